//
// Generated by NVIDIA NVVM Compiler
//
// Compiler Build ID: CL-36424714
// Cuda compilation tools, release 13.0, V13.0.88
// Based on NVVM 20.0.0
//

.version 9.0
.target sm_100
.address_size 64

	// .globl	_Z10find_noncePmPhPbm
.global .align 1 .b8 $str[6] = {84, 117, 100, 111, 114};

.visible .entry _Z10find_noncePmPhPbm(
	.param .u64 .ptr .align 1 _Z10find_noncePmPhPbm_param_0,
	.param .u64 .ptr .align 1 _Z10find_noncePmPhPbm_param_1,
	.param .u64 .ptr .align 1 _Z10find_noncePmPhPbm_param_2,
	.param .u64 _Z10find_noncePmPhPbm_param_3
)
{
	.local .align 16 .b8 	__local_depot0[176];
	.reg .b64 	%SP;
	.reg .b64 	%SPL;
	.reg .pred 	%p<33>;
	.reg .b16 	%rs<125>;
	.reg .b32 	%r<3719>;
	.reg .b64 	%rd<147>;

	mov.u64 	%SPL, __local_depot0;
	ld.param.u64 	%rd32, [_Z10find_noncePmPhPbm_param_3];
	add.u64 	%rd1, %SPL, 0;
	add.u64 	%rd2, %SPL, 120;
	add.u64 	%rd143, %SPL, 144;
	mov.u32 	%r73, %ctaid.x;
	mov.u32 	%r74, %ntid.x;
	mov.u32 	%r75, %tid.x;
	mad.lo.s32 	%r76, %r73, %r74, %r75;
	cvt.u64.u32 	%rd36, %r76;
	add.s64 	%rd139, %rd32, %rd36;
	setp.eq.s64 	%p1, %rd139, 0;
	@%p1 bra 	$L__BB0_50;
	mov.b32 	%r3694, 0;
	mov.b32 	%r3693, 1;
$L__BB0_2:
	mov.u32 	%r3699, %r3694;
	mov.u32 	%r3696, %r3693;
	mul.hi.u64 	%rd37, %rd139, -3689348814741910323;
	shr.u64 	%rd8, %rd37, 3;
	mul.lo.s64 	%rd38, %rd8, 10;
	sub.s64 	%rd39, %rd139, %rd38;
	cvt.u16.u64 	%rs1, %rd39;
	add.s16 	%rs2, %rs1, 48;
	add.s32 	%r3694, %r3699, 1;
	cvt.u64.u32 	%rd40, %r3699;
	add.s64 	%rd41, %rd2, %rd40;
	st.local.u8 	[%rd41], %rs2;
	setp.lt.u64 	%p2, %rd139, 10;
	add.s32 	%r3693, %r3696, 1;
	mov.u64 	%rd139, %rd8;
	@%p2 bra 	$L__BB0_3;
	bra.uni 	$L__BB0_2;
$L__BB0_3:
	setp.eq.s32 	%p3, %r3699, 0;
	mov.b32 	%r3703, 1;
	@%p3 bra 	$L__BB0_11;
	max.s32 	%r1, %r3699, 2;
	setp.gt.u32 	%p4, %r3699, 2;
	selp.u32 	%r2, 1, 0, %p4;
	selp.b32 	%r3, 2, 1, %p4;
	selp.s32 	%r81, -1, 0, %p4;
	add.s32 	%r82, %r1, %r81;
	add.s32 	%r83, %r82, -2;
	shr.u32 	%r84, %r83, 1;
	add.s32 	%r4, %r3, %r84;
	add.s32 	%r85, %r84, %r2;
	setp.lt.u32 	%p5, %r85, 3;
	mov.b32 	%r3700, 0;
	@%p5 bra 	$L__BB0_8;
	sub.s32 	%r87, %r1, %r2;
	add.s32 	%r88, %r87, -2;
	shr.u32 	%r89, %r88, 1;
	add.s32 	%r90, %r3, %r89;
	and.b32  	%r91, %r90, -4;
	neg.s32 	%r3695, %r91;
	add.s64 	%rd140, %rd2, 3;
	add.s64 	%rd6, %rd2, -1;
	mov.b32 	%r3700, 0;
$L__BB0_6:
	cvt.s64.s32 	%rd42, %r3699;
	add.s64 	%rd43, %rd6, %rd42;
	ld.local.u8 	%rs3, [%rd140+-3];
	ld.local.u8 	%rs4, [%rd43+1];
	st.local.u8 	[%rd140+-3], %rs4;
	st.local.u8 	[%rd43+1], %rs3;
	ld.local.u8 	%rs5, [%rd140+-2];
	ld.local.u8 	%rs6, [%rd43];
	st.local.u8 	[%rd140+-2], %rs6;
	st.local.u8 	[%rd43], %rs5;
	ld.local.u8 	%rs7, [%rd140+-1];
	ld.local.u8 	%rs8, [%rd43+-1];
	st.local.u8 	[%rd140+-1], %rs8;
	st.local.u8 	[%rd43+-1], %rs7;
	ld.local.u8 	%rs9, [%rd140];
	ld.local.u8 	%rs10, [%rd43+-2];
	st.local.u8 	[%rd140], %rs10;
	st.local.u8 	[%rd43+-2], %rs9;
	add.s32 	%r3700, %r3700, 4;
	add.s32 	%r3699, %r3699, -4;
	add.s32 	%r3696, %r3696, -4;
	add.s32 	%r3695, %r3695, 4;
	add.s64 	%rd140, %rd140, 4;
	setp.ne.s32 	%p6, %r3695, 0;
	@%p6 bra 	$L__BB0_6;
	add.s32 	%r3699, %r3696, -1;
$L__BB0_8:
	and.b32  	%r92, %r4, 3;
	setp.eq.s32 	%p7, %r92, 0;
	mov.u32 	%r3703, %r3694;
	@%p7 bra 	$L__BB0_11;
	cvt.u64.u32 	%rd44, %r3700;
	add.s64 	%rd141, %rd2, %rd44;
	sub.s32 	%r93, %r1, %r2;
	add.s32 	%r94, %r93, -2;
	shr.u32 	%r95, %r94, 1;
	add.s32 	%r96, %r3, %r95;
	and.b32  	%r97, %r96, 3;
	neg.s32 	%r3701, %r97;
$L__BB0_10:
	.pragma "nounroll";
	cvt.s64.s32 	%rd45, %r3699;
	add.s64 	%rd46, %rd2, %rd45;
	ld.local.u8 	%rs11, [%rd141];
	ld.local.u8 	%rs12, [%rd46];
	st.local.u8 	[%rd141], %rs12;
	st.local.u8 	[%rd46], %rs11;
	add.s32 	%r3699, %r3699, -1;
	add.s64 	%rd141, %rd141, 1;
	add.s32 	%r3701, %r3701, 1;
	setp.ne.s32 	%p8, %r3701, 0;
	mov.u32 	%r3703, %r3694;
	@%p8 bra 	$L__BB0_10;
$L__BB0_11:
	mov.b32 	%r99, 1868854612;
	st.local.u32 	[%rd143], %r99;
	mov.b16 	%rs14, 0;
	mov.b16 	%rs15, 114;
	st.local.v2.u8 	[%rd143+4], {%rs15, %rs14};
	cvt.u64.u32 	%rd14, %r3703;
	setp.eq.s32 	%p9, %r3703, 0;
	@%p9 bra 	$L__BB0_14;
	add.s64 	%rd15, %rd143, 12;
	mov.b64 	%rd142, 0;
$L__BB0_13:
	add.s64 	%rd48, %rd2, %rd142;
	ld.local.u8 	%rs16, [%rd48];
	add.s64 	%rd49, %rd15, %rd142;
	st.local.u8 	[%rd49], %rs16;
	add.s64 	%rd142, %rd142, 1;
	setp.lt.u64 	%p10, %rd142, %rd14;
	@%p10 bra 	$L__BB0_13;
$L__BB0_14:
	cvt.u32.u64 	%r101, %rd14;
	mov.b32 	%r3705, 0;
	st.local.u32 	[%rd1+64], %r3705;
	mov.b64 	%rd50, 0;
	st.local.u64 	[%rd1+72], %rd50;
	mov.b32 	%r102, -271733879;
	mov.b32 	%r103, 1732584193;
	st.local.v2.u32 	[%rd1+80], {%r103, %r102};
	mov.b32 	%r104, 271733878;
	mov.b32 	%r105, -1732584194;
	st.local.v2.u32 	[%rd1+88], {%r105, %r104};
	mov.b32 	%r106, 1518500249;
	mov.b32 	%r107, -1009589776;
	st.local.v2.u32 	[%rd1+96], {%r107, %r106};
	mov.b32 	%r108, -1894007588;
	mov.b32 	%r109, 1859775393;
	st.local.v2.u32 	[%rd1+104], {%r109, %r108};
	mov.b32 	%r110, -899497514;
	st.local.u32 	[%rd1+112], %r110;
	add.s32 	%r111, %r101, 12;
	max.u32 	%r112, %r111, 1;
	cvt.u64.u32 	%rd144, %r112;
$L__BB0_15:
	ld.local.u8 	%rs17, [%rd143];
	cvt.u64.u32 	%rd51, %r3705;
	add.s64 	%rd52, %rd1, %rd51;
	st.local.u8 	[%rd52], %rs17;
	ld.local.u32 	%r113, [%rd1+64];
	add.s32 	%r3705, %r113, 1;
	st.local.u32 	[%rd1+64], %r3705;
	setp.ne.s32 	%p11, %r3705, 64;
	@%p11 bra 	$L__BB0_17;
	ld.local.v2.b32 	{%r115, %r116}, [%rd1];
	bfe.u32 	%r117, %r116, 16, 8;
	cvt.u16.u32 	%rs18, %r117;
	bfe.u32 	%r118, %r116, 8, 8;
	bfe.u32 	%r119, %r116, 0, 8;
	bfe.u32 	%r120, %r115, 16, 8;
	cvt.u16.u32 	%rs19, %r120;
	bfe.u32 	%r121, %r115, 8, 8;
	bfe.u32 	%r122, %r115, 0, 8;
	shl.b32 	%r123, %r122, 24;
	shl.b32 	%r124, %r121, 16;
	and.b32  	%r125, %r124, 16711680;
	or.b32  	%r126, %r125, %r123;
	and.b16  	%rs20, %rs19, 255;
	mul.wide.u16 	%r127, %rs20, 256;
	or.b32  	%r128, %r126, %r127;
	bfe.u32 	%r129, %r115, 24, 8;
	or.b32  	%r130, %r128, %r129;
	shl.b32 	%r131, %r119, 24;
	shl.b32 	%r132, %r118, 16;
	and.b32  	%r133, %r132, 16711680;
	or.b32  	%r134, %r133, %r131;
	and.b16  	%rs21, %rs18, 255;
	mul.wide.u16 	%r135, %rs21, 256;
	or.b32  	%r136, %r134, %r135;
	bfe.u32 	%r137, %r116, 24, 8;
	or.b32  	%r138, %r136, %r137;
	ld.local.v2.b32 	{%r139, %r140}, [%rd1+8];
	bfe.u32 	%r141, %r140, 16, 8;
	cvt.u16.u32 	%rs22, %r141;
	bfe.u32 	%r142, %r140, 8, 8;
	bfe.u32 	%r143, %r140, 0, 8;
	bfe.u32 	%r144, %r139, 16, 8;
	cvt.u16.u32 	%rs23, %r144;
	bfe.u32 	%r145, %r139, 8, 8;
	bfe.u32 	%r146, %r139, 0, 8;
	shl.b32 	%r147, %r146, 24;
	shl.b32 	%r148, %r145, 16;
	and.b32  	%r149, %r148, 16711680;
	or.b32  	%r150, %r149, %r147;
	and.b16  	%rs24, %rs23, 255;
	mul.wide.u16 	%r151, %rs24, 256;
	or.b32  	%r152, %r150, %r151;
	bfe.u32 	%r153, %r139, 24, 8;
	or.b32  	%r154, %r152, %r153;
	shl.b32 	%r155, %r143, 24;
	shl.b32 	%r156, %r142, 16;
	and.b32  	%r157, %r156, 16711680;
	or.b32  	%r158, %r157, %r155;
	and.b16  	%rs25, %rs22, 255;
	mul.wide.u16 	%r159, %rs25, 256;
	or.b32  	%r160, %r158, %r159;
	bfe.u32 	%r161, %r140, 24, 8;
	or.b32  	%r162, %r160, %r161;
	ld.local.v2.b32 	{%r163, %r164}, [%rd1+16];
	bfe.u32 	%r165, %r164, 16, 8;
	cvt.u16.u32 	%rs26, %r165;
	bfe.u32 	%r166, %r164, 8, 8;
	bfe.u32 	%r167, %r164, 0, 8;
	bfe.u32 	%r168, %r163, 16, 8;
	cvt.u16.u32 	%rs27, %r168;
	bfe.u32 	%r169, %r163, 8, 8;
	bfe.u32 	%r170, %r163, 0, 8;
	shl.b32 	%r171, %r170, 24;
	shl.b32 	%r172, %r169, 16;
	and.b32  	%r173, %r172, 16711680;
	or.b32  	%r174, %r173, %r171;
	and.b16  	%rs28, %rs27, 255;
	mul.wide.u16 	%r175, %rs28, 256;
	or.b32  	%r176, %r174, %r175;
	bfe.u32 	%r177, %r163, 24, 8;
	or.b32  	%r178, %r176, %r177;
	shl.b32 	%r179, %r167, 24;
	shl.b32 	%r180, %r166, 16;
	and.b32  	%r181, %r180, 16711680;
	or.b32  	%r182, %r181, %r179;
	and.b16  	%rs29, %rs26, 255;
	mul.wide.u16 	%r183, %rs29, 256;
	or.b32  	%r184, %r182, %r183;
	bfe.u32 	%r185, %r164, 24, 8;
	or.b32  	%r186, %r184, %r185;
	ld.local.v2.b32 	{%r187, %r188}, [%rd1+24];
	bfe.u32 	%r189, %r188, 16, 8;
	cvt.u16.u32 	%rs30, %r189;
	bfe.u32 	%r190, %r188, 8, 8;
	bfe.u32 	%r191, %r188, 0, 8;
	bfe.u32 	%r192, %r187, 16, 8;
	cvt.u16.u32 	%rs31, %r192;
	bfe.u32 	%r193, %r187, 8, 8;
	bfe.u32 	%r194, %r187, 0, 8;
	shl.b32 	%r195, %r194, 24;
	shl.b32 	%r196, %r193, 16;
	and.b32  	%r197, %r196, 16711680;
	or.b32  	%r198, %r197, %r195;
	and.b16  	%rs32, %rs31, 255;
	mul.wide.u16 	%r199, %rs32, 256;
	or.b32  	%r200, %r198, %r199;
	bfe.u32 	%r201, %r187, 24, 8;
	or.b32  	%r202, %r200, %r201;
	shl.b32 	%r203, %r191, 24;
	shl.b32 	%r204, %r190, 16;
	and.b32  	%r205, %r204, 16711680;
	or.b32  	%r206, %r205, %r203;
	and.b16  	%rs33, %rs30, 255;
	mul.wide.u16 	%r207, %rs33, 256;
	or.b32  	%r208, %r206, %r207;
	bfe.u32 	%r209, %r188, 24, 8;
	or.b32  	%r210, %r208, %r209;
	ld.local.v2.b32 	{%r211, %r212}, [%rd1+32];
	bfe.u32 	%r213, %r212, 16, 8;
	cvt.u16.u32 	%rs34, %r213;
	bfe.u32 	%r214, %r212, 8, 8;
	bfe.u32 	%r215, %r212, 0, 8;
	bfe.u32 	%r216, %r211, 16, 8;
	cvt.u16.u32 	%rs35, %r216;
	bfe.u32 	%r217, %r211, 8, 8;
	bfe.u32 	%r218, %r211, 0, 8;
	shl.b32 	%r219, %r218, 24;
	shl.b32 	%r220, %r217, 16;
	and.b32  	%r221, %r220, 16711680;
	or.b32  	%r222, %r221, %r219;
	and.b16  	%rs36, %rs35, 255;
	mul.wide.u16 	%r223, %rs36, 256;
	or.b32  	%r224, %r222, %r223;
	bfe.u32 	%r225, %r211, 24, 8;
	or.b32  	%r226, %r224, %r225;
	shl.b32 	%r227, %r215, 24;
	shl.b32 	%r228, %r214, 16;
	and.b32  	%r229, %r228, 16711680;
	or.b32  	%r230, %r229, %r227;
	and.b16  	%rs37, %rs34, 255;
	mul.wide.u16 	%r231, %rs37, 256;
	or.b32  	%r232, %r230, %r231;
	bfe.u32 	%r233, %r212, 24, 8;
	or.b32  	%r234, %r232, %r233;
	ld.local.v2.b32 	{%r235, %r236}, [%rd1+40];
	bfe.u32 	%r237, %r236, 16, 8;
	cvt.u16.u32 	%rs38, %r237;
	bfe.u32 	%r238, %r236, 8, 8;
	bfe.u32 	%r239, %r236, 0, 8;
	bfe.u32 	%r240, %r235, 16, 8;
	cvt.u16.u32 	%rs39, %r240;
	bfe.u32 	%r241, %r235, 8, 8;
	bfe.u32 	%r242, %r235, 0, 8;
	shl.b32 	%r243, %r242, 24;
	shl.b32 	%r244, %r241, 16;
	and.b32  	%r245, %r244, 16711680;
	or.b32  	%r246, %r245, %r243;
	and.b16  	%rs40, %rs39, 255;
	mul.wide.u16 	%r247, %rs40, 256;
	or.b32  	%r248, %r246, %r247;
	bfe.u32 	%r249, %r235, 24, 8;
	or.b32  	%r250, %r248, %r249;
	shl.b32 	%r251, %r239, 24;
	shl.b32 	%r252, %r238, 16;
	and.b32  	%r253, %r252, 16711680;
	or.b32  	%r254, %r253, %r251;
	and.b16  	%rs41, %rs38, 255;
	mul.wide.u16 	%r255, %rs41, 256;
	or.b32  	%r256, %r254, %r255;
	bfe.u32 	%r257, %r236, 24, 8;
	or.b32  	%r258, %r256, %r257;
	ld.local.v2.b32 	{%r259, %r260}, [%rd1+48];
	bfe.u32 	%r261, %r260, 16, 8;
	cvt.u16.u32 	%rs42, %r261;
	bfe.u32 	%r262, %r260, 8, 8;
	bfe.u32 	%r263, %r260, 0, 8;
	bfe.u32 	%r264, %r259, 16, 8;
	cvt.u16.u32 	%rs43, %r264;
	bfe.u32 	%r265, %r259, 8, 8;
	bfe.u32 	%r266, %r259, 0, 8;
	shl.b32 	%r267, %r266, 24;
	shl.b32 	%r268, %r265, 16;
	and.b32  	%r269, %r268, 16711680;
	or.b32  	%r270, %r269, %r267;
	and.b16  	%rs44, %rs43, 255;
	mul.wide.u16 	%r271, %rs44, 256;
	or.b32  	%r272, %r270, %r271;
	bfe.u32 	%r273, %r259, 24, 8;
	or.b32  	%r274, %r272, %r273;
	shl.b32 	%r275, %r263, 24;
	shl.b32 	%r276, %r262, 16;
	and.b32  	%r277, %r276, 16711680;
	or.b32  	%r278, %r277, %r275;
	and.b16  	%rs45, %rs42, 255;
	mul.wide.u16 	%r279, %rs45, 256;
	or.b32  	%r280, %r278, %r279;
	bfe.u32 	%r281, %r260, 24, 8;
	or.b32  	%r282, %r280, %r281;
	ld.local.v2.b32 	{%r283, %r284}, [%rd1+56];
	bfe.u32 	%r285, %r284, 16, 8;
	cvt.u16.u32 	%rs46, %r285;
	bfe.u32 	%r286, %r284, 8, 8;
	bfe.u32 	%r287, %r284, 0, 8;
	bfe.u32 	%r288, %r283, 16, 8;
	cvt.u16.u32 	%rs47, %r288;
	bfe.u32 	%r289, %r283, 8, 8;
	bfe.u32 	%r290, %r283, 0, 8;
	shl.b32 	%r291, %r290, 24;
	shl.b32 	%r292, %r289, 16;
	and.b32  	%r293, %r292, 16711680;
	or.b32  	%r294, %r293, %r291;
	and.b16  	%rs48, %rs47, 255;
	mul.wide.u16 	%r295, %rs48, 256;
	or.b32  	%r296, %r294, %r295;
	bfe.u32 	%r297, %r283, 24, 8;
	or.b32  	%r298, %r296, %r297;
	shl.b32 	%r299, %r287, 24;
	shl.b32 	%r300, %r286, 16;
	and.b32  	%r301, %r300, 16711680;
	or.b32  	%r302, %r301, %r299;
	and.b16  	%rs49, %rs46, 255;
	mul.wide.u16 	%r303, %rs49, 256;
	or.b32  	%r304, %r302, %r303;
	bfe.u32 	%r305, %r284, 24, 8;
	or.b32  	%r306, %r304, %r305;
	xor.b32  	%r307, %r226, %r282;
	xor.b32  	%r308, %r307, %r154;
	xor.b32  	%r309, %r308, %r130;
	shf.l.wrap.b32 	%r310, %r309, %r309, 1;
	xor.b32  	%r311, %r234, %r298;
	xor.b32  	%r312, %r311, %r162;
	xor.b32  	%r313, %r312, %r138;
	shf.l.wrap.b32 	%r314, %r313, %r313, 1;
	xor.b32  	%r315, %r250, %r306;
	xor.b32  	%r316, %r315, %r178;
	xor.b32  	%r317, %r316, %r154;
	shf.l.wrap.b32 	%r318, %r317, %r317, 1;
	xor.b32  	%r319, %r258, %r310;
	xor.b32  	%r320, %r319, %r186;
	xor.b32  	%r321, %r320, %r162;
	shf.l.wrap.b32 	%r322, %r321, %r321, 1;
	xor.b32  	%r323, %r274, %r314;
	xor.b32  	%r324, %r323, %r202;
	xor.b32  	%r325, %r324, %r178;
	shf.l.wrap.b32 	%r326, %r325, %r325, 1;
	xor.b32  	%r327, %r282, %r318;
	xor.b32  	%r328, %r327, %r210;
	xor.b32  	%r329, %r328, %r186;
	shf.l.wrap.b32 	%r330, %r329, %r329, 1;
	xor.b32  	%r331, %r298, %r322;
	xor.b32  	%r332, %r331, %r226;
	xor.b32  	%r333, %r332, %r202;
	shf.l.wrap.b32 	%r334, %r333, %r333, 1;
	xor.b32  	%r335, %r306, %r326;
	xor.b32  	%r336, %r335, %r234;
	xor.b32  	%r337, %r336, %r210;
	shf.l.wrap.b32 	%r338, %r337, %r337, 1;
	xor.b32  	%r339, %r310, %r330;
	xor.b32  	%r340, %r339, %r250;
	xor.b32  	%r341, %r340, %r226;
	shf.l.wrap.b32 	%r342, %r341, %r341, 1;
	xor.b32  	%r343, %r314, %r334;
	xor.b32  	%r344, %r343, %r258;
	xor.b32  	%r345, %r344, %r234;
	shf.l.wrap.b32 	%r346, %r345, %r345, 1;
	xor.b32  	%r347, %r318, %r338;
	xor.b32  	%r348, %r347, %r274;
	xor.b32  	%r349, %r348, %r250;
	shf.l.wrap.b32 	%r350, %r349, %r349, 1;
	xor.b32  	%r351, %r322, %r342;
	xor.b32  	%r352, %r351, %r282;
	xor.b32  	%r353, %r352, %r258;
	shf.l.wrap.b32 	%r354, %r353, %r353, 1;
	xor.b32  	%r355, %r326, %r346;
	xor.b32  	%r356, %r355, %r298;
	xor.b32  	%r357, %r356, %r274;
	shf.l.wrap.b32 	%r358, %r357, %r357, 1;
	xor.b32  	%r359, %r330, %r350;
	xor.b32  	%r360, %r359, %r306;
	xor.b32  	%r361, %r360, %r282;
	shf.l.wrap.b32 	%r362, %r361, %r361, 1;
	xor.b32  	%r363, %r334, %r354;
	xor.b32  	%r364, %r363, %r310;
	xor.b32  	%r365, %r364, %r298;
	shf.l.wrap.b32 	%r366, %r365, %r365, 1;
	xor.b32  	%r367, %r338, %r358;
	xor.b32  	%r368, %r367, %r314;
	xor.b32  	%r369, %r368, %r306;
	shf.l.wrap.b32 	%r370, %r369, %r369, 1;
	xor.b32  	%r371, %r342, %r362;
	xor.b32  	%r372, %r371, %r318;
	xor.b32  	%r373, %r372, %r310;
	shf.l.wrap.b32 	%r374, %r373, %r373, 1;
	xor.b32  	%r375, %r346, %r366;
	xor.b32  	%r376, %r375, %r322;
	xor.b32  	%r377, %r376, %r314;
	shf.l.wrap.b32 	%r378, %r377, %r377, 1;
	xor.b32  	%r379, %r350, %r370;
	xor.b32  	%r380, %r379, %r326;
	xor.b32  	%r381, %r380, %r318;
	shf.l.wrap.b32 	%r382, %r381, %r381, 1;
	xor.b32  	%r383, %r354, %r374;
	xor.b32  	%r384, %r383, %r330;
	xor.b32  	%r385, %r384, %r322;
	shf.l.wrap.b32 	%r386, %r385, %r385, 1;
	xor.b32  	%r387, %r358, %r378;
	xor.b32  	%r388, %r387, %r334;
	xor.b32  	%r389, %r388, %r326;
	shf.l.wrap.b32 	%r390, %r389, %r389, 1;
	xor.b32  	%r391, %r362, %r382;
	xor.b32  	%r392, %r391, %r338;
	xor.b32  	%r393, %r392, %r330;
	shf.l.wrap.b32 	%r394, %r393, %r393, 1;
	xor.b32  	%r395, %r366, %r386;
	xor.b32  	%r396, %r395, %r342;
	xor.b32  	%r397, %r396, %r334;
	shf.l.wrap.b32 	%r398, %r397, %r397, 1;
	xor.b32  	%r399, %r370, %r390;
	xor.b32  	%r400, %r399, %r346;
	xor.b32  	%r401, %r400, %r338;
	shf.l.wrap.b32 	%r402, %r401, %r401, 1;
	xor.b32  	%r403, %r374, %r394;
	xor.b32  	%r404, %r403, %r350;
	xor.b32  	%r405, %r404, %r342;
	shf.l.wrap.b32 	%r406, %r405, %r405, 1;
	xor.b32  	%r407, %r378, %r398;
	xor.b32  	%r408, %r407, %r354;
	xor.b32  	%r409, %r408, %r346;
	shf.l.wrap.b32 	%r410, %r409, %r409, 1;
	xor.b32  	%r411, %r382, %r402;
	xor.b32  	%r412, %r411, %r358;
	xor.b32  	%r413, %r412, %r350;
	shf.l.wrap.b32 	%r414, %r413, %r413, 1;
	xor.b32  	%r415, %r386, %r406;
	xor.b32  	%r416, %r415, %r362;
	xor.b32  	%r417, %r416, %r354;
	shf.l.wrap.b32 	%r418, %r417, %r417, 1;
	xor.b32  	%r419, %r390, %r410;
	xor.b32  	%r420, %r419, %r366;
	xor.b32  	%r421, %r420, %r358;
	shf.l.wrap.b32 	%r422, %r421, %r421, 1;
	xor.b32  	%r423, %r394, %r414;
	xor.b32  	%r424, %r423, %r370;
	xor.b32  	%r425, %r424, %r362;
	shf.l.wrap.b32 	%r426, %r425, %r425, 1;
	xor.b32  	%r427, %r398, %r418;
	xor.b32  	%r428, %r427, %r374;
	xor.b32  	%r429, %r428, %r366;
	shf.l.wrap.b32 	%r430, %r429, %r429, 1;
	xor.b32  	%r431, %r402, %r422;
	xor.b32  	%r432, %r431, %r378;
	xor.b32  	%r433, %r432, %r370;
	shf.l.wrap.b32 	%r434, %r433, %r433, 1;
	xor.b32  	%r435, %r406, %r426;
	xor.b32  	%r436, %r435, %r382;
	xor.b32  	%r437, %r436, %r374;
	shf.l.wrap.b32 	%r438, %r437, %r437, 1;
	xor.b32  	%r439, %r410, %r430;
	xor.b32  	%r440, %r439, %r386;
	xor.b32  	%r441, %r440, %r378;
	shf.l.wrap.b32 	%r442, %r441, %r441, 1;
	xor.b32  	%r443, %r414, %r434;
	xor.b32  	%r444, %r443, %r390;
	xor.b32  	%r445, %r444, %r382;
	shf.l.wrap.b32 	%r446, %r445, %r445, 1;
	xor.b32  	%r447, %r418, %r438;
	xor.b32  	%r448, %r447, %r394;
	xor.b32  	%r449, %r448, %r386;
	shf.l.wrap.b32 	%r450, %r449, %r449, 1;
	xor.b32  	%r451, %r422, %r442;
	xor.b32  	%r452, %r451, %r398;
	xor.b32  	%r453, %r452, %r390;
	shf.l.wrap.b32 	%r454, %r453, %r453, 1;
	xor.b32  	%r455, %r426, %r446;
	xor.b32  	%r456, %r455, %r402;
	xor.b32  	%r457, %r456, %r394;
	shf.l.wrap.b32 	%r458, %r457, %r457, 1;
	xor.b32  	%r459, %r430, %r450;
	xor.b32  	%r460, %r459, %r406;
	xor.b32  	%r461, %r460, %r398;
	shf.l.wrap.b32 	%r462, %r461, %r461, 1;
	xor.b32  	%r463, %r434, %r454;
	xor.b32  	%r464, %r463, %r410;
	xor.b32  	%r465, %r464, %r402;
	shf.l.wrap.b32 	%r466, %r465, %r465, 1;
	xor.b32  	%r467, %r438, %r458;
	xor.b32  	%r468, %r467, %r414;
	xor.b32  	%r469, %r468, %r406;
	shf.l.wrap.b32 	%r470, %r469, %r469, 1;
	xor.b32  	%r471, %r442, %r462;
	xor.b32  	%r472, %r471, %r418;
	xor.b32  	%r473, %r472, %r410;
	shf.l.wrap.b32 	%r474, %r473, %r473, 1;
	xor.b32  	%r475, %r446, %r466;
	xor.b32  	%r476, %r475, %r422;
	xor.b32  	%r477, %r476, %r414;
	shf.l.wrap.b32 	%r478, %r477, %r477, 1;
	xor.b32  	%r479, %r450, %r470;
	xor.b32  	%r480, %r479, %r426;
	xor.b32  	%r481, %r480, %r418;
	shf.l.wrap.b32 	%r482, %r481, %r481, 1;
	xor.b32  	%r483, %r454, %r474;
	xor.b32  	%r484, %r483, %r430;
	xor.b32  	%r485, %r484, %r422;
	shf.l.wrap.b32 	%r486, %r485, %r485, 1;
	xor.b32  	%r487, %r458, %r478;
	xor.b32  	%r488, %r487, %r434;
	xor.b32  	%r489, %r488, %r426;
	shf.l.wrap.b32 	%r490, %r489, %r489, 1;
	xor.b32  	%r491, %r462, %r482;
	xor.b32  	%r492, %r491, %r438;
	xor.b32  	%r493, %r492, %r430;
	shf.l.wrap.b32 	%r494, %r493, %r493, 1;
	xor.b32  	%r495, %r466, %r486;
	xor.b32  	%r496, %r495, %r442;
	xor.b32  	%r497, %r496, %r434;
	shf.l.wrap.b32 	%r498, %r497, %r497, 1;
	xor.b32  	%r499, %r470, %r490;
	xor.b32  	%r500, %r499, %r446;
	xor.b32  	%r501, %r500, %r438;
	shf.l.wrap.b32 	%r502, %r501, %r501, 1;
	xor.b32  	%r503, %r474, %r494;
	xor.b32  	%r504, %r503, %r450;
	xor.b32  	%r505, %r504, %r442;
	shf.l.wrap.b32 	%r506, %r505, %r505, 1;
	xor.b32  	%r507, %r478, %r498;
	xor.b32  	%r508, %r507, %r454;
	xor.b32  	%r509, %r508, %r446;
	shf.l.wrap.b32 	%r510, %r509, %r509, 1;
	xor.b32  	%r511, %r482, %r502;
	xor.b32  	%r512, %r511, %r458;
	xor.b32  	%r513, %r512, %r450;
	shf.l.wrap.b32 	%r514, %r513, %r513, 1;
	xor.b32  	%r515, %r486, %r506;
	xor.b32  	%r516, %r515, %r462;
	xor.b32  	%r517, %r516, %r454;
	shf.l.wrap.b32 	%r518, %r517, %r517, 1;
	xor.b32  	%r519, %r490, %r510;
	xor.b32  	%r520, %r519, %r466;
	xor.b32  	%r521, %r520, %r458;
	shf.l.wrap.b32 	%r522, %r521, %r521, 1;
	xor.b32  	%r523, %r494, %r514;
	xor.b32  	%r524, %r523, %r470;
	xor.b32  	%r525, %r524, %r462;
	shf.l.wrap.b32 	%r526, %r525, %r525, 1;
	xor.b32  	%r527, %r498, %r518;
	xor.b32  	%r528, %r527, %r474;
	xor.b32  	%r529, %r528, %r466;
	shf.l.wrap.b32 	%r530, %r529, %r529, 1;
	xor.b32  	%r531, %r502, %r522;
	xor.b32  	%r532, %r531, %r478;
	xor.b32  	%r533, %r532, %r470;
	shf.l.wrap.b32 	%r534, %r533, %r533, 1;
	xor.b32  	%r535, %r506, %r526;
	xor.b32  	%r536, %r535, %r482;
	xor.b32  	%r537, %r536, %r474;
	shf.l.wrap.b32 	%r538, %r537, %r537, 1;
	xor.b32  	%r539, %r510, %r530;
	xor.b32  	%r540, %r539, %r486;
	xor.b32  	%r541, %r540, %r478;
	shf.l.wrap.b32 	%r542, %r541, %r541, 1;
	xor.b32  	%r543, %r514, %r534;
	xor.b32  	%r544, %r543, %r490;
	xor.b32  	%r545, %r544, %r482;
	shf.l.wrap.b32 	%r546, %r545, %r545, 1;
	xor.b32  	%r547, %r518, %r538;
	xor.b32  	%r548, %r547, %r494;
	xor.b32  	%r549, %r548, %r486;
	shf.l.wrap.b32 	%r550, %r549, %r549, 1;
	xor.b32  	%r551, %r522, %r542;
	xor.b32  	%r552, %r551, %r498;
	xor.b32  	%r553, %r552, %r490;
	shf.l.wrap.b32 	%r554, %r553, %r553, 1;
	xor.b32  	%r555, %r526, %r546;
	xor.b32  	%r556, %r555, %r502;
	xor.b32  	%r557, %r556, %r494;
	shf.l.wrap.b32 	%r558, %r557, %r557, 1;
	xor.b32  	%r559, %r530, %r550;
	xor.b32  	%r560, %r559, %r506;
	xor.b32  	%r561, %r560, %r498;
	shf.l.wrap.b32 	%r562, %r561, %r561, 1;
	ld.local.v2.u32 	{%r563, %r564}, [%rd1+96];
	ld.local.v2.u32 	{%r565, %r566}, [%rd1+88];
	ld.local.v2.u32 	{%r567, %r568}, [%rd1+80];
	shf.l.wrap.b32 	%r569, %r567, %r567, 5;
	and.b32  	%r570, %r568, %r565;
	not.b32 	%r571, %r568;
	and.b32  	%r572, %r566, %r571;
	or.b32  	%r573, %r570, %r572;
	add.s32 	%r574, %r573, %r563;
	add.s32 	%r575, %r574, %r569;
	add.s32 	%r576, %r575, %r564;
	add.s32 	%r577, %r576, %r130;
	shf.l.wrap.b32 	%r578, %r568, %r568, 30;
	shf.l.wrap.b32 	%r579, %r577, %r577, 5;
	and.b32  	%r580, %r567, %r578;
	not.b32 	%r581, %r567;
	and.b32  	%r582, %r565, %r581;
	or.b32  	%r583, %r580, %r582;
	add.s32 	%r584, %r583, %r566;
	add.s32 	%r585, %r584, %r579;
	add.s32 	%r586, %r585, %r564;
	add.s32 	%r587, %r586, %r138;
	shf.l.wrap.b32 	%r588, %r567, %r567, 30;
	shf.l.wrap.b32 	%r589, %r587, %r587, 5;
	and.b32  	%r590, %r577, %r588;
	not.b32 	%r591, %r577;
	and.b32  	%r592, %r578, %r591;
	or.b32  	%r593, %r590, %r592;
	add.s32 	%r594, %r593, %r565;
	add.s32 	%r595, %r594, %r589;
	add.s32 	%r596, %r595, %r564;
	add.s32 	%r597, %r596, %r154;
	shf.l.wrap.b32 	%r598, %r577, %r577, 30;
	shf.l.wrap.b32 	%r599, %r597, %r597, 5;
	and.b32  	%r600, %r587, %r598;
	not.b32 	%r601, %r587;
	and.b32  	%r602, %r588, %r601;
	or.b32  	%r603, %r600, %r602;
	add.s32 	%r604, %r603, %r578;
	add.s32 	%r605, %r604, %r599;
	add.s32 	%r606, %r605, %r564;
	add.s32 	%r607, %r606, %r162;
	shf.l.wrap.b32 	%r608, %r587, %r587, 30;
	shf.l.wrap.b32 	%r609, %r607, %r607, 5;
	and.b32  	%r610, %r597, %r608;
	not.b32 	%r611, %r597;
	and.b32  	%r612, %r598, %r611;
	or.b32  	%r613, %r610, %r612;
	add.s32 	%r614, %r613, %r588;
	add.s32 	%r615, %r614, %r609;
	add.s32 	%r616, %r615, %r564;
	add.s32 	%r617, %r616, %r178;
	shf.l.wrap.b32 	%r618, %r597, %r597, 30;
	shf.l.wrap.b32 	%r619, %r617, %r617, 5;
	and.b32  	%r620, %r607, %r618;
	not.b32 	%r621, %r607;
	and.b32  	%r622, %r608, %r621;
	or.b32  	%r623, %r620, %r622;
	add.s32 	%r624, %r623, %r598;
	add.s32 	%r625, %r624, %r619;
	add.s32 	%r626, %r625, %r564;
	add.s32 	%r627, %r626, %r186;
	shf.l.wrap.b32 	%r628, %r607, %r607, 30;
	shf.l.wrap.b32 	%r629, %r627, %r627, 5;
	and.b32  	%r630, %r617, %r628;
	not.b32 	%r631, %r617;
	and.b32  	%r632, %r618, %r631;
	or.b32  	%r633, %r630, %r632;
	add.s32 	%r634, %r633, %r608;
	add.s32 	%r635, %r634, %r629;
	add.s32 	%r636, %r635, %r564;
	add.s32 	%r637, %r636, %r202;
	shf.l.wrap.b32 	%r638, %r617, %r617, 30;
	shf.l.wrap.b32 	%r639, %r637, %r637, 5;
	and.b32  	%r640, %r627, %r638;
	not.b32 	%r641, %r627;
	and.b32  	%r642, %r628, %r641;
	or.b32  	%r643, %r640, %r642;
	add.s32 	%r644, %r643, %r618;
	add.s32 	%r645, %r644, %r639;
	add.s32 	%r646, %r645, %r564;
	add.s32 	%r647, %r646, %r210;
	shf.l.wrap.b32 	%r648, %r627, %r627, 30;
	shf.l.wrap.b32 	%r649, %r647, %r647, 5;
	and.b32  	%r650, %r637, %r648;
	not.b32 	%r651, %r637;
	and.b32  	%r652, %r638, %r651;
	or.b32  	%r653, %r650, %r652;
	add.s32 	%r654, %r653, %r628;
	add.s32 	%r655, %r654, %r649;
	add.s32 	%r656, %r655, %r564;
	add.s32 	%r657, %r656, %r226;
	shf.l.wrap.b32 	%r658, %r637, %r637, 30;
	shf.l.wrap.b32 	%r659, %r657, %r657, 5;
	and.b32  	%r660, %r647, %r658;
	not.b32 	%r661, %r647;
	and.b32  	%r662, %r648, %r661;
	or.b32  	%r663, %r660, %r662;
	add.s32 	%r664, %r663, %r638;
	add.s32 	%r665, %r664, %r659;
	add.s32 	%r666, %r665, %r564;
	add.s32 	%r667, %r666, %r234;
	shf.l.wrap.b32 	%r668, %r647, %r647, 30;
	shf.l.wrap.b32 	%r669, %r667, %r667, 5;
	and.b32  	%r670, %r657, %r668;
	not.b32 	%r671, %r657;
	and.b32  	%r672, %r658, %r671;
	or.b32  	%r673, %r670, %r672;
	add.s32 	%r674, %r673, %r648;
	add.s32 	%r675, %r674, %r669;
	add.s32 	%r676, %r675, %r564;
	add.s32 	%r677, %r676, %r250;
	shf.l.wrap.b32 	%r678, %r657, %r657, 30;
	shf.l.wrap.b32 	%r679, %r677, %r677, 5;
	and.b32  	%r680, %r667, %r678;
	not.b32 	%r681, %r667;
	and.b32  	%r682, %r668, %r681;
	or.b32  	%r683, %r680, %r682;
	add.s32 	%r684, %r683, %r658;
	add.s32 	%r685, %r684, %r679;
	add.s32 	%r686, %r685, %r564;
	add.s32 	%r687, %r686, %r258;
	shf.l.wrap.b32 	%r688, %r667, %r667, 30;
	shf.l.wrap.b32 	%r689, %r687, %r687, 5;
	and.b32  	%r690, %r677, %r688;
	not.b32 	%r691, %r677;
	and.b32  	%r692, %r678, %r691;
	or.b32  	%r693, %r690, %r692;
	add.s32 	%r694, %r693, %r668;
	add.s32 	%r695, %r694, %r689;
	add.s32 	%r696, %r695, %r564;
	add.s32 	%r697, %r696, %r274;
	shf.l.wrap.b32 	%r698, %r677, %r677, 30;
	shf.l.wrap.b32 	%r699, %r697, %r697, 5;
	and.b32  	%r700, %r687, %r698;
	not.b32 	%r701, %r687;
	and.b32  	%r702, %r688, %r701;
	or.b32  	%r703, %r700, %r702;
	add.s32 	%r704, %r703, %r678;
	add.s32 	%r705, %r704, %r699;
	add.s32 	%r706, %r705, %r564;
	add.s32 	%r707, %r706, %r282;
	shf.l.wrap.b32 	%r708, %r687, %r687, 30;
	shf.l.wrap.b32 	%r709, %r707, %r707, 5;
	and.b32  	%r710, %r697, %r708;
	not.b32 	%r711, %r697;
	and.b32  	%r712, %r698, %r711;
	or.b32  	%r713, %r710, %r712;
	add.s32 	%r714, %r713, %r688;
	add.s32 	%r715, %r714, %r709;
	add.s32 	%r716, %r715, %r564;
	add.s32 	%r717, %r716, %r298;
	shf.l.wrap.b32 	%r718, %r697, %r697, 30;
	shf.l.wrap.b32 	%r719, %r717, %r717, 5;
	and.b32  	%r720, %r707, %r718;
	not.b32 	%r721, %r707;
	and.b32  	%r722, %r708, %r721;
	or.b32  	%r723, %r720, %r722;
	add.s32 	%r724, %r723, %r698;
	add.s32 	%r725, %r724, %r719;
	add.s32 	%r726, %r725, %r564;
	add.s32 	%r727, %r726, %r306;
	shf.l.wrap.b32 	%r728, %r707, %r707, 30;
	shf.l.wrap.b32 	%r729, %r727, %r727, 5;
	and.b32  	%r730, %r717, %r728;
	not.b32 	%r731, %r717;
	and.b32  	%r732, %r718, %r731;
	or.b32  	%r733, %r730, %r732;
	add.s32 	%r734, %r733, %r708;
	add.s32 	%r735, %r734, %r729;
	add.s32 	%r736, %r735, %r564;
	add.s32 	%r737, %r736, %r310;
	shf.l.wrap.b32 	%r738, %r717, %r717, 30;
	shf.l.wrap.b32 	%r739, %r737, %r737, 5;
	and.b32  	%r740, %r727, %r738;
	not.b32 	%r741, %r727;
	and.b32  	%r742, %r728, %r741;
	or.b32  	%r743, %r740, %r742;
	add.s32 	%r744, %r743, %r718;
	add.s32 	%r745, %r744, %r739;
	add.s32 	%r746, %r745, %r564;
	add.s32 	%r747, %r746, %r314;
	shf.l.wrap.b32 	%r748, %r727, %r727, 30;
	shf.l.wrap.b32 	%r749, %r747, %r747, 5;
	and.b32  	%r750, %r737, %r748;
	not.b32 	%r751, %r737;
	and.b32  	%r752, %r738, %r751;
	or.b32  	%r753, %r750, %r752;
	add.s32 	%r754, %r753, %r728;
	add.s32 	%r755, %r754, %r749;
	add.s32 	%r756, %r755, %r564;
	add.s32 	%r757, %r756, %r318;
	shf.l.wrap.b32 	%r758, %r737, %r737, 30;
	shf.l.wrap.b32 	%r759, %r757, %r757, 5;
	and.b32  	%r760, %r747, %r758;
	not.b32 	%r761, %r747;
	and.b32  	%r762, %r748, %r761;
	or.b32  	%r763, %r760, %r762;
	add.s32 	%r764, %r763, %r738;
	add.s32 	%r765, %r764, %r759;
	add.s32 	%r766, %r765, %r564;
	add.s32 	%r767, %r766, %r322;
	shf.l.wrap.b32 	%r768, %r747, %r747, 30;
	ld.local.v2.u32 	{%r769, %r770}, [%rd1+104];
	shf.l.wrap.b32 	%r771, %r767, %r767, 5;
	xor.b32  	%r772, %r768, %r758;
	xor.b32  	%r773, %r772, %r757;
	add.s32 	%r774, %r773, %r748;
	add.s32 	%r775, %r774, %r771;
	add.s32 	%r776, %r775, %r769;
	add.s32 	%r777, %r776, %r326;
	shf.l.wrap.b32 	%r778, %r757, %r757, 30;
	shf.l.wrap.b32 	%r779, %r777, %r777, 5;
	xor.b32  	%r780, %r778, %r768;
	xor.b32  	%r781, %r780, %r767;
	add.s32 	%r782, %r781, %r758;
	add.s32 	%r783, %r782, %r779;
	add.s32 	%r784, %r783, %r769;
	add.s32 	%r785, %r784, %r330;
	shf.l.wrap.b32 	%r786, %r767, %r767, 30;
	shf.l.wrap.b32 	%r787, %r785, %r785, 5;
	xor.b32  	%r788, %r786, %r778;
	xor.b32  	%r789, %r788, %r777;
	add.s32 	%r790, %r789, %r768;
	add.s32 	%r791, %r790, %r787;
	add.s32 	%r792, %r791, %r769;
	add.s32 	%r793, %r792, %r334;
	shf.l.wrap.b32 	%r794, %r777, %r777, 30;
	shf.l.wrap.b32 	%r795, %r793, %r793, 5;
	xor.b32  	%r796, %r794, %r786;
	xor.b32  	%r797, %r796, %r785;
	add.s32 	%r798, %r797, %r778;
	add.s32 	%r799, %r798, %r795;
	add.s32 	%r800, %r799, %r769;
	add.s32 	%r801, %r800, %r338;
	shf.l.wrap.b32 	%r802, %r785, %r785, 30;
	shf.l.wrap.b32 	%r803, %r801, %r801, 5;
	xor.b32  	%r804, %r802, %r794;
	xor.b32  	%r805, %r804, %r793;
	add.s32 	%r806, %r805, %r786;
	add.s32 	%r807, %r806, %r803;
	add.s32 	%r808, %r807, %r769;
	add.s32 	%r809, %r808, %r342;
	shf.l.wrap.b32 	%r810, %r793, %r793, 30;
	shf.l.wrap.b32 	%r811, %r809, %r809, 5;
	xor.b32  	%r812, %r810, %r802;
	xor.b32  	%r813, %r812, %r801;
	add.s32 	%r814, %r813, %r794;
	add.s32 	%r815, %r814, %r811;
	add.s32 	%r816, %r815, %r769;
	add.s32 	%r817, %r816, %r346;
	shf.l.wrap.b32 	%r818, %r801, %r801, 30;
	shf.l.wrap.b32 	%r819, %r817, %r817, 5;
	xor.b32  	%r820, %r818, %r810;
	xor.b32  	%r821, %r820, %r809;
	add.s32 	%r822, %r821, %r802;
	add.s32 	%r823, %r822, %r819;
	add.s32 	%r824, %r823, %r769;
	add.s32 	%r825, %r824, %r350;
	shf.l.wrap.b32 	%r826, %r809, %r809, 30;
	shf.l.wrap.b32 	%r827, %r825, %r825, 5;
	xor.b32  	%r828, %r826, %r818;
	xor.b32  	%r829, %r828, %r817;
	add.s32 	%r830, %r829, %r810;
	add.s32 	%r831, %r830, %r827;
	add.s32 	%r832, %r831, %r769;
	add.s32 	%r833, %r832, %r354;
	shf.l.wrap.b32 	%r834, %r817, %r817, 30;
	shf.l.wrap.b32 	%r835, %r833, %r833, 5;
	xor.b32  	%r836, %r834, %r826;
	xor.b32  	%r837, %r836, %r825;
	add.s32 	%r838, %r837, %r818;
	add.s32 	%r839, %r838, %r835;
	add.s32 	%r840, %r839, %r769;
	add.s32 	%r841, %r840, %r358;
	shf.l.wrap.b32 	%r842, %r825, %r825, 30;
	shf.l.wrap.b32 	%r843, %r841, %r841, 5;
	xor.b32  	%r844, %r842, %r834;
	xor.b32  	%r845, %r844, %r833;
	add.s32 	%r846, %r845, %r826;
	add.s32 	%r847, %r846, %r843;
	add.s32 	%r848, %r847, %r769;
	add.s32 	%r849, %r848, %r362;
	shf.l.wrap.b32 	%r850, %r833, %r833, 30;
	shf.l.wrap.b32 	%r851, %r849, %r849, 5;
	xor.b32  	%r852, %r850, %r842;
	xor.b32  	%r853, %r852, %r841;
	add.s32 	%r854, %r853, %r834;
	add.s32 	%r855, %r854, %r851;
	add.s32 	%r856, %r855, %r769;
	add.s32 	%r857, %r856, %r366;
	shf.l.wrap.b32 	%r858, %r841, %r841, 30;
	shf.l.wrap.b32 	%r859, %r857, %r857, 5;
	xor.b32  	%r860, %r858, %r850;
	xor.b32  	%r861, %r860, %r849;
	add.s32 	%r862, %r861, %r842;
	add.s32 	%r863, %r862, %r859;
	add.s32 	%r864, %r863, %r769;
	add.s32 	%r865, %r864, %r370;
	shf.l.wrap.b32 	%r866, %r849, %r849, 30;
	shf.l.wrap.b32 	%r867, %r865, %r865, 5;
	xor.b32  	%r868, %r866, %r858;
	xor.b32  	%r869, %r868, %r857;
	add.s32 	%r870, %r869, %r850;
	add.s32 	%r871, %r870, %r867;
	add.s32 	%r872, %r871, %r769;
	add.s32 	%r873, %r872, %r374;
	shf.l.wrap.b32 	%r874, %r857, %r857, 30;
	shf.l.wrap.b32 	%r875, %r873, %r873, 5;
	xor.b32  	%r876, %r874, %r866;
	xor.b32  	%r877, %r876, %r865;
	add.s32 	%r878, %r877, %r858;
	add.s32 	%r879, %r878, %r875;
	add.s32 	%r880, %r879, %r769;
	add.s32 	%r881, %r880, %r378;
	shf.l.wrap.b32 	%r882, %r865, %r865, 30;
	shf.l.wrap.b32 	%r883, %r881, %r881, 5;
	xor.b32  	%r884, %r882, %r874;
	xor.b32  	%r885, %r884, %r873;
	add.s32 	%r886, %r885, %r866;
	add.s32 	%r887, %r886, %r883;
	add.s32 	%r888, %r887, %r769;
	add.s32 	%r889, %r888, %r382;
	shf.l.wrap.b32 	%r890, %r873, %r873, 30;
	shf.l.wrap.b32 	%r891, %r889, %r889, 5;
	xor.b32  	%r892, %r890, %r882;
	xor.b32  	%r893, %r892, %r881;
	add.s32 	%r894, %r893, %r874;
	add.s32 	%r895, %r894, %r891;
	add.s32 	%r896, %r895, %r769;
	add.s32 	%r897, %r896, %r386;
	shf.l.wrap.b32 	%r898, %r881, %r881, 30;
	shf.l.wrap.b32 	%r899, %r897, %r897, 5;
	xor.b32  	%r900, %r898, %r890;
	xor.b32  	%r901, %r900, %r889;
	add.s32 	%r902, %r901, %r882;
	add.s32 	%r903, %r902, %r899;
	add.s32 	%r904, %r903, %r769;
	add.s32 	%r905, %r904, %r390;
	shf.l.wrap.b32 	%r906, %r889, %r889, 30;
	shf.l.wrap.b32 	%r907, %r905, %r905, 5;
	xor.b32  	%r908, %r906, %r898;
	xor.b32  	%r909, %r908, %r897;
	add.s32 	%r910, %r909, %r890;
	add.s32 	%r911, %r910, %r907;
	add.s32 	%r912, %r911, %r769;
	add.s32 	%r913, %r912, %r394;
	shf.l.wrap.b32 	%r914, %r897, %r897, 30;
	shf.l.wrap.b32 	%r915, %r913, %r913, 5;
	xor.b32  	%r916, %r914, %r906;
	xor.b32  	%r917, %r916, %r905;
	add.s32 	%r918, %r917, %r898;
	add.s32 	%r919, %r918, %r915;
	add.s32 	%r920, %r919, %r769;
	add.s32 	%r921, %r920, %r398;
	shf.l.wrap.b32 	%r922, %r905, %r905, 30;
	shf.l.wrap.b32 	%r923, %r921, %r921, 5;
	xor.b32  	%r924, %r922, %r914;
	xor.b32  	%r925, %r924, %r913;
	add.s32 	%r926, %r925, %r906;
	add.s32 	%r927, %r926, %r923;
	add.s32 	%r928, %r927, %r769;
	add.s32 	%r929, %r928, %r402;
	shf.l.wrap.b32 	%r930, %r913, %r913, 30;
	shf.l.wrap.b32 	%r931, %r929, %r929, 5;
	xor.b32  	%r932, %r930, %r922;
	and.b32  	%r933, %r921, %r932;
	and.b32  	%r934, %r930, %r922;
	xor.b32  	%r935, %r933, %r934;
	add.s32 	%r936, %r935, %r914;
	add.s32 	%r937, %r936, %r931;
	add.s32 	%r938, %r937, %r770;
	add.s32 	%r939, %r938, %r406;
	shf.l.wrap.b32 	%r940, %r921, %r921, 30;
	shf.l.wrap.b32 	%r941, %r939, %r939, 5;
	xor.b32  	%r942, %r940, %r930;
	and.b32  	%r943, %r929, %r942;
	and.b32  	%r944, %r940, %r930;
	xor.b32  	%r945, %r943, %r944;
	add.s32 	%r946, %r945, %r922;
	add.s32 	%r947, %r946, %r941;
	add.s32 	%r948, %r947, %r770;
	add.s32 	%r949, %r948, %r410;
	shf.l.wrap.b32 	%r950, %r929, %r929, 30;
	shf.l.wrap.b32 	%r951, %r949, %r949, 5;
	xor.b32  	%r952, %r950, %r940;
	and.b32  	%r953, %r939, %r952;
	and.b32  	%r954, %r950, %r940;
	xor.b32  	%r955, %r953, %r954;
	add.s32 	%r956, %r955, %r930;
	add.s32 	%r957, %r956, %r951;
	add.s32 	%r958, %r957, %r770;
	add.s32 	%r959, %r958, %r414;
	shf.l.wrap.b32 	%r960, %r939, %r939, 30;
	shf.l.wrap.b32 	%r961, %r959, %r959, 5;
	xor.b32  	%r962, %r960, %r950;
	and.b32  	%r963, %r949, %r962;
	and.b32  	%r964, %r960, %r950;
	xor.b32  	%r965, %r963, %r964;
	add.s32 	%r966, %r965, %r940;
	add.s32 	%r967, %r966, %r961;
	add.s32 	%r968, %r967, %r770;
	add.s32 	%r969, %r968, %r418;
	shf.l.wrap.b32 	%r970, %r949, %r949, 30;
	shf.l.wrap.b32 	%r971, %r969, %r969, 5;
	xor.b32  	%r972, %r970, %r960;
	and.b32  	%r973, %r959, %r972;
	and.b32  	%r974, %r970, %r960;
	xor.b32  	%r975, %r973, %r974;
	add.s32 	%r976, %r975, %r950;
	add.s32 	%r977, %r976, %r971;
	add.s32 	%r978, %r977, %r770;
	add.s32 	%r979, %r978, %r422;
	shf.l.wrap.b32 	%r980, %r959, %r959, 30;
	shf.l.wrap.b32 	%r981, %r979, %r979, 5;
	xor.b32  	%r982, %r980, %r970;
	and.b32  	%r983, %r969, %r982;
	and.b32  	%r984, %r980, %r970;
	xor.b32  	%r985, %r983, %r984;
	add.s32 	%r986, %r985, %r960;
	add.s32 	%r987, %r986, %r981;
	add.s32 	%r988, %r987, %r770;
	add.s32 	%r989, %r988, %r426;
	shf.l.wrap.b32 	%r990, %r969, %r969, 30;
	shf.l.wrap.b32 	%r991, %r989, %r989, 5;
	xor.b32  	%r992, %r990, %r980;
	and.b32  	%r993, %r979, %r992;
	and.b32  	%r994, %r990, %r980;
	xor.b32  	%r995, %r993, %r994;
	add.s32 	%r996, %r995, %r970;
	add.s32 	%r997, %r996, %r991;
	add.s32 	%r998, %r997, %r770;
	add.s32 	%r999, %r998, %r430;
	shf.l.wrap.b32 	%r1000, %r979, %r979, 30;
	shf.l.wrap.b32 	%r1001, %r999, %r999, 5;
	xor.b32  	%r1002, %r1000, %r990;
	and.b32  	%r1003, %r989, %r1002;
	and.b32  	%r1004, %r1000, %r990;
	xor.b32  	%r1005, %r1003, %r1004;
	add.s32 	%r1006, %r1005, %r980;
	add.s32 	%r1007, %r1006, %r1001;
	add.s32 	%r1008, %r1007, %r770;
	add.s32 	%r1009, %r1008, %r434;
	shf.l.wrap.b32 	%r1010, %r989, %r989, 30;
	shf.l.wrap.b32 	%r1011, %r1009, %r1009, 5;
	xor.b32  	%r1012, %r1010, %r1000;
	and.b32  	%r1013, %r999, %r1012;
	and.b32  	%r1014, %r1010, %r1000;
	xor.b32  	%r1015, %r1013, %r1014;
	add.s32 	%r1016, %r1015, %r990;
	add.s32 	%r1017, %r1016, %r1011;
	add.s32 	%r1018, %r1017, %r770;
	add.s32 	%r1019, %r1018, %r438;
	shf.l.wrap.b32 	%r1020, %r999, %r999, 30;
	shf.l.wrap.b32 	%r1021, %r1019, %r1019, 5;
	xor.b32  	%r1022, %r1020, %r1010;
	and.b32  	%r1023, %r1009, %r1022;
	and.b32  	%r1024, %r1020, %r1010;
	xor.b32  	%r1025, %r1023, %r1024;
	add.s32 	%r1026, %r1025, %r1000;
	add.s32 	%r1027, %r1026, %r1021;
	add.s32 	%r1028, %r1027, %r770;
	add.s32 	%r1029, %r1028, %r442;
	shf.l.wrap.b32 	%r1030, %r1009, %r1009, 30;
	shf.l.wrap.b32 	%r1031, %r1029, %r1029, 5;
	xor.b32  	%r1032, %r1030, %r1020;
	and.b32  	%r1033, %r1019, %r1032;
	and.b32  	%r1034, %r1030, %r1020;
	xor.b32  	%r1035, %r1033, %r1034;
	add.s32 	%r1036, %r1035, %r1010;
	add.s32 	%r1037, %r1036, %r1031;
	add.s32 	%r1038, %r1037, %r770;
	add.s32 	%r1039, %r1038, %r446;
	shf.l.wrap.b32 	%r1040, %r1019, %r1019, 30;
	shf.l.wrap.b32 	%r1041, %r1039, %r1039, 5;
	xor.b32  	%r1042, %r1040, %r1030;
	and.b32  	%r1043, %r1029, %r1042;
	and.b32  	%r1044, %r1040, %r1030;
	xor.b32  	%r1045, %r1043, %r1044;
	add.s32 	%r1046, %r1045, %r1020;
	add.s32 	%r1047, %r1046, %r1041;
	add.s32 	%r1048, %r1047, %r770;
	add.s32 	%r1049, %r1048, %r450;
	shf.l.wrap.b32 	%r1050, %r1029, %r1029, 30;
	shf.l.wrap.b32 	%r1051, %r1049, %r1049, 5;
	xor.b32  	%r1052, %r1050, %r1040;
	and.b32  	%r1053, %r1039, %r1052;
	and.b32  	%r1054, %r1050, %r1040;
	xor.b32  	%r1055, %r1053, %r1054;
	add.s32 	%r1056, %r1055, %r1030;
	add.s32 	%r1057, %r1056, %r1051;
	add.s32 	%r1058, %r1057, %r770;
	add.s32 	%r1059, %r1058, %r454;
	shf.l.wrap.b32 	%r1060, %r1039, %r1039, 30;
	shf.l.wrap.b32 	%r1061, %r1059, %r1059, 5;
	xor.b32  	%r1062, %r1060, %r1050;
	and.b32  	%r1063, %r1049, %r1062;
	and.b32  	%r1064, %r1060, %r1050;
	xor.b32  	%r1065, %r1063, %r1064;
	add.s32 	%r1066, %r1065, %r1040;
	add.s32 	%r1067, %r1066, %r1061;
	add.s32 	%r1068, %r1067, %r770;
	add.s32 	%r1069, %r1068, %r458;
	shf.l.wrap.b32 	%r1070, %r1049, %r1049, 30;
	shf.l.wrap.b32 	%r1071, %r1069, %r1069, 5;
	xor.b32  	%r1072, %r1070, %r1060;
	and.b32  	%r1073, %r1059, %r1072;
	and.b32  	%r1074, %r1070, %r1060;
	xor.b32  	%r1075, %r1073, %r1074;
	add.s32 	%r1076, %r1075, %r1050;
	add.s32 	%r1077, %r1076, %r1071;
	add.s32 	%r1078, %r1077, %r770;
	add.s32 	%r1079, %r1078, %r462;
	shf.l.wrap.b32 	%r1080, %r1059, %r1059, 30;
	shf.l.wrap.b32 	%r1081, %r1079, %r1079, 5;
	xor.b32  	%r1082, %r1080, %r1070;
	and.b32  	%r1083, %r1069, %r1082;
	and.b32  	%r1084, %r1080, %r1070;
	xor.b32  	%r1085, %r1083, %r1084;
	add.s32 	%r1086, %r1085, %r1060;
	add.s32 	%r1087, %r1086, %r1081;
	add.s32 	%r1088, %r1087, %r770;
	add.s32 	%r1089, %r1088, %r466;
	shf.l.wrap.b32 	%r1090, %r1069, %r1069, 30;
	shf.l.wrap.b32 	%r1091, %r1089, %r1089, 5;
	xor.b32  	%r1092, %r1090, %r1080;
	and.b32  	%r1093, %r1079, %r1092;
	and.b32  	%r1094, %r1090, %r1080;
	xor.b32  	%r1095, %r1093, %r1094;
	add.s32 	%r1096, %r1095, %r1070;
	add.s32 	%r1097, %r1096, %r1091;
	add.s32 	%r1098, %r1097, %r770;
	add.s32 	%r1099, %r1098, %r470;
	shf.l.wrap.b32 	%r1100, %r1079, %r1079, 30;
	shf.l.wrap.b32 	%r1101, %r1099, %r1099, 5;
	xor.b32  	%r1102, %r1100, %r1090;
	and.b32  	%r1103, %r1089, %r1102;
	and.b32  	%r1104, %r1100, %r1090;
	xor.b32  	%r1105, %r1103, %r1104;
	add.s32 	%r1106, %r1105, %r1080;
	add.s32 	%r1107, %r1106, %r1101;
	add.s32 	%r1108, %r1107, %r770;
	add.s32 	%r1109, %r1108, %r474;
	shf.l.wrap.b32 	%r1110, %r1089, %r1089, 30;
	shf.l.wrap.b32 	%r1111, %r1109, %r1109, 5;
	xor.b32  	%r1112, %r1110, %r1100;
	and.b32  	%r1113, %r1099, %r1112;
	and.b32  	%r1114, %r1110, %r1100;
	xor.b32  	%r1115, %r1113, %r1114;
	add.s32 	%r1116, %r1115, %r1090;
	add.s32 	%r1117, %r1116, %r1111;
	add.s32 	%r1118, %r1117, %r770;
	add.s32 	%r1119, %r1118, %r478;
	shf.l.wrap.b32 	%r1120, %r1099, %r1099, 30;
	shf.l.wrap.b32 	%r1121, %r1119, %r1119, 5;
	xor.b32  	%r1122, %r1120, %r1110;
	and.b32  	%r1123, %r1109, %r1122;
	and.b32  	%r1124, %r1120, %r1110;
	xor.b32  	%r1125, %r1123, %r1124;
	add.s32 	%r1126, %r1125, %r1100;
	add.s32 	%r1127, %r1126, %r1121;
	add.s32 	%r1128, %r1127, %r770;
	add.s32 	%r1129, %r1128, %r482;
	shf.l.wrap.b32 	%r1130, %r1109, %r1109, 30;
	ld.local.u32 	%r1131, [%rd1+112];
	shf.l.wrap.b32 	%r1132, %r1129, %r1129, 5;
	xor.b32  	%r1133, %r1130, %r1120;
	xor.b32  	%r1134, %r1133, %r1119;
	add.s32 	%r1135, %r1134, %r1110;
	add.s32 	%r1136, %r1135, %r1132;
	add.s32 	%r1137, %r1136, %r1131;
	add.s32 	%r1138, %r1137, %r486;
	shf.l.wrap.b32 	%r1139, %r1119, %r1119, 30;
	shf.l.wrap.b32 	%r1140, %r1138, %r1138, 5;
	xor.b32  	%r1141, %r1139, %r1130;
	xor.b32  	%r1142, %r1141, %r1129;
	add.s32 	%r1143, %r1142, %r1120;
	add.s32 	%r1144, %r1143, %r1140;
	add.s32 	%r1145, %r1144, %r1131;
	add.s32 	%r1146, %r1145, %r490;
	shf.l.wrap.b32 	%r1147, %r1129, %r1129, 30;
	shf.l.wrap.b32 	%r1148, %r1146, %r1146, 5;
	xor.b32  	%r1149, %r1147, %r1139;
	xor.b32  	%r1150, %r1149, %r1138;
	add.s32 	%r1151, %r1150, %r1130;
	add.s32 	%r1152, %r1151, %r1148;
	add.s32 	%r1153, %r1152, %r1131;
	add.s32 	%r1154, %r1153, %r494;
	shf.l.wrap.b32 	%r1155, %r1138, %r1138, 30;
	shf.l.wrap.b32 	%r1156, %r1154, %r1154, 5;
	xor.b32  	%r1157, %r1155, %r1147;
	xor.b32  	%r1158, %r1157, %r1146;
	add.s32 	%r1159, %r1158, %r1139;
	add.s32 	%r1160, %r1159, %r1156;
	add.s32 	%r1161, %r1160, %r1131;
	add.s32 	%r1162, %r1161, %r498;
	shf.l.wrap.b32 	%r1163, %r1146, %r1146, 30;
	shf.l.wrap.b32 	%r1164, %r1162, %r1162, 5;
	xor.b32  	%r1165, %r1163, %r1155;
	xor.b32  	%r1166, %r1165, %r1154;
	add.s32 	%r1167, %r1166, %r1147;
	add.s32 	%r1168, %r1167, %r1164;
	add.s32 	%r1169, %r1168, %r1131;
	add.s32 	%r1170, %r1169, %r502;
	shf.l.wrap.b32 	%r1171, %r1154, %r1154, 30;
	shf.l.wrap.b32 	%r1172, %r1170, %r1170, 5;
	xor.b32  	%r1173, %r1171, %r1163;
	xor.b32  	%r1174, %r1173, %r1162;
	add.s32 	%r1175, %r1174, %r1155;
	add.s32 	%r1176, %r1175, %r1172;
	add.s32 	%r1177, %r1176, %r1131;
	add.s32 	%r1178, %r1177, %r506;
	shf.l.wrap.b32 	%r1179, %r1162, %r1162, 30;
	shf.l.wrap.b32 	%r1180, %r1178, %r1178, 5;
	xor.b32  	%r1181, %r1179, %r1171;
	xor.b32  	%r1182, %r1181, %r1170;
	add.s32 	%r1183, %r1182, %r1163;
	add.s32 	%r1184, %r1183, %r1180;
	add.s32 	%r1185, %r1184, %r1131;
	add.s32 	%r1186, %r1185, %r510;
	shf.l.wrap.b32 	%r1187, %r1170, %r1170, 30;
	shf.l.wrap.b32 	%r1188, %r1186, %r1186, 5;
	xor.b32  	%r1189, %r1187, %r1179;
	xor.b32  	%r1190, %r1189, %r1178;
	add.s32 	%r1191, %r1190, %r1171;
	add.s32 	%r1192, %r1191, %r1188;
	add.s32 	%r1193, %r1192, %r1131;
	add.s32 	%r1194, %r1193, %r514;
	shf.l.wrap.b32 	%r1195, %r1178, %r1178, 30;
	shf.l.wrap.b32 	%r1196, %r1194, %r1194, 5;
	xor.b32  	%r1197, %r1195, %r1187;
	xor.b32  	%r1198, %r1197, %r1186;
	add.s32 	%r1199, %r1198, %r1179;
	add.s32 	%r1200, %r1199, %r1196;
	add.s32 	%r1201, %r1200, %r1131;
	add.s32 	%r1202, %r1201, %r518;
	shf.l.wrap.b32 	%r1203, %r1186, %r1186, 30;
	shf.l.wrap.b32 	%r1204, %r1202, %r1202, 5;
	xor.b32  	%r1205, %r1203, %r1195;
	xor.b32  	%r1206, %r1205, %r1194;
	add.s32 	%r1207, %r1206, %r1187;
	add.s32 	%r1208, %r1207, %r1204;
	add.s32 	%r1209, %r1208, %r1131;
	add.s32 	%r1210, %r1209, %r522;
	shf.l.wrap.b32 	%r1211, %r1194, %r1194, 30;
	shf.l.wrap.b32 	%r1212, %r1210, %r1210, 5;
	xor.b32  	%r1213, %r1211, %r1203;
	xor.b32  	%r1214, %r1213, %r1202;
	add.s32 	%r1215, %r1214, %r1195;
	add.s32 	%r1216, %r1215, %r1212;
	add.s32 	%r1217, %r1216, %r1131;
	add.s32 	%r1218, %r1217, %r526;
	shf.l.wrap.b32 	%r1219, %r1202, %r1202, 30;
	shf.l.wrap.b32 	%r1220, %r1218, %r1218, 5;
	xor.b32  	%r1221, %r1219, %r1211;
	xor.b32  	%r1222, %r1221, %r1210;
	add.s32 	%r1223, %r1222, %r1203;
	add.s32 	%r1224, %r1223, %r1220;
	add.s32 	%r1225, %r1224, %r1131;
	add.s32 	%r1226, %r1225, %r530;
	shf.l.wrap.b32 	%r1227, %r1210, %r1210, 30;
	shf.l.wrap.b32 	%r1228, %r1226, %r1226, 5;
	xor.b32  	%r1229, %r1227, %r1219;
	xor.b32  	%r1230, %r1229, %r1218;
	add.s32 	%r1231, %r1230, %r1211;
	add.s32 	%r1232, %r1231, %r1228;
	add.s32 	%r1233, %r1232, %r1131;
	add.s32 	%r1234, %r1233, %r534;
	shf.l.wrap.b32 	%r1235, %r1218, %r1218, 30;
	shf.l.wrap.b32 	%r1236, %r1234, %r1234, 5;
	xor.b32  	%r1237, %r1235, %r1227;
	xor.b32  	%r1238, %r1237, %r1226;
	add.s32 	%r1239, %r1238, %r1219;
	add.s32 	%r1240, %r1239, %r1236;
	add.s32 	%r1241, %r1240, %r1131;
	add.s32 	%r1242, %r1241, %r538;
	shf.l.wrap.b32 	%r1243, %r1226, %r1226, 30;
	shf.l.wrap.b32 	%r1244, %r1242, %r1242, 5;
	xor.b32  	%r1245, %r1243, %r1235;
	xor.b32  	%r1246, %r1245, %r1234;
	add.s32 	%r1247, %r1246, %r1227;
	add.s32 	%r1248, %r1247, %r1244;
	add.s32 	%r1249, %r1248, %r1131;
	add.s32 	%r1250, %r1249, %r542;
	shf.l.wrap.b32 	%r1251, %r1234, %r1234, 30;
	shf.l.wrap.b32 	%r1252, %r1250, %r1250, 5;
	xor.b32  	%r1253, %r1251, %r1243;
	xor.b32  	%r1254, %r1253, %r1242;
	add.s32 	%r1255, %r1254, %r1235;
	add.s32 	%r1256, %r1255, %r1252;
	add.s32 	%r1257, %r1256, %r1131;
	add.s32 	%r1258, %r1257, %r546;
	shf.l.wrap.b32 	%r1259, %r1242, %r1242, 30;
	shf.l.wrap.b32 	%r1260, %r1258, %r1258, 5;
	xor.b32  	%r1261, %r1259, %r1251;
	xor.b32  	%r1262, %r1261, %r1250;
	add.s32 	%r1263, %r1262, %r1243;
	add.s32 	%r1264, %r1263, %r1260;
	add.s32 	%r1265, %r1264, %r1131;
	add.s32 	%r1266, %r1265, %r550;
	shf.l.wrap.b32 	%r1267, %r1250, %r1250, 30;
	shf.l.wrap.b32 	%r1268, %r1266, %r1266, 5;
	xor.b32  	%r1269, %r1267, %r1259;
	xor.b32  	%r1270, %r1269, %r1258;
	add.s32 	%r1271, %r1270, %r1251;
	add.s32 	%r1272, %r1271, %r1268;
	add.s32 	%r1273, %r1272, %r1131;
	add.s32 	%r1274, %r1273, %r554;
	shf.l.wrap.b32 	%r1275, %r1258, %r1258, 30;
	shf.l.wrap.b32 	%r1276, %r1274, %r1274, 5;
	xor.b32  	%r1277, %r1275, %r1267;
	xor.b32  	%r1278, %r1277, %r1266;
	add.s32 	%r1279, %r1278, %r1259;
	add.s32 	%r1280, %r1279, %r1276;
	add.s32 	%r1281, %r1280, %r1131;
	add.s32 	%r1282, %r1281, %r558;
	shf.l.wrap.b32 	%r1283, %r1266, %r1266, 30;
	shf.l.wrap.b32 	%r1284, %r1282, %r1282, 5;
	xor.b32  	%r1285, %r1283, %r1275;
	xor.b32  	%r1286, %r1285, %r1274;
	add.s32 	%r1287, %r1286, %r1267;
	add.s32 	%r1288, %r1287, %r1284;
	add.s32 	%r1289, %r1288, %r1131;
	add.s32 	%r1290, %r1289, %r562;
	shf.l.wrap.b32 	%r1291, %r1274, %r1274, 30;
	add.s32 	%r1292, %r567, %r1290;
	add.s32 	%r1293, %r568, %r1282;
	st.local.v2.u32 	[%rd1+80], {%r1292, %r1293};
	add.s32 	%r1294, %r565, %r1291;
	add.s32 	%r1295, %r566, %r1283;
	st.local.v2.u32 	[%rd1+88], {%r1294, %r1295};
	add.s32 	%r1296, %r563, %r1275;
	st.local.u32 	[%rd1+96], %r1296;
	ld.local.u64 	%rd53, [%rd1+72];
	add.s64 	%rd54, %rd53, 512;
	st.local.u64 	[%rd1+72], %rd54;
	mov.b32 	%r3705, 0;
	st.local.u32 	[%rd1+64], %r3705;
$L__BB0_17:
	add.s64 	%rd144, %rd144, -1;
	add.s64 	%rd143, %rd143, 1;
	setp.ne.s64 	%p12, %rd144, 0;
	@%p12 bra 	$L__BB0_15;
	setp.gt.u32 	%p13, %r3705, 55;
	@%p13 bra 	$L__BB0_32;
	cvt.u64.u32 	%rd115, %r3705;
	add.s64 	%rd116, %rd1, %rd115;
	mov.b16 	%rs87, 128;
	st.local.u8 	[%rd116], %rs87;
	setp.eq.s32 	%p23, %r3705, 55;
	@%p23 bra 	$L__BB0_47;
	sub.s32 	%r30, 55, %r3705;
	and.b32  	%r31, %r30, 15;
	setp.gt.u32 	%p24, %r3705, 39;
	@%p24 bra 	$L__BB0_23;
	cvt.u16.u32 	%rs88, %r30;
	shr.u16 	%rs89, %rs88, 4;
	and.b16  	%rs90, %rs89, 3;
	mul.wide.u16 	%r2507, %rs90, 16;
	neg.s32 	%r3706, %r2507;
	add.s64 	%rd145, %rd116, 8;
$L__BB0_22:
	.pragma "nounroll";
	mov.b16 	%rs91, 0;
	st.local.u8 	[%rd145+-7], %rs91;
	st.local.u8 	[%rd145+-6], %rs91;
	st.local.u8 	[%rd145+-5], %rs91;
	st.local.u8 	[%rd145+-4], %rs91;
	st.local.u8 	[%rd145+-3], %rs91;
	st.local.u8 	[%rd145+-2], %rs91;
	st.local.u8 	[%rd145+-1], %rs91;
	st.local.u8 	[%rd145], %rs91;
	st.local.u8 	[%rd145+1], %rs91;
	st.local.u8 	[%rd145+2], %rs91;
	st.local.u8 	[%rd145+3], %rs91;
	st.local.u8 	[%rd145+4], %rs91;
	st.local.u8 	[%rd145+5], %rs91;
	st.local.u8 	[%rd145+6], %rs91;
	st.local.u8 	[%rd145+7], %rs91;
	add.s32 	%r3705, %r3705, 16;
	st.local.u8 	[%rd145+8], %rs91;
	add.s32 	%r3706, %r3706, 16;
	add.s64 	%rd145, %rd145, 16;
	setp.eq.s32 	%p25, %r3706, 0;
	@%p25 bra 	$L__BB0_23;
	bra.uni 	$L__BB0_22;
$L__BB0_23:
	setp.eq.s32 	%p26, %r31, 0;
	@%p26 bra 	$L__BB0_47;
	and.b32  	%r60, %r30, 7;
	setp.lt.u32 	%p27, %r31, 8;
	@%p27 bra 	$L__BB0_26;
	cvt.u64.u32 	%rd119, %r3705;
	add.s64 	%rd120, %rd1, %rd119;
	mov.b16 	%rs92, 0;
	st.local.u8 	[%rd120+1], %rs92;
	st.local.u8 	[%rd120+2], %rs92;
	st.local.u8 	[%rd120+3], %rs92;
	st.local.u8 	[%rd120+4], %rs92;
	st.local.u8 	[%rd120+5], %rs92;
	st.local.u8 	[%rd120+6], %rs92;
	st.local.u8 	[%rd120+7], %rs92;
	add.s32 	%r3705, %r3705, 8;
	st.local.u8 	[%rd120+8], %rs92;
$L__BB0_26:
	setp.eq.s32 	%p28, %r60, 0;
	@%p28 bra 	$L__BB0_47;
	and.b32  	%r63, %r30, 3;
	setp.lt.u32 	%p29, %r60, 4;
	@%p29 bra 	$L__BB0_29;
	cvt.u64.u32 	%rd121, %r3705;
	add.s64 	%rd122, %rd1, %rd121;
	mov.b16 	%rs93, 0;
	st.local.u8 	[%rd122+1], %rs93;
	st.local.u8 	[%rd122+2], %rs93;
	st.local.u8 	[%rd122+3], %rs93;
	add.s32 	%r3705, %r3705, 4;
	st.local.u8 	[%rd122+4], %rs93;
$L__BB0_29:
	setp.eq.s32 	%p30, %r63, 0;
	@%p30 bra 	$L__BB0_47;
	cvt.u64.u32 	%rd123, %r3705;
	add.s64 	%rd124, %rd123, %rd1;
	add.s64 	%rd146, %rd124, 1;
	neg.s32 	%r3718, %r63;
$L__BB0_31:
	.pragma "nounroll";
	mov.b16 	%rs94, 0;
	st.local.u8 	[%rd146], %rs94;
	add.s64 	%rd146, %rd146, 1;
	add.s32 	%r3718, %r3718, 1;
	setp.ne.s32 	%p31, %r3718, 0;
	@%p31 bra 	$L__BB0_31;
	bra.uni 	$L__BB0_47;
$L__BB0_32:
	cvt.u64.u32 	%rd55, %r3705;
	add.s64 	%rd56, %rd1, %rd55;
	mov.b16 	%rs50, 128;
	st.local.u8 	[%rd56], %rs50;
	add.s32 	%r3711, %r3705, 1;
	setp.gt.u32 	%p14, %r3711, 63;
	@%p14 bra 	$L__BB0_46;
	sub.s32 	%r38, 63, %r3705;
	and.b32  	%r39, %r38, 15;
	add.s32 	%r1297, %r3705, -48;
	setp.lt.u32 	%p15, %r1297, 15;
	@%p15 bra 	$L__BB0_37;
	add.s32 	%r3709, %r3705, 8;
	and.b32  	%r1298, %r38, -16;
	neg.s32 	%r3708, %r1298;
$L__BB0_35:
	.pragma "nounroll";
	add.s32 	%r1299, %r3709, -7;
	cvt.u64.u32 	%rd57, %r1299;
	add.s64 	%rd58, %rd1, %rd57;
	mov.b16 	%rs51, 0;
	st.local.u8 	[%rd58], %rs51;
	add.s32 	%r1300, %r3709, -6;
	cvt.u64.u32 	%rd59, %r1300;
	add.s64 	%rd60, %rd1, %rd59;
	st.local.u8 	[%rd60], %rs51;
	add.s32 	%r1301, %r3709, -5;
	cvt.u64.u32 	%rd61, %r1301;
	add.s64 	%rd62, %rd1, %rd61;
	st.local.u8 	[%rd62], %rs51;
	add.s32 	%r1302, %r3709, -4;
	cvt.u64.u32 	%rd63, %r1302;
	add.s64 	%rd64, %rd1, %rd63;
	st.local.u8 	[%rd64], %rs51;
	add.s32 	%r1303, %r3709, -3;
	cvt.u64.u32 	%rd65, %r1303;
	add.s64 	%rd66, %rd1, %rd65;
	st.local.u8 	[%rd66], %rs51;
	add.s32 	%r1304, %r3709, -2;
	cvt.u64.u32 	%rd67, %r1304;
	add.s64 	%rd68, %rd1, %rd67;
	st.local.u8 	[%rd68], %rs51;
	add.s32 	%r1305, %r3709, -1;
	cvt.u64.u32 	%rd69, %r1305;
	add.s64 	%rd70, %rd1, %rd69;
	st.local.u8 	[%rd70], %rs51;
	add.s32 	%r1306, %r3709, 8;
	cvt.u64.u32 	%rd71, %r3709;
	add.s64 	%rd72, %rd1, %rd71;
	st.local.u8 	[%rd72], %rs51;
	add.s32 	%r1307, %r3709, 1;
	cvt.u64.u32 	%rd73, %r1307;
	add.s64 	%rd74, %rd1, %rd73;
	st.local.u8 	[%rd74], %rs51;
	add.s32 	%r1308, %r3709, 2;
	cvt.u64.u32 	%rd75, %r1308;
	add.s64 	%rd76, %rd1, %rd75;
	st.local.u8 	[%rd76], %rs51;
	add.s32 	%r1309, %r3709, 3;
	cvt.u64.u32 	%rd77, %r1309;
	add.s64 	%rd78, %rd1, %rd77;
	st.local.u8 	[%rd78], %rs51;
	add.s32 	%r1310, %r3709, 4;
	cvt.u64.u32 	%rd79, %r1310;
	add.s64 	%rd80, %rd1, %rd79;
	st.local.u8 	[%rd80], %rs51;
	add.s32 	%r1311, %r3709, 5;
	cvt.u64.u32 	%rd81, %r1311;
	add.s64 	%rd82, %rd1, %rd81;
	st.local.u8 	[%rd82], %rs51;
	add.s32 	%r1312, %r3709, 6;
	cvt.u64.u32 	%rd83, %r1312;
	add.s64 	%rd84, %rd1, %rd83;
	st.local.u8 	[%rd84], %rs51;
	add.s32 	%r1313, %r3709, 7;
	cvt.u64.u32 	%rd85, %r1313;
	add.s64 	%rd86, %rd1, %rd85;
	st.local.u8 	[%rd86], %rs51;
	cvt.u64.u32 	%rd87, %r1306;
	add.s64 	%rd88, %rd1, %rd87;
	st.local.u8 	[%rd88], %rs51;
	add.s32 	%r3709, %r3709, 16;
	add.s32 	%r3708, %r3708, 16;
	setp.ne.s32 	%p16, %r3708, 0;
	@%p16 bra 	$L__BB0_35;
	add.s32 	%r3711, %r3709, -7;
$L__BB0_37:
	setp.eq.s32 	%p17, %r39, 0;
	@%p17 bra 	$L__BB0_46;
	and.b32  	%r48, %r38, 7;
	setp.lt.u32 	%p18, %r39, 8;
	@%p18 bra 	$L__BB0_40;
	cvt.u64.u32 	%rd89, %r3711;
	add.s64 	%rd90, %rd1, %rd89;
	mov.b16 	%rs52, 0;
	st.local.u8 	[%rd90], %rs52;
	add.s32 	%r1314, %r3711, 1;
	cvt.u64.u32 	%rd91, %r1314;
	add.s64 	%rd92, %rd1, %rd91;
	st.local.u8 	[%rd92], %rs52;
	add.s32 	%r1315, %r3711, 2;
	cvt.u64.u32 	%rd93, %r1315;
	add.s64 	%rd94, %rd1, %rd93;
	st.local.u8 	[%rd94], %rs52;
	add.s32 	%r1316, %r3711, 3;
	cvt.u64.u32 	%rd95, %r1316;
	add.s64 	%rd96, %rd1, %rd95;
	st.local.u8 	[%rd96], %rs52;
	add.s32 	%r1317, %r3711, 4;
	cvt.u64.u32 	%rd97, %r1317;
	add.s64 	%rd98, %rd1, %rd97;
	st.local.u8 	[%rd98], %rs52;
	add.s32 	%r1318, %r3711, 5;
	cvt.u64.u32 	%rd99, %r1318;
	add.s64 	%rd100, %rd1, %rd99;
	st.local.u8 	[%rd100], %rs52;
	add.s32 	%r1319, %r3711, 6;
	cvt.u64.u32 	%rd101, %r1319;
	add.s64 	%rd102, %rd1, %rd101;
	st.local.u8 	[%rd102], %rs52;
	add.s32 	%r1320, %r3711, 7;
	cvt.u64.u32 	%rd103, %r1320;
	add.s64 	%rd104, %rd1, %rd103;
	st.local.u8 	[%rd104], %rs52;
	add.s32 	%r3711, %r3711, 8;
$L__BB0_40:
	setp.eq.s32 	%p19, %r48, 0;
	@%p19 bra 	$L__BB0_46;
	and.b32  	%r51, %r38, 3;
	setp.lt.u32 	%p20, %r48, 4;
	@%p20 bra 	$L__BB0_43;
	cvt.u64.u32 	%rd105, %r3711;
	add.s64 	%rd106, %rd1, %rd105;
	mov.b16 	%rs53, 0;
	st.local.u8 	[%rd106], %rs53;
	add.s32 	%r1321, %r3711, 1;
	cvt.u64.u32 	%rd107, %r1321;
	add.s64 	%rd108, %rd1, %rd107;
	st.local.u8 	[%rd108], %rs53;
	add.s32 	%r1322, %r3711, 2;
	cvt.u64.u32 	%rd109, %r1322;
	add.s64 	%rd110, %rd1, %rd109;
	st.local.u8 	[%rd110], %rs53;
	add.s32 	%r1323, %r3711, 3;
	cvt.u64.u32 	%rd111, %r1323;
	add.s64 	%rd112, %rd1, %rd111;
	st.local.u8 	[%rd112], %rs53;
	add.s32 	%r3711, %r3711, 4;
$L__BB0_43:
	setp.eq.s32 	%p21, %r51, 0;
	@%p21 bra 	$L__BB0_46;
	neg.s32 	%r3713, %r51;
$L__BB0_45:
	.pragma "nounroll";
	cvt.u64.u32 	%rd113, %r3711;
	add.s64 	%rd114, %rd1, %rd113;
	mov.b16 	%rs54, 0;
	st.local.u8 	[%rd114], %rs54;
	add.s32 	%r3711, %r3711, 1;
	add.s32 	%r3713, %r3713, 1;
	setp.ne.s32 	%p22, %r3713, 0;
	@%p22 bra 	$L__BB0_45;
$L__BB0_46:
	ld.local.v2.b32 	{%r1324, %r1325}, [%rd1];
	bfe.u32 	%r1326, %r1325, 16, 8;
	cvt.u16.u32 	%rs55, %r1326;
	bfe.u32 	%r1327, %r1325, 8, 8;
	bfe.u32 	%r1328, %r1325, 0, 8;
	bfe.u32 	%r1329, %r1324, 16, 8;
	cvt.u16.u32 	%rs56, %r1329;
	bfe.u32 	%r1330, %r1324, 8, 8;
	bfe.u32 	%r1331, %r1324, 0, 8;
	shl.b32 	%r1332, %r1331, 24;
	shl.b32 	%r1333, %r1330, 16;
	and.b32  	%r1334, %r1333, 16711680;
	or.b32  	%r1335, %r1334, %r1332;
	and.b16  	%rs57, %rs56, 255;
	mul.wide.u16 	%r1336, %rs57, 256;
	or.b32  	%r1337, %r1335, %r1336;
	bfe.u32 	%r1338, %r1324, 24, 8;
	or.b32  	%r1339, %r1337, %r1338;
	shl.b32 	%r1340, %r1328, 24;
	shl.b32 	%r1341, %r1327, 16;
	and.b32  	%r1342, %r1341, 16711680;
	or.b32  	%r1343, %r1342, %r1340;
	and.b16  	%rs58, %rs55, 255;
	mul.wide.u16 	%r1344, %rs58, 256;
	or.b32  	%r1345, %r1343, %r1344;
	bfe.u32 	%r1346, %r1325, 24, 8;
	or.b32  	%r1347, %r1345, %r1346;
	ld.local.v2.b32 	{%r1348, %r1349}, [%rd1+8];
	bfe.u32 	%r1350, %r1349, 16, 8;
	cvt.u16.u32 	%rs59, %r1350;
	bfe.u32 	%r1351, %r1349, 8, 8;
	bfe.u32 	%r1352, %r1349, 0, 8;
	bfe.u32 	%r1353, %r1348, 16, 8;
	cvt.u16.u32 	%rs60, %r1353;
	bfe.u32 	%r1354, %r1348, 8, 8;
	bfe.u32 	%r1355, %r1348, 0, 8;
	shl.b32 	%r1356, %r1355, 24;
	shl.b32 	%r1357, %r1354, 16;
	and.b32  	%r1358, %r1357, 16711680;
	or.b32  	%r1359, %r1358, %r1356;
	and.b16  	%rs61, %rs60, 255;
	mul.wide.u16 	%r1360, %rs61, 256;
	or.b32  	%r1361, %r1359, %r1360;
	bfe.u32 	%r1362, %r1348, 24, 8;
	or.b32  	%r1363, %r1361, %r1362;
	shl.b32 	%r1364, %r1352, 24;
	shl.b32 	%r1365, %r1351, 16;
	and.b32  	%r1366, %r1365, 16711680;
	or.b32  	%r1367, %r1366, %r1364;
	and.b16  	%rs62, %rs59, 255;
	mul.wide.u16 	%r1368, %rs62, 256;
	or.b32  	%r1369, %r1367, %r1368;
	bfe.u32 	%r1370, %r1349, 24, 8;
	or.b32  	%r1371, %r1369, %r1370;
	ld.local.v2.b32 	{%r1372, %r1373}, [%rd1+16];
	bfe.u32 	%r1374, %r1373, 16, 8;
	cvt.u16.u32 	%rs63, %r1374;
	bfe.u32 	%r1375, %r1373, 8, 8;
	bfe.u32 	%r1376, %r1373, 0, 8;
	bfe.u32 	%r1377, %r1372, 16, 8;
	cvt.u16.u32 	%rs64, %r1377;
	bfe.u32 	%r1378, %r1372, 8, 8;
	bfe.u32 	%r1379, %r1372, 0, 8;
	shl.b32 	%r1380, %r1379, 24;
	shl.b32 	%r1381, %r1378, 16;
	and.b32  	%r1382, %r1381, 16711680;
	or.b32  	%r1383, %r1382, %r1380;
	and.b16  	%rs65, %rs64, 255;
	mul.wide.u16 	%r1384, %rs65, 256;
	or.b32  	%r1385, %r1383, %r1384;
	bfe.u32 	%r1386, %r1372, 24, 8;
	or.b32  	%r1387, %r1385, %r1386;
	shl.b32 	%r1388, %r1376, 24;
	shl.b32 	%r1389, %r1375, 16;
	and.b32  	%r1390, %r1389, 16711680;
	or.b32  	%r1391, %r1390, %r1388;
	and.b16  	%rs66, %rs63, 255;
	mul.wide.u16 	%r1392, %rs66, 256;
	or.b32  	%r1393, %r1391, %r1392;
	bfe.u32 	%r1394, %r1373, 24, 8;
	or.b32  	%r1395, %r1393, %r1394;
	ld.local.v2.b32 	{%r1396, %r1397}, [%rd1+24];
	bfe.u32 	%r1398, %r1397, 16, 8;
	cvt.u16.u32 	%rs67, %r1398;
	bfe.u32 	%r1399, %r1397, 8, 8;
	bfe.u32 	%r1400, %r1397, 0, 8;
	bfe.u32 	%r1401, %r1396, 16, 8;
	cvt.u16.u32 	%rs68, %r1401;
	bfe.u32 	%r1402, %r1396, 8, 8;
	bfe.u32 	%r1403, %r1396, 0, 8;
	shl.b32 	%r1404, %r1403, 24;
	shl.b32 	%r1405, %r1402, 16;
	and.b32  	%r1406, %r1405, 16711680;
	or.b32  	%r1407, %r1406, %r1404;
	and.b16  	%rs69, %rs68, 255;
	mul.wide.u16 	%r1408, %rs69, 256;
	or.b32  	%r1409, %r1407, %r1408;
	bfe.u32 	%r1410, %r1396, 24, 8;
	or.b32  	%r1411, %r1409, %r1410;
	shl.b32 	%r1412, %r1400, 24;
	shl.b32 	%r1413, %r1399, 16;
	and.b32  	%r1414, %r1413, 16711680;
	or.b32  	%r1415, %r1414, %r1412;
	and.b16  	%rs70, %rs67, 255;
	mul.wide.u16 	%r1416, %rs70, 256;
	or.b32  	%r1417, %r1415, %r1416;
	bfe.u32 	%r1418, %r1397, 24, 8;
	or.b32  	%r1419, %r1417, %r1418;
	ld.local.v2.b32 	{%r1420, %r1421}, [%rd1+32];
	bfe.u32 	%r1422, %r1421, 16, 8;
	cvt.u16.u32 	%rs71, %r1422;
	bfe.u32 	%r1423, %r1421, 8, 8;
	bfe.u32 	%r1424, %r1421, 0, 8;
	bfe.u32 	%r1425, %r1420, 16, 8;
	cvt.u16.u32 	%rs72, %r1425;
	bfe.u32 	%r1426, %r1420, 8, 8;
	bfe.u32 	%r1427, %r1420, 0, 8;
	shl.b32 	%r1428, %r1427, 24;
	shl.b32 	%r1429, %r1426, 16;
	and.b32  	%r1430, %r1429, 16711680;
	or.b32  	%r1431, %r1430, %r1428;
	and.b16  	%rs73, %rs72, 255;
	mul.wide.u16 	%r1432, %rs73, 256;
	or.b32  	%r1433, %r1431, %r1432;
	bfe.u32 	%r1434, %r1420, 24, 8;
	or.b32  	%r1435, %r1433, %r1434;
	shl.b32 	%r1436, %r1424, 24;
	shl.b32 	%r1437, %r1423, 16;
	and.b32  	%r1438, %r1437, 16711680;
	or.b32  	%r1439, %r1438, %r1436;
	and.b16  	%rs74, %rs71, 255;
	mul.wide.u16 	%r1440, %rs74, 256;
	or.b32  	%r1441, %r1439, %r1440;
	bfe.u32 	%r1442, %r1421, 24, 8;
	or.b32  	%r1443, %r1441, %r1442;
	ld.local.v2.b32 	{%r1444, %r1445}, [%rd1+40];
	bfe.u32 	%r1446, %r1445, 16, 8;
	cvt.u16.u32 	%rs75, %r1446;
	bfe.u32 	%r1447, %r1445, 8, 8;
	bfe.u32 	%r1448, %r1445, 0, 8;
	bfe.u32 	%r1449, %r1444, 16, 8;
	cvt.u16.u32 	%rs76, %r1449;
	bfe.u32 	%r1450, %r1444, 8, 8;
	bfe.u32 	%r1451, %r1444, 0, 8;
	shl.b32 	%r1452, %r1451, 24;
	shl.b32 	%r1453, %r1450, 16;
	and.b32  	%r1454, %r1453, 16711680;
	or.b32  	%r1455, %r1454, %r1452;
	and.b16  	%rs77, %rs76, 255;
	mul.wide.u16 	%r1456, %rs77, 256;
	or.b32  	%r1457, %r1455, %r1456;
	bfe.u32 	%r1458, %r1444, 24, 8;
	or.b32  	%r1459, %r1457, %r1458;
	shl.b32 	%r1460, %r1448, 24;
	shl.b32 	%r1461, %r1447, 16;
	and.b32  	%r1462, %r1461, 16711680;
	or.b32  	%r1463, %r1462, %r1460;
	and.b16  	%rs78, %rs75, 255;
	mul.wide.u16 	%r1464, %rs78, 256;
	or.b32  	%r1465, %r1463, %r1464;
	bfe.u32 	%r1466, %r1445, 24, 8;
	or.b32  	%r1467, %r1465, %r1466;
	ld.local.v2.b32 	{%r1468, %r1469}, [%rd1+48];
	bfe.u32 	%r1470, %r1469, 16, 8;
	cvt.u16.u32 	%rs79, %r1470;
	bfe.u32 	%r1471, %r1469, 8, 8;
	bfe.u32 	%r1472, %r1469, 0, 8;
	bfe.u32 	%r1473, %r1468, 16, 8;
	cvt.u16.u32 	%rs80, %r1473;
	bfe.u32 	%r1474, %r1468, 8, 8;
	bfe.u32 	%r1475, %r1468, 0, 8;
	shl.b32 	%r1476, %r1475, 24;
	shl.b32 	%r1477, %r1474, 16;
	and.b32  	%r1478, %r1477, 16711680;
	or.b32  	%r1479, %r1478, %r1476;
	and.b16  	%rs81, %rs80, 255;
	mul.wide.u16 	%r1480, %rs81, 256;
	or.b32  	%r1481, %r1479, %r1480;
	bfe.u32 	%r1482, %r1468, 24, 8;
	or.b32  	%r1483, %r1481, %r1482;
	shl.b32 	%r1484, %r1472, 24;
	shl.b32 	%r1485, %r1471, 16;
	and.b32  	%r1486, %r1485, 16711680;
	or.b32  	%r1487, %r1486, %r1484;
	and.b16  	%rs82, %rs79, 255;
	mul.wide.u16 	%r1488, %rs82, 256;
	or.b32  	%r1489, %r1487, %r1488;
	bfe.u32 	%r1490, %r1469, 24, 8;
	or.b32  	%r1491, %r1489, %r1490;
	ld.local.v2.b32 	{%r1492, %r1493}, [%rd1+56];
	bfe.u32 	%r1494, %r1493, 16, 8;
	cvt.u16.u32 	%rs83, %r1494;
	bfe.u32 	%r1495, %r1493, 8, 8;
	bfe.u32 	%r1496, %r1493, 0, 8;
	bfe.u32 	%r1497, %r1492, 16, 8;
	cvt.u16.u32 	%rs84, %r1497;
	bfe.u32 	%r1498, %r1492, 8, 8;
	bfe.u32 	%r1499, %r1492, 0, 8;
	shl.b32 	%r1500, %r1499, 24;
	shl.b32 	%r1501, %r1498, 16;
	and.b32  	%r1502, %r1501, 16711680;
	or.b32  	%r1503, %r1502, %r1500;
	and.b16  	%rs85, %rs84, 255;
	mul.wide.u16 	%r1504, %rs85, 256;
	or.b32  	%r1505, %r1503, %r1504;
	bfe.u32 	%r1506, %r1492, 24, 8;
	or.b32  	%r1507, %r1505, %r1506;
	shl.b32 	%r1508, %r1496, 24;
	shl.b32 	%r1509, %r1495, 16;
	and.b32  	%r1510, %r1509, 16711680;
	or.b32  	%r1511, %r1510, %r1508;
	and.b16  	%rs86, %rs83, 255;
	mul.wide.u16 	%r1512, %rs86, 256;
	or.b32  	%r1513, %r1511, %r1512;
	bfe.u32 	%r1514, %r1493, 24, 8;
	or.b32  	%r1515, %r1513, %r1514;
	xor.b32  	%r1516, %r1435, %r1491;
	xor.b32  	%r1517, %r1516, %r1363;
	xor.b32  	%r1518, %r1517, %r1339;
	shf.l.wrap.b32 	%r1519, %r1518, %r1518, 1;
	xor.b32  	%r1520, %r1443, %r1507;
	xor.b32  	%r1521, %r1520, %r1371;
	xor.b32  	%r1522, %r1521, %r1347;
	shf.l.wrap.b32 	%r1523, %r1522, %r1522, 1;
	xor.b32  	%r1524, %r1459, %r1515;
	xor.b32  	%r1525, %r1524, %r1387;
	xor.b32  	%r1526, %r1525, %r1363;
	shf.l.wrap.b32 	%r1527, %r1526, %r1526, 1;
	xor.b32  	%r1528, %r1467, %r1519;
	xor.b32  	%r1529, %r1528, %r1395;
	xor.b32  	%r1530, %r1529, %r1371;
	shf.l.wrap.b32 	%r1531, %r1530, %r1530, 1;
	xor.b32  	%r1532, %r1483, %r1523;
	xor.b32  	%r1533, %r1532, %r1411;
	xor.b32  	%r1534, %r1533, %r1387;
	shf.l.wrap.b32 	%r1535, %r1534, %r1534, 1;
	xor.b32  	%r1536, %r1491, %r1527;
	xor.b32  	%r1537, %r1536, %r1419;
	xor.b32  	%r1538, %r1537, %r1395;
	shf.l.wrap.b32 	%r1539, %r1538, %r1538, 1;
	xor.b32  	%r1540, %r1507, %r1531;
	xor.b32  	%r1541, %r1540, %r1435;
	xor.b32  	%r1542, %r1541, %r1411;
	shf.l.wrap.b32 	%r1543, %r1542, %r1542, 1;
	xor.b32  	%r1544, %r1515, %r1535;
	xor.b32  	%r1545, %r1544, %r1443;
	xor.b32  	%r1546, %r1545, %r1419;
	shf.l.wrap.b32 	%r1547, %r1546, %r1546, 1;
	xor.b32  	%r1548, %r1519, %r1539;
	xor.b32  	%r1549, %r1548, %r1459;
	xor.b32  	%r1550, %r1549, %r1435;
	shf.l.wrap.b32 	%r1551, %r1550, %r1550, 1;
	xor.b32  	%r1552, %r1523, %r1543;
	xor.b32  	%r1553, %r1552, %r1467;
	xor.b32  	%r1554, %r1553, %r1443;
	shf.l.wrap.b32 	%r1555, %r1554, %r1554, 1;
	xor.b32  	%r1556, %r1527, %r1547;
	xor.b32  	%r1557, %r1556, %r1483;
	xor.b32  	%r1558, %r1557, %r1459;
	shf.l.wrap.b32 	%r1559, %r1558, %r1558, 1;
	xor.b32  	%r1560, %r1531, %r1551;
	xor.b32  	%r1561, %r1560, %r1491;
	xor.b32  	%r1562, %r1561, %r1467;
	shf.l.wrap.b32 	%r1563, %r1562, %r1562, 1;
	xor.b32  	%r1564, %r1535, %r1555;
	xor.b32  	%r1565, %r1564, %r1507;
	xor.b32  	%r1566, %r1565, %r1483;
	shf.l.wrap.b32 	%r1567, %r1566, %r1566, 1;
	xor.b32  	%r1568, %r1539, %r1559;
	xor.b32  	%r1569, %r1568, %r1515;
	xor.b32  	%r1570, %r1569, %r1491;
	shf.l.wrap.b32 	%r1571, %r1570, %r1570, 1;
	xor.b32  	%r1572, %r1543, %r1563;
	xor.b32  	%r1573, %r1572, %r1519;
	xor.b32  	%r1574, %r1573, %r1507;
	shf.l.wrap.b32 	%r1575, %r1574, %r1574, 1;
	xor.b32  	%r1576, %r1547, %r1567;
	xor.b32  	%r1577, %r1576, %r1523;
	xor.b32  	%r1578, %r1577, %r1515;
	shf.l.wrap.b32 	%r1579, %r1578, %r1578, 1;
	xor.b32  	%r1580, %r1551, %r1571;
	xor.b32  	%r1581, %r1580, %r1527;
	xor.b32  	%r1582, %r1581, %r1519;
	shf.l.wrap.b32 	%r1583, %r1582, %r1582, 1;
	xor.b32  	%r1584, %r1555, %r1575;
	xor.b32  	%r1585, %r1584, %r1531;
	xor.b32  	%r1586, %r1585, %r1523;
	shf.l.wrap.b32 	%r1587, %r1586, %r1586, 1;
	xor.b32  	%r1588, %r1559, %r1579;
	xor.b32  	%r1589, %r1588, %r1535;
	xor.b32  	%r1590, %r1589, %r1527;
	shf.l.wrap.b32 	%r1591, %r1590, %r1590, 1;
	xor.b32  	%r1592, %r1563, %r1583;
	xor.b32  	%r1593, %r1592, %r1539;
	xor.b32  	%r1594, %r1593, %r1531;
	shf.l.wrap.b32 	%r1595, %r1594, %r1594, 1;
	xor.b32  	%r1596, %r1567, %r1587;
	xor.b32  	%r1597, %r1596, %r1543;
	xor.b32  	%r1598, %r1597, %r1535;
	shf.l.wrap.b32 	%r1599, %r1598, %r1598, 1;
	xor.b32  	%r1600, %r1571, %r1591;
	xor.b32  	%r1601, %r1600, %r1547;
	xor.b32  	%r1602, %r1601, %r1539;
	shf.l.wrap.b32 	%r1603, %r1602, %r1602, 1;
	xor.b32  	%r1604, %r1575, %r1595;
	xor.b32  	%r1605, %r1604, %r1551;
	xor.b32  	%r1606, %r1605, %r1543;
	shf.l.wrap.b32 	%r1607, %r1606, %r1606, 1;
	xor.b32  	%r1608, %r1579, %r1599;
	xor.b32  	%r1609, %r1608, %r1555;
	xor.b32  	%r1610, %r1609, %r1547;
	shf.l.wrap.b32 	%r1611, %r1610, %r1610, 1;
	xor.b32  	%r1612, %r1583, %r1603;
	xor.b32  	%r1613, %r1612, %r1559;
	xor.b32  	%r1614, %r1613, %r1551;
	shf.l.wrap.b32 	%r1615, %r1614, %r1614, 1;
	xor.b32  	%r1616, %r1587, %r1607;
	xor.b32  	%r1617, %r1616, %r1563;
	xor.b32  	%r1618, %r1617, %r1555;
	shf.l.wrap.b32 	%r1619, %r1618, %r1618, 1;
	xor.b32  	%r1620, %r1591, %r1611;
	xor.b32  	%r1621, %r1620, %r1567;
	xor.b32  	%r1622, %r1621, %r1559;
	shf.l.wrap.b32 	%r1623, %r1622, %r1622, 1;
	xor.b32  	%r1624, %r1595, %r1615;
	xor.b32  	%r1625, %r1624, %r1571;
	xor.b32  	%r1626, %r1625, %r1563;
	shf.l.wrap.b32 	%r1627, %r1626, %r1626, 1;
	xor.b32  	%r1628, %r1599, %r1619;
	xor.b32  	%r1629, %r1628, %r1575;
	xor.b32  	%r1630, %r1629, %r1567;
	shf.l.wrap.b32 	%r1631, %r1630, %r1630, 1;
	xor.b32  	%r1632, %r1603, %r1623;
	xor.b32  	%r1633, %r1632, %r1579;
	xor.b32  	%r1634, %r1633, %r1571;
	shf.l.wrap.b32 	%r1635, %r1634, %r1634, 1;
	xor.b32  	%r1636, %r1607, %r1627;
	xor.b32  	%r1637, %r1636, %r1583;
	xor.b32  	%r1638, %r1637, %r1575;
	shf.l.wrap.b32 	%r1639, %r1638, %r1638, 1;
	xor.b32  	%r1640, %r1611, %r1631;
	xor.b32  	%r1641, %r1640, %r1587;
	xor.b32  	%r1642, %r1641, %r1579;
	shf.l.wrap.b32 	%r1643, %r1642, %r1642, 1;
	xor.b32  	%r1644, %r1615, %r1635;
	xor.b32  	%r1645, %r1644, %r1591;
	xor.b32  	%r1646, %r1645, %r1583;
	shf.l.wrap.b32 	%r1647, %r1646, %r1646, 1;
	xor.b32  	%r1648, %r1619, %r1639;
	xor.b32  	%r1649, %r1648, %r1595;
	xor.b32  	%r1650, %r1649, %r1587;
	shf.l.wrap.b32 	%r1651, %r1650, %r1650, 1;
	xor.b32  	%r1652, %r1623, %r1643;
	xor.b32  	%r1653, %r1652, %r1599;
	xor.b32  	%r1654, %r1653, %r1591;
	shf.l.wrap.b32 	%r1655, %r1654, %r1654, 1;
	xor.b32  	%r1656, %r1627, %r1647;
	xor.b32  	%r1657, %r1656, %r1603;
	xor.b32  	%r1658, %r1657, %r1595;
	shf.l.wrap.b32 	%r1659, %r1658, %r1658, 1;
	xor.b32  	%r1660, %r1631, %r1651;
	xor.b32  	%r1661, %r1660, %r1607;
	xor.b32  	%r1662, %r1661, %r1599;
	shf.l.wrap.b32 	%r1663, %r1662, %r1662, 1;
	xor.b32  	%r1664, %r1635, %r1655;
	xor.b32  	%r1665, %r1664, %r1611;
	xor.b32  	%r1666, %r1665, %r1603;
	shf.l.wrap.b32 	%r1667, %r1666, %r1666, 1;
	xor.b32  	%r1668, %r1639, %r1659;
	xor.b32  	%r1669, %r1668, %r1615;
	xor.b32  	%r1670, %r1669, %r1607;
	shf.l.wrap.b32 	%r1671, %r1670, %r1670, 1;
	xor.b32  	%r1672, %r1643, %r1663;
	xor.b32  	%r1673, %r1672, %r1619;
	xor.b32  	%r1674, %r1673, %r1611;
	shf.l.wrap.b32 	%r1675, %r1674, %r1674, 1;
	xor.b32  	%r1676, %r1647, %r1667;
	xor.b32  	%r1677, %r1676, %r1623;
	xor.b32  	%r1678, %r1677, %r1615;
	shf.l.wrap.b32 	%r1679, %r1678, %r1678, 1;
	xor.b32  	%r1680, %r1651, %r1671;
	xor.b32  	%r1681, %r1680, %r1627;
	xor.b32  	%r1682, %r1681, %r1619;
	shf.l.wrap.b32 	%r1683, %r1682, %r1682, 1;
	xor.b32  	%r1684, %r1655, %r1675;
	xor.b32  	%r1685, %r1684, %r1631;
	xor.b32  	%r1686, %r1685, %r1623;
	shf.l.wrap.b32 	%r1687, %r1686, %r1686, 1;
	xor.b32  	%r1688, %r1659, %r1679;
	xor.b32  	%r1689, %r1688, %r1635;
	xor.b32  	%r1690, %r1689, %r1627;
	shf.l.wrap.b32 	%r1691, %r1690, %r1690, 1;
	xor.b32  	%r1692, %r1663, %r1683;
	xor.b32  	%r1693, %r1692, %r1639;
	xor.b32  	%r1694, %r1693, %r1631;
	shf.l.wrap.b32 	%r1695, %r1694, %r1694, 1;
	xor.b32  	%r1696, %r1667, %r1687;
	xor.b32  	%r1697, %r1696, %r1643;
	xor.b32  	%r1698, %r1697, %r1635;
	shf.l.wrap.b32 	%r1699, %r1698, %r1698, 1;
	xor.b32  	%r1700, %r1671, %r1691;
	xor.b32  	%r1701, %r1700, %r1647;
	xor.b32  	%r1702, %r1701, %r1639;
	shf.l.wrap.b32 	%r1703, %r1702, %r1702, 1;
	xor.b32  	%r1704, %r1675, %r1695;
	xor.b32  	%r1705, %r1704, %r1651;
	xor.b32  	%r1706, %r1705, %r1643;
	shf.l.wrap.b32 	%r1707, %r1706, %r1706, 1;
	xor.b32  	%r1708, %r1679, %r1699;
	xor.b32  	%r1709, %r1708, %r1655;
	xor.b32  	%r1710, %r1709, %r1647;
	shf.l.wrap.b32 	%r1711, %r1710, %r1710, 1;
	xor.b32  	%r1712, %r1683, %r1703;
	xor.b32  	%r1713, %r1712, %r1659;
	xor.b32  	%r1714, %r1713, %r1651;
	shf.l.wrap.b32 	%r1715, %r1714, %r1714, 1;
	xor.b32  	%r1716, %r1687, %r1707;
	xor.b32  	%r1717, %r1716, %r1663;
	xor.b32  	%r1718, %r1717, %r1655;
	shf.l.wrap.b32 	%r1719, %r1718, %r1718, 1;
	xor.b32  	%r1720, %r1691, %r1711;
	xor.b32  	%r1721, %r1720, %r1667;
	xor.b32  	%r1722, %r1721, %r1659;
	shf.l.wrap.b32 	%r1723, %r1722, %r1722, 1;
	xor.b32  	%r1724, %r1695, %r1715;
	xor.b32  	%r1725, %r1724, %r1671;
	xor.b32  	%r1726, %r1725, %r1663;
	shf.l.wrap.b32 	%r1727, %r1726, %r1726, 1;
	xor.b32  	%r1728, %r1699, %r1719;
	xor.b32  	%r1729, %r1728, %r1675;
	xor.b32  	%r1730, %r1729, %r1667;
	shf.l.wrap.b32 	%r1731, %r1730, %r1730, 1;
	xor.b32  	%r1732, %r1703, %r1723;
	xor.b32  	%r1733, %r1732, %r1679;
	xor.b32  	%r1734, %r1733, %r1671;
	shf.l.wrap.b32 	%r1735, %r1734, %r1734, 1;
	xor.b32  	%r1736, %r1707, %r1727;
	xor.b32  	%r1737, %r1736, %r1683;
	xor.b32  	%r1738, %r1737, %r1675;
	shf.l.wrap.b32 	%r1739, %r1738, %r1738, 1;
	xor.b32  	%r1740, %r1711, %r1731;
	xor.b32  	%r1741, %r1740, %r1687;
	xor.b32  	%r1742, %r1741, %r1679;
	shf.l.wrap.b32 	%r1743, %r1742, %r1742, 1;
	xor.b32  	%r1744, %r1715, %r1735;
	xor.b32  	%r1745, %r1744, %r1691;
	xor.b32  	%r1746, %r1745, %r1683;
	shf.l.wrap.b32 	%r1747, %r1746, %r1746, 1;
	xor.b32  	%r1748, %r1719, %r1739;
	xor.b32  	%r1749, %r1748, %r1695;
	xor.b32  	%r1750, %r1749, %r1687;
	shf.l.wrap.b32 	%r1751, %r1750, %r1750, 1;
	xor.b32  	%r1752, %r1723, %r1743;
	xor.b32  	%r1753, %r1752, %r1699;
	xor.b32  	%r1754, %r1753, %r1691;
	shf.l.wrap.b32 	%r1755, %r1754, %r1754, 1;
	xor.b32  	%r1756, %r1727, %r1747;
	xor.b32  	%r1757, %r1756, %r1703;
	xor.b32  	%r1758, %r1757, %r1695;
	shf.l.wrap.b32 	%r1759, %r1758, %r1758, 1;
	xor.b32  	%r1760, %r1731, %r1751;
	xor.b32  	%r1761, %r1760, %r1707;
	xor.b32  	%r1762, %r1761, %r1699;
	shf.l.wrap.b32 	%r1763, %r1762, %r1762, 1;
	xor.b32  	%r1764, %r1735, %r1755;
	xor.b32  	%r1765, %r1764, %r1711;
	xor.b32  	%r1766, %r1765, %r1703;
	shf.l.wrap.b32 	%r1767, %r1766, %r1766, 1;
	xor.b32  	%r1768, %r1739, %r1759;
	xor.b32  	%r1769, %r1768, %r1715;
	xor.b32  	%r1770, %r1769, %r1707;
	shf.l.wrap.b32 	%r1771, %r1770, %r1770, 1;
	ld.local.v2.u32 	{%r1772, %r1773}, [%rd1+96];
	ld.local.v2.u32 	{%r1774, %r1775}, [%rd1+80];
	ld.local.v2.u32 	{%r1776, %r1777}, [%rd1+88];
	shf.l.wrap.b32 	%r1778, %r1774, %r1774, 5;
	and.b32  	%r1779, %r1775, %r1776;
	not.b32 	%r1780, %r1775;
	and.b32  	%r1781, %r1777, %r1780;
	or.b32  	%r1782, %r1779, %r1781;
	add.s32 	%r1783, %r1782, %r1772;
	add.s32 	%r1784, %r1783, %r1778;
	add.s32 	%r1785, %r1784, %r1773;
	add.s32 	%r1786, %r1785, %r1339;
	shf.l.wrap.b32 	%r1787, %r1775, %r1775, 30;
	shf.l.wrap.b32 	%r1788, %r1786, %r1786, 5;
	and.b32  	%r1789, %r1774, %r1787;
	not.b32 	%r1790, %r1774;
	and.b32  	%r1791, %r1776, %r1790;
	or.b32  	%r1792, %r1789, %r1791;
	add.s32 	%r1793, %r1792, %r1777;
	add.s32 	%r1794, %r1793, %r1788;
	add.s32 	%r1795, %r1794, %r1773;
	add.s32 	%r1796, %r1795, %r1347;
	shf.l.wrap.b32 	%r1797, %r1774, %r1774, 30;
	shf.l.wrap.b32 	%r1798, %r1796, %r1796, 5;
	and.b32  	%r1799, %r1786, %r1797;
	not.b32 	%r1800, %r1786;
	and.b32  	%r1801, %r1787, %r1800;
	or.b32  	%r1802, %r1799, %r1801;
	add.s32 	%r1803, %r1802, %r1776;
	add.s32 	%r1804, %r1803, %r1798;
	add.s32 	%r1805, %r1804, %r1773;
	add.s32 	%r1806, %r1805, %r1363;
	shf.l.wrap.b32 	%r1807, %r1786, %r1786, 30;
	shf.l.wrap.b32 	%r1808, %r1806, %r1806, 5;
	and.b32  	%r1809, %r1796, %r1807;
	not.b32 	%r1810, %r1796;
	and.b32  	%r1811, %r1797, %r1810;
	or.b32  	%r1812, %r1809, %r1811;
	add.s32 	%r1813, %r1812, %r1787;
	add.s32 	%r1814, %r1813, %r1808;
	add.s32 	%r1815, %r1814, %r1773;
	add.s32 	%r1816, %r1815, %r1371;
	shf.l.wrap.b32 	%r1817, %r1796, %r1796, 30;
	shf.l.wrap.b32 	%r1818, %r1816, %r1816, 5;
	and.b32  	%r1819, %r1806, %r1817;
	not.b32 	%r1820, %r1806;
	and.b32  	%r1821, %r1807, %r1820;
	or.b32  	%r1822, %r1819, %r1821;
	add.s32 	%r1823, %r1822, %r1797;
	add.s32 	%r1824, %r1823, %r1818;
	add.s32 	%r1825, %r1824, %r1773;
	add.s32 	%r1826, %r1825, %r1387;
	shf.l.wrap.b32 	%r1827, %r1806, %r1806, 30;
	shf.l.wrap.b32 	%r1828, %r1826, %r1826, 5;
	and.b32  	%r1829, %r1816, %r1827;
	not.b32 	%r1830, %r1816;
	and.b32  	%r1831, %r1817, %r1830;
	or.b32  	%r1832, %r1829, %r1831;
	add.s32 	%r1833, %r1832, %r1807;
	add.s32 	%r1834, %r1833, %r1828;
	add.s32 	%r1835, %r1834, %r1773;
	add.s32 	%r1836, %r1835, %r1395;
	shf.l.wrap.b32 	%r1837, %r1816, %r1816, 30;
	shf.l.wrap.b32 	%r1838, %r1836, %r1836, 5;
	and.b32  	%r1839, %r1826, %r1837;
	not.b32 	%r1840, %r1826;
	and.b32  	%r1841, %r1827, %r1840;
	or.b32  	%r1842, %r1839, %r1841;
	add.s32 	%r1843, %r1842, %r1817;
	add.s32 	%r1844, %r1843, %r1838;
	add.s32 	%r1845, %r1844, %r1773;
	add.s32 	%r1846, %r1845, %r1411;
	shf.l.wrap.b32 	%r1847, %r1826, %r1826, 30;
	shf.l.wrap.b32 	%r1848, %r1846, %r1846, 5;
	and.b32  	%r1849, %r1836, %r1847;
	not.b32 	%r1850, %r1836;
	and.b32  	%r1851, %r1837, %r1850;
	or.b32  	%r1852, %r1849, %r1851;
	add.s32 	%r1853, %r1852, %r1827;
	add.s32 	%r1854, %r1853, %r1848;
	add.s32 	%r1855, %r1854, %r1773;
	add.s32 	%r1856, %r1855, %r1419;
	shf.l.wrap.b32 	%r1857, %r1836, %r1836, 30;
	shf.l.wrap.b32 	%r1858, %r1856, %r1856, 5;
	and.b32  	%r1859, %r1846, %r1857;
	not.b32 	%r1860, %r1846;
	and.b32  	%r1861, %r1847, %r1860;
	or.b32  	%r1862, %r1859, %r1861;
	add.s32 	%r1863, %r1862, %r1837;
	add.s32 	%r1864, %r1863, %r1858;
	add.s32 	%r1865, %r1864, %r1773;
	add.s32 	%r1866, %r1865, %r1435;
	shf.l.wrap.b32 	%r1867, %r1846, %r1846, 30;
	shf.l.wrap.b32 	%r1868, %r1866, %r1866, 5;
	and.b32  	%r1869, %r1856, %r1867;
	not.b32 	%r1870, %r1856;
	and.b32  	%r1871, %r1857, %r1870;
	or.b32  	%r1872, %r1869, %r1871;
	add.s32 	%r1873, %r1872, %r1847;
	add.s32 	%r1874, %r1873, %r1868;
	add.s32 	%r1875, %r1874, %r1773;
	add.s32 	%r1876, %r1875, %r1443;
	shf.l.wrap.b32 	%r1877, %r1856, %r1856, 30;
	shf.l.wrap.b32 	%r1878, %r1876, %r1876, 5;
	and.b32  	%r1879, %r1866, %r1877;
	not.b32 	%r1880, %r1866;
	and.b32  	%r1881, %r1867, %r1880;
	or.b32  	%r1882, %r1879, %r1881;
	add.s32 	%r1883, %r1882, %r1857;
	add.s32 	%r1884, %r1883, %r1878;
	add.s32 	%r1885, %r1884, %r1773;
	add.s32 	%r1886, %r1885, %r1459;
	shf.l.wrap.b32 	%r1887, %r1866, %r1866, 30;
	shf.l.wrap.b32 	%r1888, %r1886, %r1886, 5;
	and.b32  	%r1889, %r1876, %r1887;
	not.b32 	%r1890, %r1876;
	and.b32  	%r1891, %r1877, %r1890;
	or.b32  	%r1892, %r1889, %r1891;
	add.s32 	%r1893, %r1892, %r1867;
	add.s32 	%r1894, %r1893, %r1888;
	add.s32 	%r1895, %r1894, %r1773;
	add.s32 	%r1896, %r1895, %r1467;
	shf.l.wrap.b32 	%r1897, %r1876, %r1876, 30;
	shf.l.wrap.b32 	%r1898, %r1896, %r1896, 5;
	and.b32  	%r1899, %r1886, %r1897;
	not.b32 	%r1900, %r1886;
	and.b32  	%r1901, %r1887, %r1900;
	or.b32  	%r1902, %r1899, %r1901;
	add.s32 	%r1903, %r1902, %r1877;
	add.s32 	%r1904, %r1903, %r1898;
	add.s32 	%r1905, %r1904, %r1773;
	add.s32 	%r1906, %r1905, %r1483;
	shf.l.wrap.b32 	%r1907, %r1886, %r1886, 30;
	shf.l.wrap.b32 	%r1908, %r1906, %r1906, 5;
	and.b32  	%r1909, %r1896, %r1907;
	not.b32 	%r1910, %r1896;
	and.b32  	%r1911, %r1897, %r1910;
	or.b32  	%r1912, %r1909, %r1911;
	add.s32 	%r1913, %r1912, %r1887;
	add.s32 	%r1914, %r1913, %r1908;
	add.s32 	%r1915, %r1914, %r1773;
	add.s32 	%r1916, %r1915, %r1491;
	shf.l.wrap.b32 	%r1917, %r1896, %r1896, 30;
	shf.l.wrap.b32 	%r1918, %r1916, %r1916, 5;
	and.b32  	%r1919, %r1906, %r1917;
	not.b32 	%r1920, %r1906;
	and.b32  	%r1921, %r1907, %r1920;
	or.b32  	%r1922, %r1919, %r1921;
	add.s32 	%r1923, %r1922, %r1897;
	add.s32 	%r1924, %r1923, %r1918;
	add.s32 	%r1925, %r1924, %r1773;
	add.s32 	%r1926, %r1925, %r1507;
	shf.l.wrap.b32 	%r1927, %r1906, %r1906, 30;
	shf.l.wrap.b32 	%r1928, %r1926, %r1926, 5;
	and.b32  	%r1929, %r1916, %r1927;
	not.b32 	%r1930, %r1916;
	and.b32  	%r1931, %r1917, %r1930;
	or.b32  	%r1932, %r1929, %r1931;
	add.s32 	%r1933, %r1932, %r1907;
	add.s32 	%r1934, %r1933, %r1928;
	add.s32 	%r1935, %r1934, %r1773;
	add.s32 	%r1936, %r1935, %r1515;
	shf.l.wrap.b32 	%r1937, %r1916, %r1916, 30;
	shf.l.wrap.b32 	%r1938, %r1936, %r1936, 5;
	and.b32  	%r1939, %r1926, %r1937;
	not.b32 	%r1940, %r1926;
	and.b32  	%r1941, %r1927, %r1940;
	or.b32  	%r1942, %r1939, %r1941;
	add.s32 	%r1943, %r1942, %r1917;
	add.s32 	%r1944, %r1943, %r1938;
	add.s32 	%r1945, %r1944, %r1773;
	add.s32 	%r1946, %r1945, %r1519;
	shf.l.wrap.b32 	%r1947, %r1926, %r1926, 30;
	shf.l.wrap.b32 	%r1948, %r1946, %r1946, 5;
	and.b32  	%r1949, %r1936, %r1947;
	not.b32 	%r1950, %r1936;
	and.b32  	%r1951, %r1937, %r1950;
	or.b32  	%r1952, %r1949, %r1951;
	add.s32 	%r1953, %r1952, %r1927;
	add.s32 	%r1954, %r1953, %r1948;
	add.s32 	%r1955, %r1954, %r1773;
	add.s32 	%r1956, %r1955, %r1523;
	shf.l.wrap.b32 	%r1957, %r1936, %r1936, 30;
	shf.l.wrap.b32 	%r1958, %r1956, %r1956, 5;
	and.b32  	%r1959, %r1946, %r1957;
	not.b32 	%r1960, %r1946;
	and.b32  	%r1961, %r1947, %r1960;
	or.b32  	%r1962, %r1959, %r1961;
	add.s32 	%r1963, %r1962, %r1937;
	add.s32 	%r1964, %r1963, %r1958;
	add.s32 	%r1965, %r1964, %r1773;
	add.s32 	%r1966, %r1965, %r1527;
	shf.l.wrap.b32 	%r1967, %r1946, %r1946, 30;
	shf.l.wrap.b32 	%r1968, %r1966, %r1966, 5;
	and.b32  	%r1969, %r1956, %r1967;
	not.b32 	%r1970, %r1956;
	and.b32  	%r1971, %r1957, %r1970;
	or.b32  	%r1972, %r1969, %r1971;
	add.s32 	%r1973, %r1972, %r1947;
	add.s32 	%r1974, %r1973, %r1968;
	add.s32 	%r1975, %r1974, %r1773;
	add.s32 	%r1976, %r1975, %r1531;
	shf.l.wrap.b32 	%r1977, %r1956, %r1956, 30;
	ld.local.v2.u32 	{%r1978, %r1979}, [%rd1+104];
	shf.l.wrap.b32 	%r1980, %r1976, %r1976, 5;
	xor.b32  	%r1981, %r1977, %r1967;
	xor.b32  	%r1982, %r1981, %r1966;
	add.s32 	%r1983, %r1982, %r1957;
	add.s32 	%r1984, %r1983, %r1980;
	add.s32 	%r1985, %r1984, %r1978;
	add.s32 	%r1986, %r1985, %r1535;
	shf.l.wrap.b32 	%r1987, %r1966, %r1966, 30;
	shf.l.wrap.b32 	%r1988, %r1986, %r1986, 5;
	xor.b32  	%r1989, %r1987, %r1977;
	xor.b32  	%r1990, %r1989, %r1976;
	add.s32 	%r1991, %r1990, %r1967;
	add.s32 	%r1992, %r1991, %r1988;
	add.s32 	%r1993, %r1992, %r1978;
	add.s32 	%r1994, %r1993, %r1539;
	shf.l.wrap.b32 	%r1995, %r1976, %r1976, 30;
	shf.l.wrap.b32 	%r1996, %r1994, %r1994, 5;
	xor.b32  	%r1997, %r1995, %r1987;
	xor.b32  	%r1998, %r1997, %r1986;
	add.s32 	%r1999, %r1998, %r1977;
	add.s32 	%r2000, %r1999, %r1996;
	add.s32 	%r2001, %r2000, %r1978;
	add.s32 	%r2002, %r2001, %r1543;
	shf.l.wrap.b32 	%r2003, %r1986, %r1986, 30;
	shf.l.wrap.b32 	%r2004, %r2002, %r2002, 5;
	xor.b32  	%r2005, %r2003, %r1995;
	xor.b32  	%r2006, %r2005, %r1994;
	add.s32 	%r2007, %r2006, %r1987;
	add.s32 	%r2008, %r2007, %r2004;
	add.s32 	%r2009, %r2008, %r1978;
	add.s32 	%r2010, %r2009, %r1547;
	shf.l.wrap.b32 	%r2011, %r1994, %r1994, 30;
	shf.l.wrap.b32 	%r2012, %r2010, %r2010, 5;
	xor.b32  	%r2013, %r2011, %r2003;
	xor.b32  	%r2014, %r2013, %r2002;
	add.s32 	%r2015, %r2014, %r1995;
	add.s32 	%r2016, %r2015, %r2012;
	add.s32 	%r2017, %r2016, %r1978;
	add.s32 	%r2018, %r2017, %r1551;
	shf.l.wrap.b32 	%r2019, %r2002, %r2002, 30;
	shf.l.wrap.b32 	%r2020, %r2018, %r2018, 5;
	xor.b32  	%r2021, %r2019, %r2011;
	xor.b32  	%r2022, %r2021, %r2010;
	add.s32 	%r2023, %r2022, %r2003;
	add.s32 	%r2024, %r2023, %r2020;
	add.s32 	%r2025, %r2024, %r1978;
	add.s32 	%r2026, %r2025, %r1555;
	shf.l.wrap.b32 	%r2027, %r2010, %r2010, 30;
	shf.l.wrap.b32 	%r2028, %r2026, %r2026, 5;
	xor.b32  	%r2029, %r2027, %r2019;
	xor.b32  	%r2030, %r2029, %r2018;
	add.s32 	%r2031, %r2030, %r2011;
	add.s32 	%r2032, %r2031, %r2028;
	add.s32 	%r2033, %r2032, %r1978;
	add.s32 	%r2034, %r2033, %r1559;
	shf.l.wrap.b32 	%r2035, %r2018, %r2018, 30;
	shf.l.wrap.b32 	%r2036, %r2034, %r2034, 5;
	xor.b32  	%r2037, %r2035, %r2027;
	xor.b32  	%r2038, %r2037, %r2026;
	add.s32 	%r2039, %r2038, %r2019;
	add.s32 	%r2040, %r2039, %r2036;
	add.s32 	%r2041, %r2040, %r1978;
	add.s32 	%r2042, %r2041, %r1563;
	shf.l.wrap.b32 	%r2043, %r2026, %r2026, 30;
	shf.l.wrap.b32 	%r2044, %r2042, %r2042, 5;
	xor.b32  	%r2045, %r2043, %r2035;
	xor.b32  	%r2046, %r2045, %r2034;
	add.s32 	%r2047, %r2046, %r2027;
	add.s32 	%r2048, %r2047, %r2044;
	add.s32 	%r2049, %r2048, %r1978;
	add.s32 	%r2050, %r2049, %r1567;
	shf.l.wrap.b32 	%r2051, %r2034, %r2034, 30;
	shf.l.wrap.b32 	%r2052, %r2050, %r2050, 5;
	xor.b32  	%r2053, %r2051, %r2043;
	xor.b32  	%r2054, %r2053, %r2042;
	add.s32 	%r2055, %r2054, %r2035;
	add.s32 	%r2056, %r2055, %r2052;
	add.s32 	%r2057, %r2056, %r1978;
	add.s32 	%r2058, %r2057, %r1571;
	shf.l.wrap.b32 	%r2059, %r2042, %r2042, 30;
	shf.l.wrap.b32 	%r2060, %r2058, %r2058, 5;
	xor.b32  	%r2061, %r2059, %r2051;
	xor.b32  	%r2062, %r2061, %r2050;
	add.s32 	%r2063, %r2062, %r2043;
	add.s32 	%r2064, %r2063, %r2060;
	add.s32 	%r2065, %r2064, %r1978;
	add.s32 	%r2066, %r2065, %r1575;
	shf.l.wrap.b32 	%r2067, %r2050, %r2050, 30;
	shf.l.wrap.b32 	%r2068, %r2066, %r2066, 5;
	xor.b32  	%r2069, %r2067, %r2059;
	xor.b32  	%r2070, %r2069, %r2058;
	add.s32 	%r2071, %r2070, %r2051;
	add.s32 	%r2072, %r2071, %r2068;
	add.s32 	%r2073, %r2072, %r1978;
	add.s32 	%r2074, %r2073, %r1579;
	shf.l.wrap.b32 	%r2075, %r2058, %r2058, 30;
	shf.l.wrap.b32 	%r2076, %r2074, %r2074, 5;
	xor.b32  	%r2077, %r2075, %r2067;
	xor.b32  	%r2078, %r2077, %r2066;
	add.s32 	%r2079, %r2078, %r2059;
	add.s32 	%r2080, %r2079, %r2076;
	add.s32 	%r2081, %r2080, %r1978;
	add.s32 	%r2082, %r2081, %r1583;
	shf.l.wrap.b32 	%r2083, %r2066, %r2066, 30;
	shf.l.wrap.b32 	%r2084, %r2082, %r2082, 5;
	xor.b32  	%r2085, %r2083, %r2075;
	xor.b32  	%r2086, %r2085, %r2074;
	add.s32 	%r2087, %r2086, %r2067;
	add.s32 	%r2088, %r2087, %r2084;
	add.s32 	%r2089, %r2088, %r1978;
	add.s32 	%r2090, %r2089, %r1587;
	shf.l.wrap.b32 	%r2091, %r2074, %r2074, 30;
	shf.l.wrap.b32 	%r2092, %r2090, %r2090, 5;
	xor.b32  	%r2093, %r2091, %r2083;
	xor.b32  	%r2094, %r2093, %r2082;
	add.s32 	%r2095, %r2094, %r2075;
	add.s32 	%r2096, %r2095, %r2092;
	add.s32 	%r2097, %r2096, %r1978;
	add.s32 	%r2098, %r2097, %r1591;
	shf.l.wrap.b32 	%r2099, %r2082, %r2082, 30;
	shf.l.wrap.b32 	%r2100, %r2098, %r2098, 5;
	xor.b32  	%r2101, %r2099, %r2091;
	xor.b32  	%r2102, %r2101, %r2090;
	add.s32 	%r2103, %r2102, %r2083;
	add.s32 	%r2104, %r2103, %r2100;
	add.s32 	%r2105, %r2104, %r1978;
	add.s32 	%r2106, %r2105, %r1595;
	shf.l.wrap.b32 	%r2107, %r2090, %r2090, 30;
	shf.l.wrap.b32 	%r2108, %r2106, %r2106, 5;
	xor.b32  	%r2109, %r2107, %r2099;
	xor.b32  	%r2110, %r2109, %r2098;
	add.s32 	%r2111, %r2110, %r2091;
	add.s32 	%r2112, %r2111, %r2108;
	add.s32 	%r2113, %r2112, %r1978;
	add.s32 	%r2114, %r2113, %r1599;
	shf.l.wrap.b32 	%r2115, %r2098, %r2098, 30;
	shf.l.wrap.b32 	%r2116, %r2114, %r2114, 5;
	xor.b32  	%r2117, %r2115, %r2107;
	xor.b32  	%r2118, %r2117, %r2106;
	add.s32 	%r2119, %r2118, %r2099;
	add.s32 	%r2120, %r2119, %r2116;
	add.s32 	%r2121, %r2120, %r1978;
	add.s32 	%r2122, %r2121, %r1603;
	shf.l.wrap.b32 	%r2123, %r2106, %r2106, 30;
	shf.l.wrap.b32 	%r2124, %r2122, %r2122, 5;
	xor.b32  	%r2125, %r2123, %r2115;
	xor.b32  	%r2126, %r2125, %r2114;
	add.s32 	%r2127, %r2126, %r2107;
	add.s32 	%r2128, %r2127, %r2124;
	add.s32 	%r2129, %r2128, %r1978;
	add.s32 	%r2130, %r2129, %r1607;
	shf.l.wrap.b32 	%r2131, %r2114, %r2114, 30;
	shf.l.wrap.b32 	%r2132, %r2130, %r2130, 5;
	xor.b32  	%r2133, %r2131, %r2123;
	xor.b32  	%r2134, %r2133, %r2122;
	add.s32 	%r2135, %r2134, %r2115;
	add.s32 	%r2136, %r2135, %r2132;
	add.s32 	%r2137, %r2136, %r1978;
	add.s32 	%r2138, %r2137, %r1611;
	shf.l.wrap.b32 	%r2139, %r2122, %r2122, 30;
	shf.l.wrap.b32 	%r2140, %r2138, %r2138, 5;
	xor.b32  	%r2141, %r2139, %r2131;
	and.b32  	%r2142, %r2130, %r2141;
	and.b32  	%r2143, %r2139, %r2131;
	xor.b32  	%r2144, %r2142, %r2143;
	add.s32 	%r2145, %r2144, %r2123;
	add.s32 	%r2146, %r2145, %r2140;
	add.s32 	%r2147, %r2146, %r1979;
	add.s32 	%r2148, %r2147, %r1615;
	shf.l.wrap.b32 	%r2149, %r2130, %r2130, 30;
	shf.l.wrap.b32 	%r2150, %r2148, %r2148, 5;
	xor.b32  	%r2151, %r2149, %r2139;
	and.b32  	%r2152, %r2138, %r2151;
	and.b32  	%r2153, %r2149, %r2139;
	xor.b32  	%r2154, %r2152, %r2153;
	add.s32 	%r2155, %r2154, %r2131;
	add.s32 	%r2156, %r2155, %r2150;
	add.s32 	%r2157, %r2156, %r1979;
	add.s32 	%r2158, %r2157, %r1619;
	shf.l.wrap.b32 	%r2159, %r2138, %r2138, 30;
	shf.l.wrap.b32 	%r2160, %r2158, %r2158, 5;
	xor.b32  	%r2161, %r2159, %r2149;
	and.b32  	%r2162, %r2148, %r2161;
	and.b32  	%r2163, %r2159, %r2149;
	xor.b32  	%r2164, %r2162, %r2163;
	add.s32 	%r2165, %r2164, %r2139;
	add.s32 	%r2166, %r2165, %r2160;
	add.s32 	%r2167, %r2166, %r1979;
	add.s32 	%r2168, %r2167, %r1623;
	shf.l.wrap.b32 	%r2169, %r2148, %r2148, 30;
	shf.l.wrap.b32 	%r2170, %r2168, %r2168, 5;
	xor.b32  	%r2171, %r2169, %r2159;
	and.b32  	%r2172, %r2158, %r2171;
	and.b32  	%r2173, %r2169, %r2159;
	xor.b32  	%r2174, %r2172, %r2173;
	add.s32 	%r2175, %r2174, %r2149;
	add.s32 	%r2176, %r2175, %r2170;
	add.s32 	%r2177, %r2176, %r1979;
	add.s32 	%r2178, %r2177, %r1627;
	shf.l.wrap.b32 	%r2179, %r2158, %r2158, 30;
	shf.l.wrap.b32 	%r2180, %r2178, %r2178, 5;
	xor.b32  	%r2181, %r2179, %r2169;
	and.b32  	%r2182, %r2168, %r2181;
	and.b32  	%r2183, %r2179, %r2169;
	xor.b32  	%r2184, %r2182, %r2183;
	add.s32 	%r2185, %r2184, %r2159;
	add.s32 	%r2186, %r2185, %r2180;
	add.s32 	%r2187, %r2186, %r1979;
	add.s32 	%r2188, %r2187, %r1631;
	shf.l.wrap.b32 	%r2189, %r2168, %r2168, 30;
	shf.l.wrap.b32 	%r2190, %r2188, %r2188, 5;
	xor.b32  	%r2191, %r2189, %r2179;
	and.b32  	%r2192, %r2178, %r2191;
	and.b32  	%r2193, %r2189, %r2179;
	xor.b32  	%r2194, %r2192, %r2193;
	add.s32 	%r2195, %r2194, %r2169;
	add.s32 	%r2196, %r2195, %r2190;
	add.s32 	%r2197, %r2196, %r1979;
	add.s32 	%r2198, %r2197, %r1635;
	shf.l.wrap.b32 	%r2199, %r2178, %r2178, 30;
	shf.l.wrap.b32 	%r2200, %r2198, %r2198, 5;
	xor.b32  	%r2201, %r2199, %r2189;
	and.b32  	%r2202, %r2188, %r2201;
	and.b32  	%r2203, %r2199, %r2189;
	xor.b32  	%r2204, %r2202, %r2203;
	add.s32 	%r2205, %r2204, %r2179;
	add.s32 	%r2206, %r2205, %r2200;
	add.s32 	%r2207, %r2206, %r1979;
	add.s32 	%r2208, %r2207, %r1639;
	shf.l.wrap.b32 	%r2209, %r2188, %r2188, 30;
	shf.l.wrap.b32 	%r2210, %r2208, %r2208, 5;
	xor.b32  	%r2211, %r2209, %r2199;
	and.b32  	%r2212, %r2198, %r2211;
	and.b32  	%r2213, %r2209, %r2199;
	xor.b32  	%r2214, %r2212, %r2213;
	add.s32 	%r2215, %r2214, %r2189;
	add.s32 	%r2216, %r2215, %r2210;
	add.s32 	%r2217, %r2216, %r1979;
	add.s32 	%r2218, %r2217, %r1643;
	shf.l.wrap.b32 	%r2219, %r2198, %r2198, 30;
	shf.l.wrap.b32 	%r2220, %r2218, %r2218, 5;
	xor.b32  	%r2221, %r2219, %r2209;
	and.b32  	%r2222, %r2208, %r2221;
	and.b32  	%r2223, %r2219, %r2209;
	xor.b32  	%r2224, %r2222, %r2223;
	add.s32 	%r2225, %r2224, %r2199;
	add.s32 	%r2226, %r2225, %r2220;
	add.s32 	%r2227, %r2226, %r1979;
	add.s32 	%r2228, %r2227, %r1647;
	shf.l.wrap.b32 	%r2229, %r2208, %r2208, 30;
	shf.l.wrap.b32 	%r2230, %r2228, %r2228, 5;
	xor.b32  	%r2231, %r2229, %r2219;
	and.b32  	%r2232, %r2218, %r2231;
	and.b32  	%r2233, %r2229, %r2219;
	xor.b32  	%r2234, %r2232, %r2233;
	add.s32 	%r2235, %r2234, %r2209;
	add.s32 	%r2236, %r2235, %r2230;
	add.s32 	%r2237, %r2236, %r1979;
	add.s32 	%r2238, %r2237, %r1651;
	shf.l.wrap.b32 	%r2239, %r2218, %r2218, 30;
	shf.l.wrap.b32 	%r2240, %r2238, %r2238, 5;
	xor.b32  	%r2241, %r2239, %r2229;
	and.b32  	%r2242, %r2228, %r2241;
	and.b32  	%r2243, %r2239, %r2229;
	xor.b32  	%r2244, %r2242, %r2243;
	add.s32 	%r2245, %r2244, %r2219;
	add.s32 	%r2246, %r2245, %r2240;
	add.s32 	%r2247, %r2246, %r1979;
	add.s32 	%r2248, %r2247, %r1655;
	shf.l.wrap.b32 	%r2249, %r2228, %r2228, 30;
	shf.l.wrap.b32 	%r2250, %r2248, %r2248, 5;
	xor.b32  	%r2251, %r2249, %r2239;
	and.b32  	%r2252, %r2238, %r2251;
	and.b32  	%r2253, %r2249, %r2239;
	xor.b32  	%r2254, %r2252, %r2253;
	add.s32 	%r2255, %r2254, %r2229;
	add.s32 	%r2256, %r2255, %r2250;
	add.s32 	%r2257, %r2256, %r1979;
	add.s32 	%r2258, %r2257, %r1659;
	shf.l.wrap.b32 	%r2259, %r2238, %r2238, 30;
	shf.l.wrap.b32 	%r2260, %r2258, %r2258, 5;
	xor.b32  	%r2261, %r2259, %r2249;
	and.b32  	%r2262, %r2248, %r2261;
	and.b32  	%r2263, %r2259, %r2249;
	xor.b32  	%r2264, %r2262, %r2263;
	add.s32 	%r2265, %r2264, %r2239;
	add.s32 	%r2266, %r2265, %r2260;
	add.s32 	%r2267, %r2266, %r1979;
	add.s32 	%r2268, %r2267, %r1663;
	shf.l.wrap.b32 	%r2269, %r2248, %r2248, 30;
	shf.l.wrap.b32 	%r2270, %r2268, %r2268, 5;
	xor.b32  	%r2271, %r2269, %r2259;
	and.b32  	%r2272, %r2258, %r2271;
	and.b32  	%r2273, %r2269, %r2259;
	xor.b32  	%r2274, %r2272, %r2273;
	add.s32 	%r2275, %r2274, %r2249;
	add.s32 	%r2276, %r2275, %r2270;
	add.s32 	%r2277, %r2276, %r1979;
	add.s32 	%r2278, %r2277, %r1667;
	shf.l.wrap.b32 	%r2279, %r2258, %r2258, 30;
	shf.l.wrap.b32 	%r2280, %r2278, %r2278, 5;
	xor.b32  	%r2281, %r2279, %r2269;
	and.b32  	%r2282, %r2268, %r2281;
	and.b32  	%r2283, %r2279, %r2269;
	xor.b32  	%r2284, %r2282, %r2283;
	add.s32 	%r2285, %r2284, %r2259;
	add.s32 	%r2286, %r2285, %r2280;
	add.s32 	%r2287, %r2286, %r1979;
	add.s32 	%r2288, %r2287, %r1671;
	shf.l.wrap.b32 	%r2289, %r2268, %r2268, 30;
	shf.l.wrap.b32 	%r2290, %r2288, %r2288, 5;
	xor.b32  	%r2291, %r2289, %r2279;
	and.b32  	%r2292, %r2278, %r2291;
	and.b32  	%r2293, %r2289, %r2279;
	xor.b32  	%r2294, %r2292, %r2293;
	add.s32 	%r2295, %r2294, %r2269;
	add.s32 	%r2296, %r2295, %r2290;
	add.s32 	%r2297, %r2296, %r1979;
	add.s32 	%r2298, %r2297, %r1675;
	shf.l.wrap.b32 	%r2299, %r2278, %r2278, 30;
	shf.l.wrap.b32 	%r2300, %r2298, %r2298, 5;
	xor.b32  	%r2301, %r2299, %r2289;
	and.b32  	%r2302, %r2288, %r2301;
	and.b32  	%r2303, %r2299, %r2289;
	xor.b32  	%r2304, %r2302, %r2303;
	add.s32 	%r2305, %r2304, %r2279;
	add.s32 	%r2306, %r2305, %r2300;
	add.s32 	%r2307, %r2306, %r1979;
	add.s32 	%r2308, %r2307, %r1679;
	shf.l.wrap.b32 	%r2309, %r2288, %r2288, 30;
	shf.l.wrap.b32 	%r2310, %r2308, %r2308, 5;
	xor.b32  	%r2311, %r2309, %r2299;
	and.b32  	%r2312, %r2298, %r2311;
	and.b32  	%r2313, %r2309, %r2299;
	xor.b32  	%r2314, %r2312, %r2313;
	add.s32 	%r2315, %r2314, %r2289;
	add.s32 	%r2316, %r2315, %r2310;
	add.s32 	%r2317, %r2316, %r1979;
	add.s32 	%r2318, %r2317, %r1683;
	shf.l.wrap.b32 	%r2319, %r2298, %r2298, 30;
	shf.l.wrap.b32 	%r2320, %r2318, %r2318, 5;
	xor.b32  	%r2321, %r2319, %r2309;
	and.b32  	%r2322, %r2308, %r2321;
	and.b32  	%r2323, %r2319, %r2309;
	xor.b32  	%r2324, %r2322, %r2323;
	add.s32 	%r2325, %r2324, %r2299;
	add.s32 	%r2326, %r2325, %r2320;
	add.s32 	%r2327, %r2326, %r1979;
	add.s32 	%r2328, %r2327, %r1687;
	shf.l.wrap.b32 	%r2329, %r2308, %r2308, 30;
	shf.l.wrap.b32 	%r2330, %r2328, %r2328, 5;
	xor.b32  	%r2331, %r2329, %r2319;
	and.b32  	%r2332, %r2318, %r2331;
	and.b32  	%r2333, %r2329, %r2319;
	xor.b32  	%r2334, %r2332, %r2333;
	add.s32 	%r2335, %r2334, %r2309;
	add.s32 	%r2336, %r2335, %r2330;
	add.s32 	%r2337, %r2336, %r1979;
	add.s32 	%r2338, %r2337, %r1691;
	shf.l.wrap.b32 	%r2339, %r2318, %r2318, 30;
	ld.local.u32 	%r2340, [%rd1+112];
	shf.l.wrap.b32 	%r2341, %r2338, %r2338, 5;
	xor.b32  	%r2342, %r2339, %r2329;
	xor.b32  	%r2343, %r2342, %r2328;
	add.s32 	%r2344, %r2343, %r2319;
	add.s32 	%r2345, %r2344, %r2341;
	add.s32 	%r2346, %r2345, %r2340;
	add.s32 	%r2347, %r2346, %r1695;
	shf.l.wrap.b32 	%r2348, %r2328, %r2328, 30;
	shf.l.wrap.b32 	%r2349, %r2347, %r2347, 5;
	xor.b32  	%r2350, %r2348, %r2339;
	xor.b32  	%r2351, %r2350, %r2338;
	add.s32 	%r2352, %r2351, %r2329;
	add.s32 	%r2353, %r2352, %r2349;
	add.s32 	%r2354, %r2353, %r2340;
	add.s32 	%r2355, %r2354, %r1699;
	shf.l.wrap.b32 	%r2356, %r2338, %r2338, 30;
	shf.l.wrap.b32 	%r2357, %r2355, %r2355, 5;
	xor.b32  	%r2358, %r2356, %r2348;
	xor.b32  	%r2359, %r2358, %r2347;
	add.s32 	%r2360, %r2359, %r2339;
	add.s32 	%r2361, %r2360, %r2357;
	add.s32 	%r2362, %r2361, %r2340;
	add.s32 	%r2363, %r2362, %r1703;
	shf.l.wrap.b32 	%r2364, %r2347, %r2347, 30;
	shf.l.wrap.b32 	%r2365, %r2363, %r2363, 5;
	xor.b32  	%r2366, %r2364, %r2356;
	xor.b32  	%r2367, %r2366, %r2355;
	add.s32 	%r2368, %r2367, %r2348;
	add.s32 	%r2369, %r2368, %r2365;
	add.s32 	%r2370, %r2369, %r2340;
	add.s32 	%r2371, %r2370, %r1707;
	shf.l.wrap.b32 	%r2372, %r2355, %r2355, 30;
	shf.l.wrap.b32 	%r2373, %r2371, %r2371, 5;
	xor.b32  	%r2374, %r2372, %r2364;
	xor.b32  	%r2375, %r2374, %r2363;
	add.s32 	%r2376, %r2375, %r2356;
	add.s32 	%r2377, %r2376, %r2373;
	add.s32 	%r2378, %r2377, %r2340;
	add.s32 	%r2379, %r2378, %r1711;
	shf.l.wrap.b32 	%r2380, %r2363, %r2363, 30;
	shf.l.wrap.b32 	%r2381, %r2379, %r2379, 5;
	xor.b32  	%r2382, %r2380, %r2372;
	xor.b32  	%r2383, %r2382, %r2371;
	add.s32 	%r2384, %r2383, %r2364;
	add.s32 	%r2385, %r2384, %r2381;
	add.s32 	%r2386, %r2385, %r2340;
	add.s32 	%r2387, %r2386, %r1715;
	shf.l.wrap.b32 	%r2388, %r2371, %r2371, 30;
	shf.l.wrap.b32 	%r2389, %r2387, %r2387, 5;
	xor.b32  	%r2390, %r2388, %r2380;
	xor.b32  	%r2391, %r2390, %r2379;
	add.s32 	%r2392, %r2391, %r2372;
	add.s32 	%r2393, %r2392, %r2389;
	add.s32 	%r2394, %r2393, %r2340;
	add.s32 	%r2395, %r2394, %r1719;
	shf.l.wrap.b32 	%r2396, %r2379, %r2379, 30;
	shf.l.wrap.b32 	%r2397, %r2395, %r2395, 5;
	xor.b32  	%r2398, %r2396, %r2388;
	xor.b32  	%r2399, %r2398, %r2387;
	add.s32 	%r2400, %r2399, %r2380;
	add.s32 	%r2401, %r2400, %r2397;
	add.s32 	%r2402, %r2401, %r2340;
	add.s32 	%r2403, %r2402, %r1723;
	shf.l.wrap.b32 	%r2404, %r2387, %r2387, 30;
	shf.l.wrap.b32 	%r2405, %r2403, %r2403, 5;
	xor.b32  	%r2406, %r2404, %r2396;
	xor.b32  	%r2407, %r2406, %r2395;
	add.s32 	%r2408, %r2407, %r2388;
	add.s32 	%r2409, %r2408, %r2405;
	add.s32 	%r2410, %r2409, %r2340;
	add.s32 	%r2411, %r2410, %r1727;
	shf.l.wrap.b32 	%r2412, %r2395, %r2395, 30;
	shf.l.wrap.b32 	%r2413, %r2411, %r2411, 5;
	xor.b32  	%r2414, %r2412, %r2404;
	xor.b32  	%r2415, %r2414, %r2403;
	add.s32 	%r2416, %r2415, %r2396;
	add.s32 	%r2417, %r2416, %r2413;
	add.s32 	%r2418, %r2417, %r2340;
	add.s32 	%r2419, %r2418, %r1731;
	shf.l.wrap.b32 	%r2420, %r2403, %r2403, 30;
	shf.l.wrap.b32 	%r2421, %r2419, %r2419, 5;
	xor.b32  	%r2422, %r2420, %r2412;
	xor.b32  	%r2423, %r2422, %r2411;
	add.s32 	%r2424, %r2423, %r2404;
	add.s32 	%r2425, %r2424, %r2421;
	add.s32 	%r2426, %r2425, %r2340;
	add.s32 	%r2427, %r2426, %r1735;
	shf.l.wrap.b32 	%r2428, %r2411, %r2411, 30;
	shf.l.wrap.b32 	%r2429, %r2427, %r2427, 5;
	xor.b32  	%r2430, %r2428, %r2420;
	xor.b32  	%r2431, %r2430, %r2419;
	add.s32 	%r2432, %r2431, %r2412;
	add.s32 	%r2433, %r2432, %r2429;
	add.s32 	%r2434, %r2433, %r2340;
	add.s32 	%r2435, %r2434, %r1739;
	shf.l.wrap.b32 	%r2436, %r2419, %r2419, 30;
	shf.l.wrap.b32 	%r2437, %r2435, %r2435, 5;
	xor.b32  	%r2438, %r2436, %r2428;
	xor.b32  	%r2439, %r2438, %r2427;
	add.s32 	%r2440, %r2439, %r2420;
	add.s32 	%r2441, %r2440, %r2437;
	add.s32 	%r2442, %r2441, %r2340;
	add.s32 	%r2443, %r2442, %r1743;
	shf.l.wrap.b32 	%r2444, %r2427, %r2427, 30;
	shf.l.wrap.b32 	%r2445, %r2443, %r2443, 5;
	xor.b32  	%r2446, %r2444, %r2436;
	xor.b32  	%r2447, %r2446, %r2435;
	add.s32 	%r2448, %r2447, %r2428;
	add.s32 	%r2449, %r2448, %r2445;
	add.s32 	%r2450, %r2449, %r2340;
	add.s32 	%r2451, %r2450, %r1747;
	shf.l.wrap.b32 	%r2452, %r2435, %r2435, 30;
	shf.l.wrap.b32 	%r2453, %r2451, %r2451, 5;
	xor.b32  	%r2454, %r2452, %r2444;
	xor.b32  	%r2455, %r2454, %r2443;
	add.s32 	%r2456, %r2455, %r2436;
	add.s32 	%r2457, %r2456, %r2453;
	add.s32 	%r2458, %r2457, %r2340;
	add.s32 	%r2459, %r2458, %r1751;
	shf.l.wrap.b32 	%r2460, %r2443, %r2443, 30;
	shf.l.wrap.b32 	%r2461, %r2459, %r2459, 5;
	xor.b32  	%r2462, %r2460, %r2452;
	xor.b32  	%r2463, %r2462, %r2451;
	add.s32 	%r2464, %r2463, %r2444;
	add.s32 	%r2465, %r2464, %r2461;
	add.s32 	%r2466, %r2465, %r2340;
	add.s32 	%r2467, %r2466, %r1755;
	shf.l.wrap.b32 	%r2468, %r2451, %r2451, 30;
	shf.l.wrap.b32 	%r2469, %r2467, %r2467, 5;
	xor.b32  	%r2470, %r2468, %r2460;
	xor.b32  	%r2471, %r2470, %r2459;
	add.s32 	%r2472, %r2471, %r2452;
	add.s32 	%r2473, %r2472, %r2469;
	add.s32 	%r2474, %r2473, %r2340;
	add.s32 	%r2475, %r2474, %r1759;
	shf.l.wrap.b32 	%r2476, %r2459, %r2459, 30;
	shf.l.wrap.b32 	%r2477, %r2475, %r2475, 5;
	xor.b32  	%r2478, %r2476, %r2468;
	xor.b32  	%r2479, %r2478, %r2467;
	add.s32 	%r2480, %r2479, %r2460;
	add.s32 	%r2481, %r2480, %r2477;
	add.s32 	%r2482, %r2481, %r2340;
	add.s32 	%r2483, %r2482, %r1763;
	shf.l.wrap.b32 	%r2484, %r2467, %r2467, 30;
	shf.l.wrap.b32 	%r2485, %r2483, %r2483, 5;
	xor.b32  	%r2486, %r2484, %r2476;
	xor.b32  	%r2487, %r2486, %r2475;
	add.s32 	%r2488, %r2487, %r2468;
	add.s32 	%r2489, %r2488, %r2485;
	add.s32 	%r2490, %r2489, %r2340;
	add.s32 	%r2491, %r2490, %r1767;
	shf.l.wrap.b32 	%r2492, %r2475, %r2475, 30;
	shf.l.wrap.b32 	%r2493, %r2491, %r2491, 5;
	xor.b32  	%r2494, %r2492, %r2484;
	xor.b32  	%r2495, %r2494, %r2483;
	add.s32 	%r2496, %r2495, %r2476;
	add.s32 	%r2497, %r2496, %r2493;
	add.s32 	%r2498, %r2497, %r2340;
	add.s32 	%r2499, %r2498, %r1771;
	shf.l.wrap.b32 	%r2500, %r2483, %r2483, 30;
	add.s32 	%r2501, %r1774, %r2499;
	add.s32 	%r2502, %r1775, %r2491;
	st.local.v2.u32 	[%rd1+80], {%r2501, %r2502};
	add.s32 	%r2503, %r1776, %r2500;
	add.s32 	%r2504, %r1777, %r2492;
	st.local.v2.u32 	[%rd1+88], {%r2503, %r2504};
	add.s32 	%r2505, %r1772, %r2484;
	st.local.u32 	[%rd1+96], %r2505;
	mov.b32 	%r2506, 0;
	st.local.v2.u32 	[%rd1], {%r2506, %r2506};
	st.local.v2.u32 	[%rd1+8], {%r2506, %r2506};
	st.local.v2.u32 	[%rd1+16], {%r2506, %r2506};
	st.local.v2.u32 	[%rd1+24], {%r2506, %r2506};
	st.local.v2.u32 	[%rd1+32], {%r2506, %r2506};
	st.local.v2.u32 	[%rd1+40], {%r2506, %r2506};
	st.local.v2.u32 	[%rd1+48], {%r2506, %r2506};
$L__BB0_47:
	ld.local.u32 	%r2508, [%rd1+64];
	shl.b32 	%r2509, %r2508, 3;
	cvt.u64.u32 	%rd125, %r2509;
	ld.local.u64 	%rd126, [%rd1+72];
	add.s64 	%rd127, %rd126, %rd125;
	shr.u64 	%rd128, %rd127, 40;
	shr.u64 	%rd129, %rd127, 48;
	ld.local.v2.b32 	{%r2510, %r2511}, [%rd1];
	bfe.u32 	%r2512, %r2511, 16, 8;
	cvt.u16.u32 	%rs95, %r2512;
	bfe.u32 	%r2513, %r2511, 8, 8;
	bfe.u32 	%r2514, %r2511, 0, 8;
	bfe.u32 	%r2515, %r2510, 16, 8;
	cvt.u16.u32 	%rs96, %r2515;
	bfe.u32 	%r2516, %r2510, 8, 8;
	bfe.u32 	%r2517, %r2510, 0, 8;
	shl.b32 	%r2518, %r2517, 24;
	shl.b32 	%r2519, %r2516, 16;
	and.b32  	%r2520, %r2519, 16711680;
	or.b32  	%r2521, %r2520, %r2518;
	and.b16  	%rs97, %rs96, 255;
	mul.wide.u16 	%r2522, %rs97, 256;
	or.b32  	%r2523, %r2521, %r2522;
	bfe.u32 	%r2524, %r2510, 24, 8;
	or.b32  	%r2525, %r2523, %r2524;
	shl.b32 	%r2526, %r2514, 24;
	shl.b32 	%r2527, %r2513, 16;
	and.b32  	%r2528, %r2527, 16711680;
	or.b32  	%r2529, %r2528, %r2526;
	and.b16  	%rs98, %rs95, 255;
	mul.wide.u16 	%r2530, %rs98, 256;
	or.b32  	%r2531, %r2529, %r2530;
	bfe.u32 	%r2532, %r2511, 24, 8;
	or.b32  	%r2533, %r2531, %r2532;
	ld.local.v2.b32 	{%r2534, %r2535}, [%rd1+8];
	bfe.u32 	%r2536, %r2535, 16, 8;
	cvt.u16.u32 	%rs99, %r2536;
	bfe.u32 	%r2537, %r2535, 8, 8;
	bfe.u32 	%r2538, %r2535, 0, 8;
	bfe.u32 	%r2539, %r2534, 16, 8;
	cvt.u16.u32 	%rs100, %r2539;
	bfe.u32 	%r2540, %r2534, 8, 8;
	bfe.u32 	%r2541, %r2534, 0, 8;
	shl.b32 	%r2542, %r2541, 24;
	shl.b32 	%r2543, %r2540, 16;
	and.b32  	%r2544, %r2543, 16711680;
	or.b32  	%r2545, %r2544, %r2542;
	and.b16  	%rs101, %rs100, 255;
	mul.wide.u16 	%r2546, %rs101, 256;
	or.b32  	%r2547, %r2545, %r2546;
	bfe.u32 	%r2548, %r2534, 24, 8;
	or.b32  	%r2549, %r2547, %r2548;
	shl.b32 	%r2550, %r2538, 24;
	shl.b32 	%r2551, %r2537, 16;
	and.b32  	%r2552, %r2551, 16711680;
	or.b32  	%r2553, %r2552, %r2550;
	and.b16  	%rs102, %rs99, 255;
	mul.wide.u16 	%r2554, %rs102, 256;
	or.b32  	%r2555, %r2553, %r2554;
	bfe.u32 	%r2556, %r2535, 24, 8;
	or.b32  	%r2557, %r2555, %r2556;
	ld.local.v2.b32 	{%r2558, %r2559}, [%rd1+16];
	bfe.u32 	%r2560, %r2559, 16, 8;
	cvt.u16.u32 	%rs103, %r2560;
	bfe.u32 	%r2561, %r2559, 8, 8;
	bfe.u32 	%r2562, %r2559, 0, 8;
	bfe.u32 	%r2563, %r2558, 16, 8;
	cvt.u16.u32 	%rs104, %r2563;
	bfe.u32 	%r2564, %r2558, 8, 8;
	bfe.u32 	%r2565, %r2558, 0, 8;
	shl.b32 	%r2566, %r2565, 24;
	shl.b32 	%r2567, %r2564, 16;
	and.b32  	%r2568, %r2567, 16711680;
	or.b32  	%r2569, %r2568, %r2566;
	and.b16  	%rs105, %rs104, 255;
	mul.wide.u16 	%r2570, %rs105, 256;
	or.b32  	%r2571, %r2569, %r2570;
	bfe.u32 	%r2572, %r2558, 24, 8;
	or.b32  	%r2573, %r2571, %r2572;
	shl.b32 	%r2574, %r2562, 24;
	shl.b32 	%r2575, %r2561, 16;
	and.b32  	%r2576, %r2575, 16711680;
	or.b32  	%r2577, %r2576, %r2574;
	and.b16  	%rs106, %rs103, 255;
	mul.wide.u16 	%r2578, %rs106, 256;
	or.b32  	%r2579, %r2577, %r2578;
	bfe.u32 	%r2580, %r2559, 24, 8;
	or.b32  	%r2581, %r2579, %r2580;
	ld.local.v2.b32 	{%r2582, %r2583}, [%rd1+24];
	bfe.u32 	%r2584, %r2583, 16, 8;
	cvt.u16.u32 	%rs107, %r2584;
	bfe.u32 	%r2585, %r2583, 8, 8;
	bfe.u32 	%r2586, %r2583, 0, 8;
	bfe.u32 	%r2587, %r2582, 16, 8;
	cvt.u16.u32 	%rs108, %r2587;
	bfe.u32 	%r2588, %r2582, 8, 8;
	bfe.u32 	%r2589, %r2582, 0, 8;
	shl.b32 	%r2590, %r2589, 24;
	shl.b32 	%r2591, %r2588, 16;
	and.b32  	%r2592, %r2591, 16711680;
	or.b32  	%r2593, %r2592, %r2590;
	and.b16  	%rs109, %rs108, 255;
	mul.wide.u16 	%r2594, %rs109, 256;
	or.b32  	%r2595, %r2593, %r2594;
	bfe.u32 	%r2596, %r2582, 24, 8;
	or.b32  	%r2597, %r2595, %r2596;
	shl.b32 	%r2598, %r2586, 24;
	shl.b32 	%r2599, %r2585, 16;
	and.b32  	%r2600, %r2599, 16711680;
	or.b32  	%r2601, %r2600, %r2598;
	and.b16  	%rs110, %rs107, 255;
	mul.wide.u16 	%r2602, %rs110, 256;
	or.b32  	%r2603, %r2601, %r2602;
	bfe.u32 	%r2604, %r2583, 24, 8;
	or.b32  	%r2605, %r2603, %r2604;
	ld.local.v2.b32 	{%r2606, %r2607}, [%rd1+32];
	bfe.u32 	%r2608, %r2607, 16, 8;
	cvt.u16.u32 	%rs111, %r2608;
	bfe.u32 	%r2609, %r2607, 8, 8;
	bfe.u32 	%r2610, %r2607, 0, 8;
	bfe.u32 	%r2611, %r2606, 16, 8;
	cvt.u16.u32 	%rs112, %r2611;
	bfe.u32 	%r2612, %r2606, 8, 8;
	bfe.u32 	%r2613, %r2606, 0, 8;
	shl.b32 	%r2614, %r2613, 24;
	shl.b32 	%r2615, %r2612, 16;
	and.b32  	%r2616, %r2615, 16711680;
	or.b32  	%r2617, %r2616, %r2614;
	and.b16  	%rs113, %rs112, 255;
	mul.wide.u16 	%r2618, %rs113, 256;
	or.b32  	%r2619, %r2617, %r2618;
	bfe.u32 	%r2620, %r2606, 24, 8;
	or.b32  	%r2621, %r2619, %r2620;
	shl.b32 	%r2622, %r2610, 24;
	shl.b32 	%r2623, %r2609, 16;
	and.b32  	%r2624, %r2623, 16711680;
	or.b32  	%r2625, %r2624, %r2622;
	and.b16  	%rs114, %rs111, 255;
	mul.wide.u16 	%r2626, %rs114, 256;
	or.b32  	%r2627, %r2625, %r2626;
	bfe.u32 	%r2628, %r2607, 24, 8;
	or.b32  	%r2629, %r2627, %r2628;
	ld.local.v2.b32 	{%r2630, %r2631}, [%rd1+40];
	bfe.u32 	%r2632, %r2631, 16, 8;
	cvt.u16.u32 	%rs115, %r2632;
	bfe.u32 	%r2633, %r2631, 8, 8;
	bfe.u32 	%r2634, %r2631, 0, 8;
	bfe.u32 	%r2635, %r2630, 16, 8;
	cvt.u16.u32 	%rs116, %r2635;
	bfe.u32 	%r2636, %r2630, 8, 8;
	bfe.u32 	%r2637, %r2630, 0, 8;
	shl.b32 	%r2638, %r2637, 24;
	shl.b32 	%r2639, %r2636, 16;
	and.b32  	%r2640, %r2639, 16711680;
	or.b32  	%r2641, %r2640, %r2638;
	and.b16  	%rs117, %rs116, 255;
	mul.wide.u16 	%r2642, %rs117, 256;
	or.b32  	%r2643, %r2641, %r2642;
	bfe.u32 	%r2644, %r2630, 24, 8;
	or.b32  	%r2645, %r2643, %r2644;
	shl.b32 	%r2646, %r2634, 24;
	shl.b32 	%r2647, %r2633, 16;
	and.b32  	%r2648, %r2647, 16711680;
	or.b32  	%r2649, %r2648, %r2646;
	and.b16  	%rs118, %rs115, 255;
	mul.wide.u16 	%r2650, %rs118, 256;
	or.b32  	%r2651, %r2649, %r2650;
	bfe.u32 	%r2652, %r2631, 24, 8;
	or.b32  	%r2653, %r2651, %r2652;
	ld.local.v2.b32 	{%r2654, %r2655}, [%rd1+48];
	bfe.u32 	%r2656, %r2655, 16, 8;
	cvt.u16.u32 	%rs119, %r2656;
	bfe.u32 	%r2657, %r2655, 8, 8;
	bfe.u32 	%r2658, %r2655, 0, 8;
	bfe.u32 	%r2659, %r2654, 16, 8;
	cvt.u16.u32 	%rs120, %r2659;
	bfe.u32 	%r2660, %r2654, 8, 8;
	bfe.u32 	%r2661, %r2654, 0, 8;
	shl.b32 	%r2662, %r2661, 24;
	shl.b32 	%r2663, %r2660, 16;
	and.b32  	%r2664, %r2663, 16711680;
	or.b32  	%r2665, %r2664, %r2662;
	and.b16  	%rs121, %rs120, 255;
	mul.wide.u16 	%r2666, %rs121, 256;
	or.b32  	%r2667, %r2665, %r2666;
	bfe.u32 	%r2668, %r2654, 24, 8;
	or.b32  	%r2669, %r2667, %r2668;
	shl.b32 	%r2670, %r2658, 24;
	shl.b32 	%r2671, %r2657, 16;
	and.b32  	%r2672, %r2671, 16711680;
	or.b32  	%r2673, %r2672, %r2670;
	and.b16  	%rs122, %rs119, 255;
	mul.wide.u16 	%r2674, %rs122, 256;
	or.b32  	%r2675, %r2673, %r2674;
	bfe.u32 	%r2676, %r2655, 24, 8;
	or.b32  	%r2677, %r2675, %r2676;
	{ .reg .b32 tmp; mov.b64 {tmp, %r2678}, %rd127; }
	and.b32  	%r2679, %r2678, -16777216;
	cvt.u32.u64 	%r2680, %rd129;
	shl.b32 	%r2681, %r2680, 16;
	and.b32  	%r2682, %r2681, 16711680;
	or.b32  	%r2683, %r2682, %r2679;
	cvt.u32.u64 	%r2684, %rd128;
	shl.b32 	%r2685, %r2684, 8;
	and.b32  	%r2686, %r2685, 65280;
	or.b32  	%r2687, %r2683, %r2686;
	and.b32  	%r2688, %r2678, 255;
	or.b32  	%r2689, %r2687, %r2688;
	cvt.u32.u64 	%r2690, %rd127;
	xor.b32  	%r2691, %r2621, %r2677;
	xor.b32  	%r2692, %r2691, %r2549;
	xor.b32  	%r2693, %r2692, %r2525;
	shf.l.wrap.b32 	%r2694, %r2693, %r2693, 1;
	xor.b32  	%r2695, %r2629, %r2689;
	xor.b32  	%r2696, %r2695, %r2557;
	xor.b32  	%r2697, %r2696, %r2533;
	shf.l.wrap.b32 	%r2698, %r2697, %r2697, 1;
	xor.b32  	%r2699, %r2645, %r2690;
	xor.b32  	%r2700, %r2699, %r2573;
	xor.b32  	%r2701, %r2700, %r2549;
	shf.l.wrap.b32 	%r2702, %r2701, %r2701, 1;
	xor.b32  	%r2703, %r2653, %r2694;
	xor.b32  	%r2704, %r2703, %r2581;
	xor.b32  	%r2705, %r2704, %r2557;
	shf.l.wrap.b32 	%r2706, %r2705, %r2705, 1;
	xor.b32  	%r2707, %r2669, %r2698;
	xor.b32  	%r2708, %r2707, %r2597;
	xor.b32  	%r2709, %r2708, %r2573;
	shf.l.wrap.b32 	%r2710, %r2709, %r2709, 1;
	xor.b32  	%r2711, %r2677, %r2702;
	xor.b32  	%r2712, %r2711, %r2605;
	xor.b32  	%r2713, %r2712, %r2581;
	shf.l.wrap.b32 	%r2714, %r2713, %r2713, 1;
	xor.b32  	%r2715, %r2689, %r2706;
	xor.b32  	%r2716, %r2715, %r2621;
	xor.b32  	%r2717, %r2716, %r2597;
	shf.l.wrap.b32 	%r2718, %r2717, %r2717, 1;
	xor.b32  	%r2719, %r2690, %r2710;
	xor.b32  	%r2720, %r2719, %r2629;
	xor.b32  	%r2721, %r2720, %r2605;
	shf.l.wrap.b32 	%r2722, %r2721, %r2721, 1;
	xor.b32  	%r2723, %r2694, %r2714;
	xor.b32  	%r2724, %r2723, %r2645;
	xor.b32  	%r2725, %r2724, %r2621;
	shf.l.wrap.b32 	%r2726, %r2725, %r2725, 1;
	xor.b32  	%r2727, %r2698, %r2718;
	xor.b32  	%r2728, %r2727, %r2653;
	xor.b32  	%r2729, %r2728, %r2629;
	shf.l.wrap.b32 	%r2730, %r2729, %r2729, 1;
	xor.b32  	%r2731, %r2702, %r2722;
	xor.b32  	%r2732, %r2731, %r2669;
	xor.b32  	%r2733, %r2732, %r2645;
	shf.l.wrap.b32 	%r2734, %r2733, %r2733, 1;
	xor.b32  	%r2735, %r2706, %r2726;
	xor.b32  	%r2736, %r2735, %r2677;
	xor.b32  	%r2737, %r2736, %r2653;
	shf.l.wrap.b32 	%r2738, %r2737, %r2737, 1;
	xor.b32  	%r2739, %r2710, %r2730;
	xor.b32  	%r2740, %r2739, %r2689;
	xor.b32  	%r2741, %r2740, %r2669;
	shf.l.wrap.b32 	%r2742, %r2741, %r2741, 1;
	xor.b32  	%r2743, %r2714, %r2734;
	xor.b32  	%r2744, %r2743, %r2690;
	xor.b32  	%r2745, %r2744, %r2677;
	shf.l.wrap.b32 	%r2746, %r2745, %r2745, 1;
	xor.b32  	%r2747, %r2718, %r2738;
	xor.b32  	%r2748, %r2747, %r2694;
	xor.b32  	%r2749, %r2748, %r2689;
	shf.l.wrap.b32 	%r2750, %r2749, %r2749, 1;
	xor.b32  	%r2751, %r2722, %r2742;
	xor.b32  	%r2752, %r2751, %r2698;
	xor.b32  	%r2753, %r2752, %r2690;
	shf.l.wrap.b32 	%r2754, %r2753, %r2753, 1;
	xor.b32  	%r2755, %r2726, %r2746;
	xor.b32  	%r2756, %r2755, %r2702;
	xor.b32  	%r2757, %r2756, %r2694;
	shf.l.wrap.b32 	%r2758, %r2757, %r2757, 1;
	xor.b32  	%r2759, %r2730, %r2750;
	xor.b32  	%r2760, %r2759, %r2706;
	xor.b32  	%r2761, %r2760, %r2698;
	shf.l.wrap.b32 	%r2762, %r2761, %r2761, 1;
	xor.b32  	%r2763, %r2734, %r2754;
	xor.b32  	%r2764, %r2763, %r2710;
	xor.b32  	%r2765, %r2764, %r2702;
	shf.l.wrap.b32 	%r2766, %r2765, %r2765, 1;
	xor.b32  	%r2767, %r2738, %r2758;
	xor.b32  	%r2768, %r2767, %r2714;
	xor.b32  	%r2769, %r2768, %r2706;
	shf.l.wrap.b32 	%r2770, %r2769, %r2769, 1;
	xor.b32  	%r2771, %r2742, %r2762;
	xor.b32  	%r2772, %r2771, %r2718;
	xor.b32  	%r2773, %r2772, %r2710;
	shf.l.wrap.b32 	%r2774, %r2773, %r2773, 1;
	xor.b32  	%r2775, %r2746, %r2766;
	xor.b32  	%r2776, %r2775, %r2722;
	xor.b32  	%r2777, %r2776, %r2714;
	shf.l.wrap.b32 	%r2778, %r2777, %r2777, 1;
	xor.b32  	%r2779, %r2750, %r2770;
	xor.b32  	%r2780, %r2779, %r2726;
	xor.b32  	%r2781, %r2780, %r2718;
	shf.l.wrap.b32 	%r2782, %r2781, %r2781, 1;
	xor.b32  	%r2783, %r2754, %r2774;
	xor.b32  	%r2784, %r2783, %r2730;
	xor.b32  	%r2785, %r2784, %r2722;
	shf.l.wrap.b32 	%r2786, %r2785, %r2785, 1;
	xor.b32  	%r2787, %r2758, %r2778;
	xor.b32  	%r2788, %r2787, %r2734;
	xor.b32  	%r2789, %r2788, %r2726;
	shf.l.wrap.b32 	%r2790, %r2789, %r2789, 1;
	xor.b32  	%r2791, %r2762, %r2782;
	xor.b32  	%r2792, %r2791, %r2738;
	xor.b32  	%r2793, %r2792, %r2730;
	shf.l.wrap.b32 	%r2794, %r2793, %r2793, 1;
	xor.b32  	%r2795, %r2766, %r2786;
	xor.b32  	%r2796, %r2795, %r2742;
	xor.b32  	%r2797, %r2796, %r2734;
	shf.l.wrap.b32 	%r2798, %r2797, %r2797, 1;
	xor.b32  	%r2799, %r2770, %r2790;
	xor.b32  	%r2800, %r2799, %r2746;
	xor.b32  	%r2801, %r2800, %r2738;
	shf.l.wrap.b32 	%r2802, %r2801, %r2801, 1;
	xor.b32  	%r2803, %r2774, %r2794;
	xor.b32  	%r2804, %r2803, %r2750;
	xor.b32  	%r2805, %r2804, %r2742;
	shf.l.wrap.b32 	%r2806, %r2805, %r2805, 1;
	xor.b32  	%r2807, %r2778, %r2798;
	xor.b32  	%r2808, %r2807, %r2754;
	xor.b32  	%r2809, %r2808, %r2746;
	shf.l.wrap.b32 	%r2810, %r2809, %r2809, 1;
	xor.b32  	%r2811, %r2782, %r2802;
	xor.b32  	%r2812, %r2811, %r2758;
	xor.b32  	%r2813, %r2812, %r2750;
	shf.l.wrap.b32 	%r2814, %r2813, %r2813, 1;
	xor.b32  	%r2815, %r2786, %r2806;
	xor.b32  	%r2816, %r2815, %r2762;
	xor.b32  	%r2817, %r2816, %r2754;
	shf.l.wrap.b32 	%r2818, %r2817, %r2817, 1;
	xor.b32  	%r2819, %r2790, %r2810;
	xor.b32  	%r2820, %r2819, %r2766;
	xor.b32  	%r2821, %r2820, %r2758;
	shf.l.wrap.b32 	%r2822, %r2821, %r2821, 1;
	xor.b32  	%r2823, %r2794, %r2814;
	xor.b32  	%r2824, %r2823, %r2770;
	xor.b32  	%r2825, %r2824, %r2762;
	shf.l.wrap.b32 	%r2826, %r2825, %r2825, 1;
	xor.b32  	%r2827, %r2798, %r2818;
	xor.b32  	%r2828, %r2827, %r2774;
	xor.b32  	%r2829, %r2828, %r2766;
	shf.l.wrap.b32 	%r2830, %r2829, %r2829, 1;
	xor.b32  	%r2831, %r2802, %r2822;
	xor.b32  	%r2832, %r2831, %r2778;
	xor.b32  	%r2833, %r2832, %r2770;
	shf.l.wrap.b32 	%r2834, %r2833, %r2833, 1;
	xor.b32  	%r2835, %r2806, %r2826;
	xor.b32  	%r2836, %r2835, %r2782;
	xor.b32  	%r2837, %r2836, %r2774;
	shf.l.wrap.b32 	%r2838, %r2837, %r2837, 1;
	xor.b32  	%r2839, %r2810, %r2830;
	xor.b32  	%r2840, %r2839, %r2786;
	xor.b32  	%r2841, %r2840, %r2778;
	shf.l.wrap.b32 	%r2842, %r2841, %r2841, 1;
	xor.b32  	%r2843, %r2814, %r2834;
	xor.b32  	%r2844, %r2843, %r2790;
	xor.b32  	%r2845, %r2844, %r2782;
	shf.l.wrap.b32 	%r2846, %r2845, %r2845, 1;
	xor.b32  	%r2847, %r2818, %r2838;
	xor.b32  	%r2848, %r2847, %r2794;
	xor.b32  	%r2849, %r2848, %r2786;
	shf.l.wrap.b32 	%r2850, %r2849, %r2849, 1;
	xor.b32  	%r2851, %r2822, %r2842;
	xor.b32  	%r2852, %r2851, %r2798;
	xor.b32  	%r2853, %r2852, %r2790;
	shf.l.wrap.b32 	%r2854, %r2853, %r2853, 1;
	xor.b32  	%r2855, %r2826, %r2846;
	xor.b32  	%r2856, %r2855, %r2802;
	xor.b32  	%r2857, %r2856, %r2794;
	shf.l.wrap.b32 	%r2858, %r2857, %r2857, 1;
	xor.b32  	%r2859, %r2830, %r2850;
	xor.b32  	%r2860, %r2859, %r2806;
	xor.b32  	%r2861, %r2860, %r2798;
	shf.l.wrap.b32 	%r2862, %r2861, %r2861, 1;
	xor.b32  	%r2863, %r2834, %r2854;
	xor.b32  	%r2864, %r2863, %r2810;
	xor.b32  	%r2865, %r2864, %r2802;
	shf.l.wrap.b32 	%r2866, %r2865, %r2865, 1;
	xor.b32  	%r2867, %r2838, %r2858;
	xor.b32  	%r2868, %r2867, %r2814;
	xor.b32  	%r2869, %r2868, %r2806;
	shf.l.wrap.b32 	%r2870, %r2869, %r2869, 1;
	xor.b32  	%r2871, %r2842, %r2862;
	xor.b32  	%r2872, %r2871, %r2818;
	xor.b32  	%r2873, %r2872, %r2810;
	shf.l.wrap.b32 	%r2874, %r2873, %r2873, 1;
	xor.b32  	%r2875, %r2846, %r2866;
	xor.b32  	%r2876, %r2875, %r2822;
	xor.b32  	%r2877, %r2876, %r2814;
	shf.l.wrap.b32 	%r2878, %r2877, %r2877, 1;
	xor.b32  	%r2879, %r2850, %r2870;
	xor.b32  	%r2880, %r2879, %r2826;
	xor.b32  	%r2881, %r2880, %r2818;
	shf.l.wrap.b32 	%r2882, %r2881, %r2881, 1;
	xor.b32  	%r2883, %r2854, %r2874;
	xor.b32  	%r2884, %r2883, %r2830;
	xor.b32  	%r2885, %r2884, %r2822;
	shf.l.wrap.b32 	%r2886, %r2885, %r2885, 1;
	xor.b32  	%r2887, %r2858, %r2878;
	xor.b32  	%r2888, %r2887, %r2834;
	xor.b32  	%r2889, %r2888, %r2826;
	shf.l.wrap.b32 	%r2890, %r2889, %r2889, 1;
	xor.b32  	%r2891, %r2862, %r2882;
	xor.b32  	%r2892, %r2891, %r2838;
	xor.b32  	%r2893, %r2892, %r2830;
	shf.l.wrap.b32 	%r2894, %r2893, %r2893, 1;
	xor.b32  	%r2895, %r2866, %r2886;
	xor.b32  	%r2896, %r2895, %r2842;
	xor.b32  	%r2897, %r2896, %r2834;
	shf.l.wrap.b32 	%r2898, %r2897, %r2897, 1;
	xor.b32  	%r2899, %r2870, %r2890;
	xor.b32  	%r2900, %r2899, %r2846;
	xor.b32  	%r2901, %r2900, %r2838;
	shf.l.wrap.b32 	%r2902, %r2901, %r2901, 1;
	xor.b32  	%r2903, %r2874, %r2894;
	xor.b32  	%r2904, %r2903, %r2850;
	xor.b32  	%r2905, %r2904, %r2842;
	shf.l.wrap.b32 	%r2906, %r2905, %r2905, 1;
	xor.b32  	%r2907, %r2878, %r2898;
	xor.b32  	%r2908, %r2907, %r2854;
	xor.b32  	%r2909, %r2908, %r2846;
	shf.l.wrap.b32 	%r2910, %r2909, %r2909, 1;
	xor.b32  	%r2911, %r2882, %r2902;
	xor.b32  	%r2912, %r2911, %r2858;
	xor.b32  	%r2913, %r2912, %r2850;
	shf.l.wrap.b32 	%r2914, %r2913, %r2913, 1;
	xor.b32  	%r2915, %r2886, %r2906;
	xor.b32  	%r2916, %r2915, %r2862;
	xor.b32  	%r2917, %r2916, %r2854;
	shf.l.wrap.b32 	%r2918, %r2917, %r2917, 1;
	xor.b32  	%r2919, %r2890, %r2910;
	xor.b32  	%r2920, %r2919, %r2866;
	xor.b32  	%r2921, %r2920, %r2858;
	shf.l.wrap.b32 	%r2922, %r2921, %r2921, 1;
	xor.b32  	%r2923, %r2894, %r2914;
	xor.b32  	%r2924, %r2923, %r2870;
	xor.b32  	%r2925, %r2924, %r2862;
	shf.l.wrap.b32 	%r2926, %r2925, %r2925, 1;
	xor.b32  	%r2927, %r2898, %r2918;
	xor.b32  	%r2928, %r2927, %r2874;
	xor.b32  	%r2929, %r2928, %r2866;
	shf.l.wrap.b32 	%r2930, %r2929, %r2929, 1;
	xor.b32  	%r2931, %r2902, %r2922;
	xor.b32  	%r2932, %r2931, %r2878;
	xor.b32  	%r2933, %r2932, %r2870;
	shf.l.wrap.b32 	%r2934, %r2933, %r2933, 1;
	xor.b32  	%r2935, %r2906, %r2926;
	xor.b32  	%r2936, %r2935, %r2882;
	xor.b32  	%r2937, %r2936, %r2874;
	shf.l.wrap.b32 	%r2938, %r2937, %r2937, 1;
	xor.b32  	%r2939, %r2910, %r2930;
	xor.b32  	%r2940, %r2939, %r2886;
	xor.b32  	%r2941, %r2940, %r2878;
	shf.l.wrap.b32 	%r2942, %r2941, %r2941, 1;
	xor.b32  	%r2943, %r2914, %r2934;
	xor.b32  	%r2944, %r2943, %r2890;
	xor.b32  	%r2945, %r2944, %r2882;
	shf.l.wrap.b32 	%r2946, %r2945, %r2945, 1;
	ld.local.v2.u32 	{%r2947, %r2948}, [%rd1+96];
	ld.local.v2.u32 	{%r2949, %r2950}, [%rd1+80];
	ld.local.v2.u32 	{%r2951, %r2952}, [%rd1+88];
	shf.l.wrap.b32 	%r2953, %r2949, %r2949, 5;
	and.b32  	%r2954, %r2950, %r2951;
	not.b32 	%r2955, %r2950;
	and.b32  	%r2956, %r2952, %r2955;
	or.b32  	%r2957, %r2954, %r2956;
	add.s32 	%r2958, %r2957, %r2947;
	add.s32 	%r2959, %r2958, %r2953;
	add.s32 	%r2960, %r2959, %r2948;
	add.s32 	%r2961, %r2960, %r2525;
	shf.l.wrap.b32 	%r2962, %r2950, %r2950, 30;
	shf.l.wrap.b32 	%r2963, %r2961, %r2961, 5;
	and.b32  	%r2964, %r2949, %r2962;
	not.b32 	%r2965, %r2949;
	and.b32  	%r2966, %r2951, %r2965;
	or.b32  	%r2967, %r2964, %r2966;
	add.s32 	%r2968, %r2967, %r2952;
	add.s32 	%r2969, %r2968, %r2963;
	add.s32 	%r2970, %r2969, %r2948;
	add.s32 	%r2971, %r2970, %r2533;
	shf.l.wrap.b32 	%r2972, %r2949, %r2949, 30;
	shf.l.wrap.b32 	%r2973, %r2971, %r2971, 5;
	and.b32  	%r2974, %r2961, %r2972;
	not.b32 	%r2975, %r2961;
	and.b32  	%r2976, %r2962, %r2975;
	or.b32  	%r2977, %r2974, %r2976;
	add.s32 	%r2978, %r2977, %r2951;
	add.s32 	%r2979, %r2978, %r2973;
	add.s32 	%r2980, %r2979, %r2948;
	add.s32 	%r2981, %r2980, %r2549;
	shf.l.wrap.b32 	%r2982, %r2961, %r2961, 30;
	shf.l.wrap.b32 	%r2983, %r2981, %r2981, 5;
	and.b32  	%r2984, %r2971, %r2982;
	not.b32 	%r2985, %r2971;
	and.b32  	%r2986, %r2972, %r2985;
	or.b32  	%r2987, %r2984, %r2986;
	add.s32 	%r2988, %r2987, %r2962;
	add.s32 	%r2989, %r2988, %r2983;
	add.s32 	%r2990, %r2989, %r2948;
	add.s32 	%r2991, %r2990, %r2557;
	shf.l.wrap.b32 	%r2992, %r2971, %r2971, 30;
	shf.l.wrap.b32 	%r2993, %r2991, %r2991, 5;
	and.b32  	%r2994, %r2981, %r2992;
	not.b32 	%r2995, %r2981;
	and.b32  	%r2996, %r2982, %r2995;
	or.b32  	%r2997, %r2994, %r2996;
	add.s32 	%r2998, %r2997, %r2972;
	add.s32 	%r2999, %r2998, %r2993;
	add.s32 	%r3000, %r2999, %r2948;
	add.s32 	%r3001, %r3000, %r2573;
	shf.l.wrap.b32 	%r3002, %r2981, %r2981, 30;
	shf.l.wrap.b32 	%r3003, %r3001, %r3001, 5;
	and.b32  	%r3004, %r2991, %r3002;
	not.b32 	%r3005, %r2991;
	and.b32  	%r3006, %r2992, %r3005;
	or.b32  	%r3007, %r3004, %r3006;
	add.s32 	%r3008, %r3007, %r2982;
	add.s32 	%r3009, %r3008, %r3003;
	add.s32 	%r3010, %r3009, %r2948;
	add.s32 	%r3011, %r3010, %r2581;
	shf.l.wrap.b32 	%r3012, %r2991, %r2991, 30;
	shf.l.wrap.b32 	%r3013, %r3011, %r3011, 5;
	and.b32  	%r3014, %r3001, %r3012;
	not.b32 	%r3015, %r3001;
	and.b32  	%r3016, %r3002, %r3015;
	or.b32  	%r3017, %r3014, %r3016;
	add.s32 	%r3018, %r3017, %r2992;
	add.s32 	%r3019, %r3018, %r3013;
	add.s32 	%r3020, %r3019, %r2948;
	add.s32 	%r3021, %r3020, %r2597;
	shf.l.wrap.b32 	%r3022, %r3001, %r3001, 30;
	shf.l.wrap.b32 	%r3023, %r3021, %r3021, 5;
	and.b32  	%r3024, %r3011, %r3022;
	not.b32 	%r3025, %r3011;
	and.b32  	%r3026, %r3012, %r3025;
	or.b32  	%r3027, %r3024, %r3026;
	add.s32 	%r3028, %r3027, %r3002;
	add.s32 	%r3029, %r3028, %r3023;
	add.s32 	%r3030, %r3029, %r2948;
	add.s32 	%r3031, %r3030, %r2605;
	shf.l.wrap.b32 	%r3032, %r3011, %r3011, 30;
	shf.l.wrap.b32 	%r3033, %r3031, %r3031, 5;
	and.b32  	%r3034, %r3021, %r3032;
	not.b32 	%r3035, %r3021;
	and.b32  	%r3036, %r3022, %r3035;
	or.b32  	%r3037, %r3034, %r3036;
	add.s32 	%r3038, %r3037, %r3012;
	add.s32 	%r3039, %r3038, %r3033;
	add.s32 	%r3040, %r3039, %r2948;
	add.s32 	%r3041, %r3040, %r2621;
	shf.l.wrap.b32 	%r3042, %r3021, %r3021, 30;
	shf.l.wrap.b32 	%r3043, %r3041, %r3041, 5;
	and.b32  	%r3044, %r3031, %r3042;
	not.b32 	%r3045, %r3031;
	and.b32  	%r3046, %r3032, %r3045;
	or.b32  	%r3047, %r3044, %r3046;
	add.s32 	%r3048, %r3047, %r3022;
	add.s32 	%r3049, %r3048, %r3043;
	add.s32 	%r3050, %r3049, %r2948;
	add.s32 	%r3051, %r3050, %r2629;
	shf.l.wrap.b32 	%r3052, %r3031, %r3031, 30;
	shf.l.wrap.b32 	%r3053, %r3051, %r3051, 5;
	and.b32  	%r3054, %r3041, %r3052;
	not.b32 	%r3055, %r3041;
	and.b32  	%r3056, %r3042, %r3055;
	or.b32  	%r3057, %r3054, %r3056;
	add.s32 	%r3058, %r3057, %r3032;
	add.s32 	%r3059, %r3058, %r3053;
	add.s32 	%r3060, %r3059, %r2948;
	add.s32 	%r3061, %r3060, %r2645;
	shf.l.wrap.b32 	%r3062, %r3041, %r3041, 30;
	shf.l.wrap.b32 	%r3063, %r3061, %r3061, 5;
	and.b32  	%r3064, %r3051, %r3062;
	not.b32 	%r3065, %r3051;
	and.b32  	%r3066, %r3052, %r3065;
	or.b32  	%r3067, %r3064, %r3066;
	add.s32 	%r3068, %r3067, %r3042;
	add.s32 	%r3069, %r3068, %r3063;
	add.s32 	%r3070, %r3069, %r2948;
	add.s32 	%r3071, %r3070, %r2653;
	shf.l.wrap.b32 	%r3072, %r3051, %r3051, 30;
	shf.l.wrap.b32 	%r3073, %r3071, %r3071, 5;
	and.b32  	%r3074, %r3061, %r3072;
	not.b32 	%r3075, %r3061;
	and.b32  	%r3076, %r3062, %r3075;
	or.b32  	%r3077, %r3074, %r3076;
	add.s32 	%r3078, %r3077, %r3052;
	add.s32 	%r3079, %r3078, %r3073;
	add.s32 	%r3080, %r3079, %r2948;
	add.s32 	%r3081, %r3080, %r2669;
	shf.l.wrap.b32 	%r3082, %r3061, %r3061, 30;
	shf.l.wrap.b32 	%r3083, %r3081, %r3081, 5;
	and.b32  	%r3084, %r3071, %r3082;
	not.b32 	%r3085, %r3071;
	and.b32  	%r3086, %r3072, %r3085;
	or.b32  	%r3087, %r3084, %r3086;
	add.s32 	%r3088, %r3087, %r3062;
	add.s32 	%r3089, %r3088, %r3083;
	add.s32 	%r3090, %r3089, %r2948;
	add.s32 	%r3091, %r3090, %r2677;
	shf.l.wrap.b32 	%r3092, %r3071, %r3071, 30;
	shf.l.wrap.b32 	%r3093, %r3091, %r3091, 5;
	and.b32  	%r3094, %r3081, %r3092;
	not.b32 	%r3095, %r3081;
	and.b32  	%r3096, %r3082, %r3095;
	or.b32  	%r3097, %r3094, %r3096;
	add.s32 	%r3098, %r3097, %r3072;
	add.s32 	%r3099, %r3098, %r3093;
	add.s32 	%r3100, %r3099, %r2948;
	add.s32 	%r3101, %r3100, %r2689;
	shf.l.wrap.b32 	%r3102, %r3081, %r3081, 30;
	shf.l.wrap.b32 	%r3103, %r3101, %r3101, 5;
	and.b32  	%r3104, %r3091, %r3102;
	not.b32 	%r3105, %r3091;
	and.b32  	%r3106, %r3092, %r3105;
	or.b32  	%r3107, %r3104, %r3106;
	add.s32 	%r3108, %r3107, %r3082;
	add.s32 	%r3109, %r3108, %r3103;
	add.s32 	%r3110, %r3109, %r2948;
	add.s32 	%r3111, %r3110, %r2690;
	shf.l.wrap.b32 	%r3112, %r3091, %r3091, 30;
	shf.l.wrap.b32 	%r3113, %r3111, %r3111, 5;
	and.b32  	%r3114, %r3101, %r3112;
	not.b32 	%r3115, %r3101;
	and.b32  	%r3116, %r3102, %r3115;
	or.b32  	%r3117, %r3114, %r3116;
	add.s32 	%r3118, %r3117, %r3092;
	add.s32 	%r3119, %r3118, %r3113;
	add.s32 	%r3120, %r3119, %r2948;
	add.s32 	%r3121, %r3120, %r2694;
	shf.l.wrap.b32 	%r3122, %r3101, %r3101, 30;
	shf.l.wrap.b32 	%r3123, %r3121, %r3121, 5;
	and.b32  	%r3124, %r3111, %r3122;
	not.b32 	%r3125, %r3111;
	and.b32  	%r3126, %r3112, %r3125;
	or.b32  	%r3127, %r3124, %r3126;
	add.s32 	%r3128, %r3127, %r3102;
	add.s32 	%r3129, %r3128, %r3123;
	add.s32 	%r3130, %r3129, %r2948;
	add.s32 	%r3131, %r3130, %r2698;
	shf.l.wrap.b32 	%r3132, %r3111, %r3111, 30;
	shf.l.wrap.b32 	%r3133, %r3131, %r3131, 5;
	and.b32  	%r3134, %r3121, %r3132;
	not.b32 	%r3135, %r3121;
	and.b32  	%r3136, %r3122, %r3135;
	or.b32  	%r3137, %r3134, %r3136;
	add.s32 	%r3138, %r3137, %r3112;
	add.s32 	%r3139, %r3138, %r3133;
	add.s32 	%r3140, %r3139, %r2948;
	add.s32 	%r3141, %r3140, %r2702;
	shf.l.wrap.b32 	%r3142, %r3121, %r3121, 30;
	shf.l.wrap.b32 	%r3143, %r3141, %r3141, 5;
	and.b32  	%r3144, %r3131, %r3142;
	not.b32 	%r3145, %r3131;
	and.b32  	%r3146, %r3132, %r3145;
	or.b32  	%r3147, %r3144, %r3146;
	add.s32 	%r3148, %r3147, %r3122;
	add.s32 	%r3149, %r3148, %r3143;
	add.s32 	%r3150, %r3149, %r2948;
	add.s32 	%r3151, %r3150, %r2706;
	shf.l.wrap.b32 	%r3152, %r3131, %r3131, 30;
	ld.local.v2.u32 	{%r3153, %r3154}, [%rd1+104];
	shf.l.wrap.b32 	%r3155, %r3151, %r3151, 5;
	xor.b32  	%r3156, %r3152, %r3142;
	xor.b32  	%r3157, %r3156, %r3141;
	add.s32 	%r3158, %r3157, %r3132;
	add.s32 	%r3159, %r3158, %r3155;
	add.s32 	%r3160, %r3159, %r3153;
	add.s32 	%r3161, %r3160, %r2710;
	shf.l.wrap.b32 	%r3162, %r3141, %r3141, 30;
	shf.l.wrap.b32 	%r3163, %r3161, %r3161, 5;
	xor.b32  	%r3164, %r3162, %r3152;
	xor.b32  	%r3165, %r3164, %r3151;
	add.s32 	%r3166, %r3165, %r3142;
	add.s32 	%r3167, %r3166, %r3163;
	add.s32 	%r3168, %r3167, %r3153;
	add.s32 	%r3169, %r3168, %r2714;
	shf.l.wrap.b32 	%r3170, %r3151, %r3151, 30;
	shf.l.wrap.b32 	%r3171, %r3169, %r3169, 5;
	xor.b32  	%r3172, %r3170, %r3162;
	xor.b32  	%r3173, %r3172, %r3161;
	add.s32 	%r3174, %r3173, %r3152;
	add.s32 	%r3175, %r3174, %r3171;
	add.s32 	%r3176, %r3175, %r3153;
	add.s32 	%r3177, %r3176, %r2718;
	shf.l.wrap.b32 	%r3178, %r3161, %r3161, 30;
	shf.l.wrap.b32 	%r3179, %r3177, %r3177, 5;
	xor.b32  	%r3180, %r3178, %r3170;
	xor.b32  	%r3181, %r3180, %r3169;
	add.s32 	%r3182, %r3181, %r3162;
	add.s32 	%r3183, %r3182, %r3179;
	add.s32 	%r3184, %r3183, %r3153;
	add.s32 	%r3185, %r3184, %r2722;
	shf.l.wrap.b32 	%r3186, %r3169, %r3169, 30;
	shf.l.wrap.b32 	%r3187, %r3185, %r3185, 5;
	xor.b32  	%r3188, %r3186, %r3178;
	xor.b32  	%r3189, %r3188, %r3177;
	add.s32 	%r3190, %r3189, %r3170;
	add.s32 	%r3191, %r3190, %r3187;
	add.s32 	%r3192, %r3191, %r3153;
	add.s32 	%r3193, %r3192, %r2726;
	shf.l.wrap.b32 	%r3194, %r3177, %r3177, 30;
	shf.l.wrap.b32 	%r3195, %r3193, %r3193, 5;
	xor.b32  	%r3196, %r3194, %r3186;
	xor.b32  	%r3197, %r3196, %r3185;
	add.s32 	%r3198, %r3197, %r3178;
	add.s32 	%r3199, %r3198, %r3195;
	add.s32 	%r3200, %r3199, %r3153;
	add.s32 	%r3201, %r3200, %r2730;
	shf.l.wrap.b32 	%r3202, %r3185, %r3185, 30;
	shf.l.wrap.b32 	%r3203, %r3201, %r3201, 5;
	xor.b32  	%r3204, %r3202, %r3194;
	xor.b32  	%r3205, %r3204, %r3193;
	add.s32 	%r3206, %r3205, %r3186;
	add.s32 	%r3207, %r3206, %r3203;
	add.s32 	%r3208, %r3207, %r3153;
	add.s32 	%r3209, %r3208, %r2734;
	shf.l.wrap.b32 	%r3210, %r3193, %r3193, 30;
	shf.l.wrap.b32 	%r3211, %r3209, %r3209, 5;
	xor.b32  	%r3212, %r3210, %r3202;
	xor.b32  	%r3213, %r3212, %r3201;
	add.s32 	%r3214, %r3213, %r3194;
	add.s32 	%r3215, %r3214, %r3211;
	add.s32 	%r3216, %r3215, %r3153;
	add.s32 	%r3217, %r3216, %r2738;
	shf.l.wrap.b32 	%r3218, %r3201, %r3201, 30;
	shf.l.wrap.b32 	%r3219, %r3217, %r3217, 5;
	xor.b32  	%r3220, %r3218, %r3210;
	xor.b32  	%r3221, %r3220, %r3209;
	add.s32 	%r3222, %r3221, %r3202;
	add.s32 	%r3223, %r3222, %r3219;
	add.s32 	%r3224, %r3223, %r3153;
	add.s32 	%r3225, %r3224, %r2742;
	shf.l.wrap.b32 	%r3226, %r3209, %r3209, 30;
	shf.l.wrap.b32 	%r3227, %r3225, %r3225, 5;
	xor.b32  	%r3228, %r3226, %r3218;
	xor.b32  	%r3229, %r3228, %r3217;
	add.s32 	%r3230, %r3229, %r3210;
	add.s32 	%r3231, %r3230, %r3227;
	add.s32 	%r3232, %r3231, %r3153;
	add.s32 	%r3233, %r3232, %r2746;
	shf.l.wrap.b32 	%r3234, %r3217, %r3217, 30;
	shf.l.wrap.b32 	%r3235, %r3233, %r3233, 5;
	xor.b32  	%r3236, %r3234, %r3226;
	xor.b32  	%r3237, %r3236, %r3225;
	add.s32 	%r3238, %r3237, %r3218;
	add.s32 	%r3239, %r3238, %r3235;
	add.s32 	%r3240, %r3239, %r3153;
	add.s32 	%r3241, %r3240, %r2750;
	shf.l.wrap.b32 	%r3242, %r3225, %r3225, 30;
	shf.l.wrap.b32 	%r3243, %r3241, %r3241, 5;
	xor.b32  	%r3244, %r3242, %r3234;
	xor.b32  	%r3245, %r3244, %r3233;
	add.s32 	%r3246, %r3245, %r3226;
	add.s32 	%r3247, %r3246, %r3243;
	add.s32 	%r3248, %r3247, %r3153;
	add.s32 	%r3249, %r3248, %r2754;
	shf.l.wrap.b32 	%r3250, %r3233, %r3233, 30;
	shf.l.wrap.b32 	%r3251, %r3249, %r3249, 5;
	xor.b32  	%r3252, %r3250, %r3242;
	xor.b32  	%r3253, %r3252, %r3241;
	add.s32 	%r3254, %r3253, %r3234;
	add.s32 	%r3255, %r3254, %r3251;
	add.s32 	%r3256, %r3255, %r3153;
	add.s32 	%r3257, %r3256, %r2758;
	shf.l.wrap.b32 	%r3258, %r3241, %r3241, 30;
	shf.l.wrap.b32 	%r3259, %r3257, %r3257, 5;
	xor.b32  	%r3260, %r3258, %r3250;
	xor.b32  	%r3261, %r3260, %r3249;
	add.s32 	%r3262, %r3261, %r3242;
	add.s32 	%r3263, %r3262, %r3259;
	add.s32 	%r3264, %r3263, %r3153;
	add.s32 	%r3265, %r3264, %r2762;
	shf.l.wrap.b32 	%r3266, %r3249, %r3249, 30;
	shf.l.wrap.b32 	%r3267, %r3265, %r3265, 5;
	xor.b32  	%r3268, %r3266, %r3258;
	xor.b32  	%r3269, %r3268, %r3257;
	add.s32 	%r3270, %r3269, %r3250;
	add.s32 	%r3271, %r3270, %r3267;
	add.s32 	%r3272, %r3271, %r3153;
	add.s32 	%r3273, %r3272, %r2766;
	shf.l.wrap.b32 	%r3274, %r3257, %r3257, 30;
	shf.l.wrap.b32 	%r3275, %r3273, %r3273, 5;
	xor.b32  	%r3276, %r3274, %r3266;
	xor.b32  	%r3277, %r3276, %r3265;
	add.s32 	%r3278, %r3277, %r3258;
	add.s32 	%r3279, %r3278, %r3275;
	add.s32 	%r3280, %r3279, %r3153;
	add.s32 	%r3281, %r3280, %r2770;
	shf.l.wrap.b32 	%r3282, %r3265, %r3265, 30;
	shf.l.wrap.b32 	%r3283, %r3281, %r3281, 5;
	xor.b32  	%r3284, %r3282, %r3274;
	xor.b32  	%r3285, %r3284, %r3273;
	add.s32 	%r3286, %r3285, %r3266;
	add.s32 	%r3287, %r3286, %r3283;
	add.s32 	%r3288, %r3287, %r3153;
	add.s32 	%r3289, %r3288, %r2774;
	shf.l.wrap.b32 	%r3290, %r3273, %r3273, 30;
	shf.l.wrap.b32 	%r3291, %r3289, %r3289, 5;
	xor.b32  	%r3292, %r3290, %r3282;
	xor.b32  	%r3293, %r3292, %r3281;
	add.s32 	%r3294, %r3293, %r3274;
	add.s32 	%r3295, %r3294, %r3291;
	add.s32 	%r3296, %r3295, %r3153;
	add.s32 	%r3297, %r3296, %r2778;
	shf.l.wrap.b32 	%r3298, %r3281, %r3281, 30;
	shf.l.wrap.b32 	%r3299, %r3297, %r3297, 5;
	xor.b32  	%r3300, %r3298, %r3290;
	xor.b32  	%r3301, %r3300, %r3289;
	add.s32 	%r3302, %r3301, %r3282;
	add.s32 	%r3303, %r3302, %r3299;
	add.s32 	%r3304, %r3303, %r3153;
	add.s32 	%r3305, %r3304, %r2782;
	shf.l.wrap.b32 	%r3306, %r3289, %r3289, 30;
	shf.l.wrap.b32 	%r3307, %r3305, %r3305, 5;
	xor.b32  	%r3308, %r3306, %r3298;
	xor.b32  	%r3309, %r3308, %r3297;
	add.s32 	%r3310, %r3309, %r3290;
	add.s32 	%r3311, %r3310, %r3307;
	add.s32 	%r3312, %r3311, %r3153;
	add.s32 	%r3313, %r3312, %r2786;
	shf.l.wrap.b32 	%r3314, %r3297, %r3297, 30;
	shf.l.wrap.b32 	%r3315, %r3313, %r3313, 5;
	xor.b32  	%r3316, %r3314, %r3306;
	and.b32  	%r3317, %r3305, %r3316;
	and.b32  	%r3318, %r3314, %r3306;
	xor.b32  	%r3319, %r3317, %r3318;
	add.s32 	%r3320, %r3319, %r3298;
	add.s32 	%r3321, %r3320, %r3315;
	add.s32 	%r3322, %r3321, %r3154;
	add.s32 	%r3323, %r3322, %r2790;
	shf.l.wrap.b32 	%r3324, %r3305, %r3305, 30;
	shf.l.wrap.b32 	%r3325, %r3323, %r3323, 5;
	xor.b32  	%r3326, %r3324, %r3314;
	and.b32  	%r3327, %r3313, %r3326;
	and.b32  	%r3328, %r3324, %r3314;
	xor.b32  	%r3329, %r3327, %r3328;
	add.s32 	%r3330, %r3329, %r3306;
	add.s32 	%r3331, %r3330, %r3325;
	add.s32 	%r3332, %r3331, %r3154;
	add.s32 	%r3333, %r3332, %r2794;
	shf.l.wrap.b32 	%r3334, %r3313, %r3313, 30;
	shf.l.wrap.b32 	%r3335, %r3333, %r3333, 5;
	xor.b32  	%r3336, %r3334, %r3324;
	and.b32  	%r3337, %r3323, %r3336;
	and.b32  	%r3338, %r3334, %r3324;
	xor.b32  	%r3339, %r3337, %r3338;
	add.s32 	%r3340, %r3339, %r3314;
	add.s32 	%r3341, %r3340, %r3335;
	add.s32 	%r3342, %r3341, %r3154;
	add.s32 	%r3343, %r3342, %r2798;
	shf.l.wrap.b32 	%r3344, %r3323, %r3323, 30;
	shf.l.wrap.b32 	%r3345, %r3343, %r3343, 5;
	xor.b32  	%r3346, %r3344, %r3334;
	and.b32  	%r3347, %r3333, %r3346;
	and.b32  	%r3348, %r3344, %r3334;
	xor.b32  	%r3349, %r3347, %r3348;
	add.s32 	%r3350, %r3349, %r3324;
	add.s32 	%r3351, %r3350, %r3345;
	add.s32 	%r3352, %r3351, %r3154;
	add.s32 	%r3353, %r3352, %r2802;
	shf.l.wrap.b32 	%r3354, %r3333, %r3333, 30;
	shf.l.wrap.b32 	%r3355, %r3353, %r3353, 5;
	xor.b32  	%r3356, %r3354, %r3344;
	and.b32  	%r3357, %r3343, %r3356;
	and.b32  	%r3358, %r3354, %r3344;
	xor.b32  	%r3359, %r3357, %r3358;
	add.s32 	%r3360, %r3359, %r3334;
	add.s32 	%r3361, %r3360, %r3355;
	add.s32 	%r3362, %r3361, %r3154;
	add.s32 	%r3363, %r3362, %r2806;
	shf.l.wrap.b32 	%r3364, %r3343, %r3343, 30;
	shf.l.wrap.b32 	%r3365, %r3363, %r3363, 5;
	xor.b32  	%r3366, %r3364, %r3354;
	and.b32  	%r3367, %r3353, %r3366;
	and.b32  	%r3368, %r3364, %r3354;
	xor.b32  	%r3369, %r3367, %r3368;
	add.s32 	%r3370, %r3369, %r3344;
	add.s32 	%r3371, %r3370, %r3365;
	add.s32 	%r3372, %r3371, %r3154;
	add.s32 	%r3373, %r3372, %r2810;
	shf.l.wrap.b32 	%r3374, %r3353, %r3353, 30;
	shf.l.wrap.b32 	%r3375, %r3373, %r3373, 5;
	xor.b32  	%r3376, %r3374, %r3364;
	and.b32  	%r3377, %r3363, %r3376;
	and.b32  	%r3378, %r3374, %r3364;
	xor.b32  	%r3379, %r3377, %r3378;
	add.s32 	%r3380, %r3379, %r3354;
	add.s32 	%r3381, %r3380, %r3375;
	add.s32 	%r3382, %r3381, %r3154;
	add.s32 	%r3383, %r3382, %r2814;
	shf.l.wrap.b32 	%r3384, %r3363, %r3363, 30;
	shf.l.wrap.b32 	%r3385, %r3383, %r3383, 5;
	xor.b32  	%r3386, %r3384, %r3374;
	and.b32  	%r3387, %r3373, %r3386;
	and.b32  	%r3388, %r3384, %r3374;
	xor.b32  	%r3389, %r3387, %r3388;
	add.s32 	%r3390, %r3389, %r3364;
	add.s32 	%r3391, %r3390, %r3385;
	add.s32 	%r3392, %r3391, %r3154;
	add.s32 	%r3393, %r3392, %r2818;
	shf.l.wrap.b32 	%r3394, %r3373, %r3373, 30;
	shf.l.wrap.b32 	%r3395, %r3393, %r3393, 5;
	xor.b32  	%r3396, %r3394, %r3384;
	and.b32  	%r3397, %r3383, %r3396;
	and.b32  	%r3398, %r3394, %r3384;
	xor.b32  	%r3399, %r3397, %r3398;
	add.s32 	%r3400, %r3399, %r3374;
	add.s32 	%r3401, %r3400, %r3395;
	add.s32 	%r3402, %r3401, %r3154;
	add.s32 	%r3403, %r3402, %r2822;
	shf.l.wrap.b32 	%r3404, %r3383, %r3383, 30;
	shf.l.wrap.b32 	%r3405, %r3403, %r3403, 5;
	xor.b32  	%r3406, %r3404, %r3394;
	and.b32  	%r3407, %r3393, %r3406;
	and.b32  	%r3408, %r3404, %r3394;
	xor.b32  	%r3409, %r3407, %r3408;
	add.s32 	%r3410, %r3409, %r3384;
	add.s32 	%r3411, %r3410, %r3405;
	add.s32 	%r3412, %r3411, %r3154;
	add.s32 	%r3413, %r3412, %r2826;
	shf.l.wrap.b32 	%r3414, %r3393, %r3393, 30;
	shf.l.wrap.b32 	%r3415, %r3413, %r3413, 5;
	xor.b32  	%r3416, %r3414, %r3404;
	and.b32  	%r3417, %r3403, %r3416;
	and.b32  	%r3418, %r3414, %r3404;
	xor.b32  	%r3419, %r3417, %r3418;
	add.s32 	%r3420, %r3419, %r3394;
	add.s32 	%r3421, %r3420, %r3415;
	add.s32 	%r3422, %r3421, %r3154;
	add.s32 	%r3423, %r3422, %r2830;
	shf.l.wrap.b32 	%r3424, %r3403, %r3403, 30;
	shf.l.wrap.b32 	%r3425, %r3423, %r3423, 5;
	xor.b32  	%r3426, %r3424, %r3414;
	and.b32  	%r3427, %r3413, %r3426;
	and.b32  	%r3428, %r3424, %r3414;
	xor.b32  	%r3429, %r3427, %r3428;
	add.s32 	%r3430, %r3429, %r3404;
	add.s32 	%r3431, %r3430, %r3425;
	add.s32 	%r3432, %r3431, %r3154;
	add.s32 	%r3433, %r3432, %r2834;
	shf.l.wrap.b32 	%r3434, %r3413, %r3413, 30;
	shf.l.wrap.b32 	%r3435, %r3433, %r3433, 5;
	xor.b32  	%r3436, %r3434, %r3424;
	and.b32  	%r3437, %r3423, %r3436;
	and.b32  	%r3438, %r3434, %r3424;
	xor.b32  	%r3439, %r3437, %r3438;
	add.s32 	%r3440, %r3439, %r3414;
	add.s32 	%r3441, %r3440, %r3435;
	add.s32 	%r3442, %r3441, %r3154;
	add.s32 	%r3443, %r3442, %r2838;
	shf.l.wrap.b32 	%r3444, %r3423, %r3423, 30;
	shf.l.wrap.b32 	%r3445, %r3443, %r3443, 5;
	xor.b32  	%r3446, %r3444, %r3434;
	and.b32  	%r3447, %r3433, %r3446;
	and.b32  	%r3448, %r3444, %r3434;
	xor.b32  	%r3449, %r3447, %r3448;
	add.s32 	%r3450, %r3449, %r3424;
	add.s32 	%r3451, %r3450, %r3445;
	add.s32 	%r3452, %r3451, %r3154;
	add.s32 	%r3453, %r3452, %r2842;
	shf.l.wrap.b32 	%r3454, %r3433, %r3433, 30;
	shf.l.wrap.b32 	%r3455, %r3453, %r3453, 5;
	xor.b32  	%r3456, %r3454, %r3444;
	and.b32  	%r3457, %r3443, %r3456;
	and.b32  	%r3458, %r3454, %r3444;
	xor.b32  	%r3459, %r3457, %r3458;
	add.s32 	%r3460, %r3459, %r3434;
	add.s32 	%r3461, %r3460, %r3455;
	add.s32 	%r3462, %r3461, %r3154;
	add.s32 	%r3463, %r3462, %r2846;
	shf.l.wrap.b32 	%r3464, %r3443, %r3443, 30;
	shf.l.wrap.b32 	%r3465, %r3463, %r3463, 5;
	xor.b32  	%r3466, %r3464, %r3454;
	and.b32  	%r3467, %r3453, %r3466;
	and.b32  	%r3468, %r3464, %r3454;
	xor.b32  	%r3469, %r3467, %r3468;
	add.s32 	%r3470, %r3469, %r3444;
	add.s32 	%r3471, %r3470, %r3465;
	add.s32 	%r3472, %r3471, %r3154;
	add.s32 	%r3473, %r3472, %r2850;
	shf.l.wrap.b32 	%r3474, %r3453, %r3453, 30;
	shf.l.wrap.b32 	%r3475, %r3473, %r3473, 5;
	xor.b32  	%r3476, %r3474, %r3464;
	and.b32  	%r3477, %r3463, %r3476;
	and.b32  	%r3478, %r3474, %r3464;
	xor.b32  	%r3479, %r3477, %r3478;
	add.s32 	%r3480, %r3479, %r3454;
	add.s32 	%r3481, %r3480, %r3475;
	add.s32 	%r3482, %r3481, %r3154;
	add.s32 	%r3483, %r3482, %r2854;
	shf.l.wrap.b32 	%r3484, %r3463, %r3463, 30;
	shf.l.wrap.b32 	%r3485, %r3483, %r3483, 5;
	xor.b32  	%r3486, %r3484, %r3474;
	and.b32  	%r3487, %r3473, %r3486;
	and.b32  	%r3488, %r3484, %r3474;
	xor.b32  	%r3489, %r3487, %r3488;
	add.s32 	%r3490, %r3489, %r3464;
	add.s32 	%r3491, %r3490, %r3485;
	add.s32 	%r3492, %r3491, %r3154;
	add.s32 	%r3493, %r3492, %r2858;
	shf.l.wrap.b32 	%r3494, %r3473, %r3473, 30;
	shf.l.wrap.b32 	%r3495, %r3493, %r3493, 5;
	xor.b32  	%r3496, %r3494, %r3484;
	and.b32  	%r3497, %r3483, %r3496;
	and.b32  	%r3498, %r3494, %r3484;
	xor.b32  	%r3499, %r3497, %r3498;
	add.s32 	%r3500, %r3499, %r3474;
	add.s32 	%r3501, %r3500, %r3495;
	add.s32 	%r3502, %r3501, %r3154;
	add.s32 	%r3503, %r3502, %r2862;
	shf.l.wrap.b32 	%r3504, %r3483, %r3483, 30;
	shf.l.wrap.b32 	%r3505, %r3503, %r3503, 5;
	xor.b32  	%r3506, %r3504, %r3494;
	and.b32  	%r3507, %r3493, %r3506;
	and.b32  	%r3508, %r3504, %r3494;
	xor.b32  	%r3509, %r3507, %r3508;
	add.s32 	%r3510, %r3509, %r3484;
	add.s32 	%r3511, %r3510, %r3505;
	add.s32 	%r3512, %r3511, %r3154;
	add.s32 	%r3513, %r3512, %r2866;
	shf.l.wrap.b32 	%r3514, %r3493, %r3493, 30;
	ld.local.u32 	%r3515, [%rd1+112];
	shf.l.wrap.b32 	%r3516, %r3513, %r3513, 5;
	xor.b32  	%r3517, %r3514, %r3504;
	xor.b32  	%r3518, %r3517, %r3503;
	add.s32 	%r3519, %r3518, %r3494;
	add.s32 	%r3520, %r3519, %r3516;
	add.s32 	%r3521, %r3520, %r3515;
	add.s32 	%r3522, %r3521, %r2870;
	shf.l.wrap.b32 	%r3523, %r3503, %r3503, 30;
	shf.l.wrap.b32 	%r3524, %r3522, %r3522, 5;
	xor.b32  	%r3525, %r3523, %r3514;
	xor.b32  	%r3526, %r3525, %r3513;
	add.s32 	%r3527, %r3526, %r3504;
	add.s32 	%r3528, %r3527, %r3524;
	add.s32 	%r3529, %r3528, %r3515;
	add.s32 	%r3530, %r3529, %r2874;
	shf.l.wrap.b32 	%r3531, %r3513, %r3513, 30;
	shf.l.wrap.b32 	%r3532, %r3530, %r3530, 5;
	xor.b32  	%r3533, %r3531, %r3523;
	xor.b32  	%r3534, %r3533, %r3522;
	add.s32 	%r3535, %r3534, %r3514;
	add.s32 	%r3536, %r3535, %r3532;
	add.s32 	%r3537, %r3536, %r3515;
	add.s32 	%r3538, %r3537, %r2878;
	shf.l.wrap.b32 	%r3539, %r3522, %r3522, 30;
	shf.l.wrap.b32 	%r3540, %r3538, %r3538, 5;
	xor.b32  	%r3541, %r3539, %r3531;
	xor.b32  	%r3542, %r3541, %r3530;
	add.s32 	%r3543, %r3542, %r3523;
	add.s32 	%r3544, %r3543, %r3540;
	add.s32 	%r3545, %r3544, %r3515;
	add.s32 	%r3546, %r3545, %r2882;
	shf.l.wrap.b32 	%r3547, %r3530, %r3530, 30;
	shf.l.wrap.b32 	%r3548, %r3546, %r3546, 5;
	xor.b32  	%r3549, %r3547, %r3539;
	xor.b32  	%r3550, %r3549, %r3538;
	add.s32 	%r3551, %r3550, %r3531;
	add.s32 	%r3552, %r3551, %r3548;
	add.s32 	%r3553, %r3552, %r3515;
	add.s32 	%r3554, %r3553, %r2886;
	shf.l.wrap.b32 	%r3555, %r3538, %r3538, 30;
	shf.l.wrap.b32 	%r3556, %r3554, %r3554, 5;
	xor.b32  	%r3557, %r3555, %r3547;
	xor.b32  	%r3558, %r3557, %r3546;
	add.s32 	%r3559, %r3558, %r3539;
	add.s32 	%r3560, %r3559, %r3556;
	add.s32 	%r3561, %r3560, %r3515;
	add.s32 	%r3562, %r3561, %r2890;
	shf.l.wrap.b32 	%r3563, %r3546, %r3546, 30;
	shf.l.wrap.b32 	%r3564, %r3562, %r3562, 5;
	xor.b32  	%r3565, %r3563, %r3555;
	xor.b32  	%r3566, %r3565, %r3554;
	add.s32 	%r3567, %r3566, %r3547;
	add.s32 	%r3568, %r3567, %r3564;
	add.s32 	%r3569, %r3568, %r3515;
	add.s32 	%r3570, %r3569, %r2894;
	shf.l.wrap.b32 	%r3571, %r3554, %r3554, 30;
	shf.l.wrap.b32 	%r3572, %r3570, %r3570, 5;
	xor.b32  	%r3573, %r3571, %r3563;
	xor.b32  	%r3574, %r3573, %r3562;
	add.s32 	%r3575, %r3574, %r3555;
	add.s32 	%r3576, %r3575, %r3572;
	add.s32 	%r3577, %r3576, %r3515;
	add.s32 	%r3578, %r3577, %r2898;
	shf.l.wrap.b32 	%r3579, %r3562, %r3562, 30;
	shf.l.wrap.b32 	%r3580, %r3578, %r3578, 5;
	xor.b32  	%r3581, %r3579, %r3571;
	xor.b32  	%r3582, %r3581, %r3570;
	add.s32 	%r3583, %r3582, %r3563;
	add.s32 	%r3584, %r3583, %r3580;
	add.s32 	%r3585, %r3584, %r3515;
	add.s32 	%r3586, %r3585, %r2902;
	shf.l.wrap.b32 	%r3587, %r3570, %r3570, 30;
	shf.l.wrap.b32 	%r3588, %r3586, %r3586, 5;
	xor.b32  	%r3589, %r3587, %r3579;
	xor.b32  	%r3590, %r3589, %r3578;
	add.s32 	%r3591, %r3590, %r3571;
	add.s32 	%r3592, %r3591, %r3588;
	add.s32 	%r3593, %r3592, %r3515;
	add.s32 	%r3594, %r3593, %r2906;
	shf.l.wrap.b32 	%r3595, %r3578, %r3578, 30;
	shf.l.wrap.b32 	%r3596, %r3594, %r3594, 5;
	xor.b32  	%r3597, %r3595, %r3587;
	xor.b32  	%r3598, %r3597, %r3586;
	add.s32 	%r3599, %r3598, %r3579;
	add.s32 	%r3600, %r3599, %r3596;
	add.s32 	%r3601, %r3600, %r3515;
	add.s32 	%r3602, %r3601, %r2910;
	shf.l.wrap.b32 	%r3603, %r3586, %r3586, 30;
	shf.l.wrap.b32 	%r3604, %r3602, %r3602, 5;
	xor.b32  	%r3605, %r3603, %r3595;
	xor.b32  	%r3606, %r3605, %r3594;
	add.s32 	%r3607, %r3606, %r3587;
	add.s32 	%r3608, %r3607, %r3604;
	add.s32 	%r3609, %r3608, %r3515;
	add.s32 	%r3610, %r3609, %r2914;
	shf.l.wrap.b32 	%r3611, %r3594, %r3594, 30;
	shf.l.wrap.b32 	%r3612, %r3610, %r3610, 5;
	xor.b32  	%r3613, %r3611, %r3603;
	xor.b32  	%r3614, %r3613, %r3602;
	add.s32 	%r3615, %r3614, %r3595;
	add.s32 	%r3616, %r3615, %r3612;
	add.s32 	%r3617, %r3616, %r3515;
	add.s32 	%r3618, %r3617, %r2918;
	shf.l.wrap.b32 	%r3619, %r3602, %r3602, 30;
	shf.l.wrap.b32 	%r3620, %r3618, %r3618, 5;
	xor.b32  	%r3621, %r3619, %r3611;
	xor.b32  	%r3622, %r3621, %r3610;
	add.s32 	%r3623, %r3622, %r3603;
	add.s32 	%r3624, %r3623, %r3620;
	add.s32 	%r3625, %r3624, %r3515;
	add.s32 	%r3626, %r3625, %r2922;
	shf.l.wrap.b32 	%r3627, %r3610, %r3610, 30;
	shf.l.wrap.b32 	%r3628, %r3626, %r3626, 5;
	xor.b32  	%r3629, %r3627, %r3619;
	xor.b32  	%r3630, %r3629, %r3618;
	add.s32 	%r3631, %r3630, %r3611;
	add.s32 	%r3632, %r3631, %r3628;
	add.s32 	%r3633, %r3632, %r3515;
	add.s32 	%r3634, %r3633, %r2926;
	shf.l.wrap.b32 	%r3635, %r3618, %r3618, 30;
	shf.l.wrap.b32 	%r3636, %r3634, %r3634, 5;
	xor.b32  	%r3637, %r3635, %r3627;
	xor.b32  	%r3638, %r3637, %r3626;
	add.s32 	%r3639, %r3638, %r3619;
	add.s32 	%r3640, %r3639, %r3636;
	add.s32 	%r3641, %r3640, %r3515;
	add.s32 	%r3642, %r3641, %r2930;
	shf.l.wrap.b32 	%r3643, %r3626, %r3626, 30;
	shf.l.wrap.b32 	%r3644, %r3642, %r3642, 5;
	xor.b32  	%r3645, %r3643, %r3635;
	xor.b32  	%r3646, %r3645, %r3634;
	add.s32 	%r3647, %r3646, %r3627;
	add.s32 	%r3648, %r3647, %r3644;
	add.s32 	%r3649, %r3648, %r3515;
	add.s32 	%r3650, %r3649, %r2934;
	shf.l.wrap.b32 	%r3651, %r3634, %r3634, 30;
	shf.l.wrap.b32 	%r3652, %r3650, %r3650, 5;
	xor.b32  	%r3653, %r3651, %r3643;
	xor.b32  	%r3654, %r3653, %r3642;
	add.s32 	%r3655, %r3654, %r3635;
	add.s32 	%r3656, %r3655, %r3652;
	add.s32 	%r3657, %r3656, %r3515;
	add.s32 	%r3658, %r3657, %r2938;
	shf.l.wrap.b32 	%r3659, %r3642, %r3642, 30;
	shf.l.wrap.b32 	%r3660, %r3658, %r3658, 5;
	xor.b32  	%r3661, %r3659, %r3651;
	xor.b32  	%r3662, %r3661, %r3650;
	add.s32 	%r3663, %r3662, %r3643;
	add.s32 	%r3664, %r3663, %r3660;
	add.s32 	%r3665, %r3664, %r3515;
	add.s32 	%r3666, %r3665, %r2942;
	shf.l.wrap.b32 	%r3667, %r3650, %r3650, 30;
	shf.l.wrap.b32 	%r3668, %r3666, %r3666, 5;
	xor.b32  	%r3669, %r3667, %r3659;
	xor.b32  	%r3670, %r3669, %r3658;
	add.s32 	%r3671, %r3670, %r3651;
	add.s32 	%r3672, %r3671, %r3668;
	add.s32 	%r3673, %r3672, %r3515;
	add.s32 	%r3674, %r3673, %r2946;
	shf.l.wrap.b32 	%r3675, %r3658, %r3658, 30;
	add.s32 	%r69, %r2949, %r3674;
	add.s32 	%r70, %r2950, %r3666;
	add.s32 	%r71, %r2951, %r3675;
	add.s32 	%r72, %r2952, %r3667;
	neg.s32 	%r3676, %r3659;
	setp.ne.s32 	%p32, %r2947, %r3676;
	@%p32 bra 	$L__BB0_49;
	ld.param.u64 	%rd138, [_Z10find_noncePmPhPbm_param_3];
	ld.param.u64 	%rd137, [_Z10find_noncePmPhPbm_param_2];
	ld.param.u64 	%rd136, [_Z10find_noncePmPhPbm_param_1];
	ld.param.u64 	%rd135, [_Z10find_noncePmPhPbm_param_0];
	cvta.to.global.u64 	%rd130, %rd136;
	shr.u32 	%r3677, %r72, 8;
	shr.u32 	%r3678, %r71, 8;
	shr.u32 	%r3679, %r70, 8;
	shr.u32 	%r3680, %r69, 8;
	shr.u32 	%r3681, %r72, 16;
	shr.u32 	%r3682, %r71, 16;
	shr.u32 	%r3683, %r70, 16;
	shr.u32 	%r3684, %r69, 16;
	shr.u32 	%r3685, %r72, 24;
	shr.u32 	%r3686, %r71, 24;
	shr.u32 	%r3687, %r70, 24;
	shr.u32 	%r3688, %r69, 24;
	cvta.to.global.u64 	%rd131, %rd137;
	mov.b16 	%rs123, 1;
	st.global.u8 	[%rd131], %rs123;
	cvta.to.global.u64 	%rd132, %rd135;
	mov.u32 	%r3689, %ctaid.x;
	mov.u32 	%r3690, %ntid.x;
	mov.u32 	%r3691, %tid.x;
	mad.lo.s32 	%r3692, %r3689, %r3690, %r3691;
	cvt.u64.u32 	%rd133, %r3692;
	add.s64 	%rd134, %rd138, %rd133;
	st.global.u64 	[%rd132], %rd134;
	st.global.u8 	[%rd130], %r3688;
	st.global.u8 	[%rd130+1], %r3684;
	st.global.u8 	[%rd130+2], %r3680;
	st.global.u8 	[%rd130+3], %r69;
	st.global.u8 	[%rd130+4], %r3687;
	st.global.u8 	[%rd130+5], %r3683;
	st.global.u8 	[%rd130+6], %r3679;
	st.global.u8 	[%rd130+7], %r70;
	st.global.u8 	[%rd130+8], %r3686;
	st.global.u8 	[%rd130+9], %r3682;
	st.global.u8 	[%rd130+10], %r3678;
	st.global.u8 	[%rd130+11], %r71;
	st.global.u8 	[%rd130+12], %r3685;
	st.global.u8 	[%rd130+13], %r3681;
	st.global.u8 	[%rd130+14], %r3677;
	st.global.u8 	[%rd130+15], %r72;
	mov.b16 	%rs124, 0;
	st.global.u8 	[%rd130+16], %rs124;
	st.global.u8 	[%rd130+17], %rs124;
	st.global.u8 	[%rd130+18], %rs124;
	st.global.u8 	[%rd130+19], %rs124;
$L__BB0_49:
	ret;
$L__BB0_50:
	mov.b16 	%rs13, 48;
	st.local.u8 	[%rd2], %rs13;
	mov.b32 	%r3703, 0;
	bra.uni 	$L__BB0_11;

}


// ===== COMPILED SASS (sm_100) =====

	.target	sm_100

	.elftype	@"ET_EXEC"


//--------------------- .note.nv.tkinfo           --------------------------
	.section	.note.nv.tkinfo,"",@"SHT_NOTE"
	.sectionflags	@"SHF_NOTE_NV_TKINFO"
	.tkinfo
        /*0018*/ 	.word	0x00000002
        /*0030*/ 	.string	""
        /*0030*/ 	.string	"ptxas"
        /*0030*/ 	.string	"Cuda compilation tools, release 13.0, V13.0.88"
        /*0030*/ 	.string	"Build cuda_13.0.r13.0/compiler.36424714_0"
        /*0030*/ 	.string	"-arch sm_100 -m 64 "



//--------------------- .note.nv.cuinfo           --------------------------
	.section	.note.nv.cuinfo,"",@"SHT_NOTE"
	.sectionflags	@"SHF_NOTE_NV_CUINFO"
        /*0018*/ 	.short	0x0002
        /*001a*/ 	.short	0x0064
        /*001c*/ 	.short	0x0082
	.zero		2


//--------------------- .nv.info                  --------------------------
	.section	.nv.info,"",@"SHT_CUDA_INFO"
	.align	4


	//----- nvinfo : EIATTR_REGCOUNT
	.align		4
        /*0000*/ 	.byte	0x04, 0x2f
        /*0002*/ 	.short	(.L_2 - .L_1)
	.align		4
.L_1:
        /*0004*/ 	.word	index@(_Z10find_noncePmPhPbm)
        /*0008*/ 	.word	0x00000028


	//----- nvinfo : EIATTR_FRAME_SIZE
	.align		4
.L_2:
        /*000c*/ 	.byte	0x04, 0x11
        /*000e*/ 	.short	(.L_4 - .L_3)
	.align		4
.L_3:
        /*0010*/ 	.word	index@(_Z10find_noncePmPhPbm)
        /*0014*/ 	.word	0x000000b0


	//----- nvinfo : EIATTR_MIN_STACK_SIZE
	.align		4
.L_4:
        /*0018*/ 	.byte	0x04, 0x12
        /*001a*/ 	.short	(.L_6 - .L_5)
	.align		4
.L_5:
        /*001c*/ 	.word	index@(_Z10find_noncePmPhPbm)
        /*0020*/ 	.word	0x000000b0
.L_6:


//--------------------- .nv.compat                --------------------------
	.section	.nv.compat,"",@"SHT_CUDA_COMPAT_INFO"
	.align	4
        /*0000*/ 	.byte	0x02, 0x09, 0x00, 0x00, 0x02, 0x02, 0x01, 0x00, 0x02, 0x05, 0x05, 0x00, 0x03, 0x07, 0x01, 0x01
        /*0010*/ 	.byte	0x02, 0x03, 0x00, 0x00, 0x02, 0x06, 0x01, 0x00, 0x04, 0x0b, 0x08, 0x00, 0x09, 0x00, 0x00, 0x00
        /*0020*/ 	.byte	0x00, 0x00, 0x00, 0x00


//--------------------- .nv.info._Z10find_noncePmPhPbm --------------------------
	.section	.nv.info._Z10find_noncePmPhPbm,"",@"SHT_CUDA_INFO"
	.sectionflags	@""
	.align	4


	//----- nvinfo : EIATTR_CUDA_API_VERSION
	.align		4
        /*0000*/ 	.byte	0x04, 0x37
        /*0002*/ 	.short	(.L_8 - .L_7)
.L_7:
        /*0004*/ 	.word	0x00000082


	//----- nvinfo : EIATTR_KPARAM_INFO
	.align		4
.L_8:
        /*0008*/ 	.byte	0x04, 0x17
        /*000a*/ 	.short	(.L_10 - .L_9)
.L_9:
        /*000c*/ 	.word	0x00000000
        /*0010*/ 	.short	0x0003
        /*0012*/ 	.short	0x0018
        /*0014*/ 	.byte	0x00, 0xf0, 0x21, 0x00


	//----- nvinfo : EIATTR_KPARAM_INFO
	.align		4
.L_10:
        /*0018*/ 	.byte	0x04, 0x17
        /*001a*/ 	.short	(.L_12 - .L_11)
.L_11:
        /*001c*/ 	.word	0x00000000
        /*0020*/ 	.short	0x0002
        /*0022*/ 	.short	0x0010
        /*0024*/ 	.byte	0x00, 0xf5, 0x21, 0x00


	//----- nvinfo : EIATTR_KPARAM_INFO
	.align		4
.L_12:
        /*0028*/ 	.byte	0x04, 0x17
        /*002a*/ 	.short	(.L_14 - .L_13)
.L_13:
        /*002c*/ 	.word	0x00000000
        /*0030*/ 	.short	0x0001
        /*0032*/ 	.short	0x0008
        /*0034*/ 	.byte	0x00, 0xf5, 0x21, 0x00


	//----- nvinfo : EIATTR_KPARAM_INFO
	.align		4
.L_14:
        /*0038*/ 	.byte	0x04, 0x17
        /*003a*/ 	.short	(.L_16 - .L_15)
.L_15:
        /*003c*/ 	.word	0x00000000
        /*0040*/ 	.short	0x0000
        /*0042*/ 	.short	0x0000
        /*0044*/ 	.byte	0x00, 0xf5, 0x21, 0x00


	//----- nvinfo : EIATTR_SPARSE_MMA_MASK
	.align		4
.L_16:
        /*0048*/ 	.byte	0x03, 0x50
        /*004a*/ 	.short	0x0000


	//----- nvinfo : EIATTR_MAXREG_COUNT
	.align		4
        /*004c*/ 	.byte	0x03, 0x1b
        /*004e*/ 	.short	0x00ff


	//----- nvinfo : EIATTR_MERCURY_ISA_VERSION
	.align		4
        /*0050*/ 	.byte	0x03, 0x5f
        /*0052*/ 	.short	0x0101


	//----- nvinfo : EIATTR_VRC_CTA_INIT_COUNT
	.align		4
        /*0054*/ 	.byte	0x02, 0x4a
	.zero		1
	.zero		1


	//----- nvinfo : EIATTR_EXIT_INSTR_OFFSETS
	.align		4
        /*0058*/ 	.byte	0x04, 0x1c
        /*005a*/ 	.short	(.L_18 - .L_17)


	//   ....[0]....
.L_17:
        /*005c*/ 	.word	0x0000a1f0


	//   ....[1]....
        /*0060*/ 	.word	0x0000a650


	//----- nvinfo : EIATTR_CRS_STACK_SIZE
	.align		4
.L_18:
        /*0064*/ 	.byte	0x04, 0x1e
        /*0066*/ 	.short	(.L_20 - .L_19)
.L_19:
        /*0068*/ 	.word	0x00000000


	//----- nvinfo : EIATTR_CBANK_PARAM_SIZE
	.align		4
.L_20:
        /*006c*/ 	.byte	0x03, 0x19
        /*006e*/ 	.short	0x0020


	//----- nvinfo : EIATTR_PARAM_CBANK
	.align		4
        /*0070*/ 	.byte	0x04, 0x0a
        /*0072*/ 	.short	(.L_22 - .L_21)
	.align		4
.L_21:
        /*0074*/ 	.word	index@(.nv.constant0._Z10find_noncePmPhPbm)
        /*0078*/ 	.short	0x0380
        /*007a*/ 	.short	0x0020


	//----- nvinfo : EIATTR_SW_WAR
	.align		4
.L_22:
        /*007c*/ 	.byte	0x04, 0x36
        /*007e*/ 	.short	(.L_24 - .L_23)
.L_23:
        /*0080*/ 	.word	0x00000008
.L_24:


//--------------------- .nv.callgraph             --------------------------
	.section	.nv.callgraph,"",@"SHT_CUDA_CALLGRAPH"
	.align	4
	.sectionentsize	8
	.align		4
        /*0000*/ 	.word	0x00000000
	.align		4
        /*0004*/ 	.word	0xffffffff
	.align		4
        /*0008*/ 	.word	0x00000000
	.align		4
        /*000c*/ 	.word	0xfffffffe
	.align		4
        /*0010*/ 	.word	0x00000000
	.align		4
        /*0014*/ 	.word	0xfffffffd
	.align		4
        /*0018*/ 	.word	0x00000000
	.align		4
        /*001c*/ 	.word	0xfffffffc


//--------------------- .nv.constant4             --------------------------
	.section	.nv.constant4,"a",@progbits
	.align	8
	.align		8
.nv.constant4:
        /*0000*/ 	.dword	$str


//--------------------- .text._Z10find_noncePmPhPbm --------------------------
	.section	.text._Z10find_noncePmPhPbm,"ax",@progbits
	.align	128
        .global         _Z10find_noncePmPhPbm
        .type           _Z10find_noncePmPhPbm,@function
        .size           _Z10find_noncePmPhPbm,(.L_x_40 - _Z10find_noncePmPhPbm)
        .other          _Z10find_noncePmPhPbm,@"STO_CUDA_ENTRY STV_DEFAULT"
_Z10find_noncePmPhPbm:
.text._Z10find_noncePmPhPbm:
[----:B------:R-:W0:Y:S01]  /*0000*/  LDC R1, c[0x0][0x37c] ;  /* 0x0000df00ff017b82 */ /* 0x000e220000000800 */
[----:B------:R-:W1:Y:S07]  /*0010*/  S2R R3, SR_TID.X ;  /* 0x0000000000037919 */ /* 0x000e6e0000002100 */
[----:B------:R-:W1:Y:S01]  /*0020*/  S2UR UR4, SR_CTAID.X ;  /* 0x00000000000479c3 */ /* 0x000e620000002500 */
[----:B------:R-:W2:Y:S01]  /*0030*/  LDCU.64 UR6, c[0x0][0x398] ;  /* 0x00007300ff0677ac */ /* 0x000ea20008000a00 */
[----:B0-----:R-:W-:Y:S01]  /*0040*/  VIADD R1, R1, 0xffffff50 ;  /* 0xffffff5001017836 */ /* 0x001fe20000000000 */
[----:B------:R-:W-:Y:S01]  /*0050*/  BSSY.RECONVERGENT B0, `(.L_x_0) ;  /* 0x0000074000007945 */ /* 0x000fe20003800200 */
[----:B------:R-:W-:-:S04]  /*0060*/  IMAD.MOV.U32 R2, RZ, RZ, 0x30 ;  /* 0x00000030ff027424 */ /* 0x000fc800078e00ff */
[----:B------:R-:W1:Y:S02]  /*0070*/  LDC R0, c[0x0][0x360] ;  /* 0x0000d800ff007b82 */ /* 0x000e640000000800 */
[----:B-1----:R-:W-:Y:S01]  /*0080*/  IMAD R0, R0, UR4, R3 ;  /* 0x0000000400007c24 */ /* 0x002fe2000f8e0203 */
[----:B------:R-:W0:Y:S04]  /*0090*/  LDCU.64 UR4, c[0x0][0x358] ;  /* 0x00006b00ff0477ac */ /* 0x000e280008000a00 */
[----:B--2---:R-:W-:Y:S01]  /*00a0*/  IADD3 R13, P0, PT, R0, UR6, RZ ;  /* 0x00000006000d7c10 */ /* 0x004fe2000ff1e0ff */
[----:B------:R-:W-:-:S04]  /*00b0*/  VIADD R0, R1, 0x90 ;  /* 0x0000009001007836 */ /* 0x000fc80000000000 */
[----:B------:R-:W-:Y:S01]  /*00c0*/  IMAD.X R15, RZ, RZ, UR7, P0 ;  /* 0x00000007ff0f7e24 */ /* 0x000fe200080e06ff */
[----:B------:R-:W-:-:S04]  /*00d0*/  ISETP.NE.U32.AND P0, PT, R13, RZ, PT ;  /* 0x000000ff0d00720c */ /* 0x000fc80003f05070 */
[----:B------:R-:W-:-:S13]  /*00e0*/  ISETP.NE.AND.EX P0, PT, R15, RZ, PT, P0 ;  /* 0x000000ff0f00720c */ /* 0x000fda0003f05300 */
[----:B------:R1:W-:Y:S01]  /*00f0*/  @!P0 STL.U8 [R1+0x78], R2 ;  /* 0x0000780201008387 */ /* 0x0003e20000100000 */
[----:B------:R-:W-:Y:S01]  /*0100*/  @!P0 IMAD.MOV.U32 R3, RZ, RZ, RZ ;  /* 0x000000ffff038224 */ /* 0x000fe200078e00ff */
[----:B0-----:R-:W-:Y:S06]  /*0110*/  @!P0 BRA `(.L_x_1) ;  /* 0x00000004009c8947 */ /* 0x001fec0003800000 */
[----:B------:R-:W-:Y:S01]  /*0120*/  BSSY.RECONVERGENT B1, `(.L_x_2) ;  /* 0x000001b000017945 */ /* 0x000fe20003800200 */
[----:B------:R-:W-:Y:S02]  /*0130*/  VIADD R5, R1, 0x78 ;  /* 0x0000007801057836 */ /* 0x000fe40000000000 */
[----:B-1----:R-:W-:Y:S02]  /*0140*/  IMAD.MOV.U32 R2, RZ, RZ, RZ ;  /* 0x000000ffff027224 */ /* 0x002fe400078e00ff */
[----:B------:R-:W-:-:S07]  /*0150*/  IMAD.MOV.U32 R3, RZ, RZ, 0x1 ;  /* 0x00000001ff037424 */ /* 0x000fce00078e00ff */
.L_x_3:
[----:B------:R-:W-:-:S04]  /*0160*/  IMAD.WIDE.U32 R6, R15, -0x33333333, RZ ;  /* 0xcccccccd0f067825 */ /* 0x000fc800078e00ff */
[----:B0-----:R-:W-:-:S04]  /*0170*/  IMAD.WIDE.U32 R8, P0, R13, -0x33333334, R6 ;  /* 0xcccccccc0d087825 */ /* 0x001fc80007800006 */
[----:B------:R-:W-:-:S04]  /*0180*/  IMAD.WIDE.U32 R6, R13, -0x33333333, RZ ;  /* 0xcccccccd0d067825 */ /* 0x000fc800078e00ff */
[----:B------:R-:W-:Y:S01]  /*0190*/  IMAD.X R11, RZ, RZ, RZ, P0 ;  /* 0x000000ffff0b7224 */ /* 0x000fe200000e06ff */
[----:B------:R-:W-:Y:S01]  /*01a0*/  IADD3 RZ, P0, PT, R7, R8, RZ ;  /* 0x0000000807ff7210 */ /* 0x000fe20007f1e0ff */
[----:B------:R-:W-:Y:S02]  /*01b0*/  IMAD.MOV.U32 R10, RZ, RZ, R9 ;  /* 0x000000ffff0a7224 */ /* 0x000fe400078e0009 */
[----:B------:R-:W-:Y:S02]  /*01c0*/  IMAD.IADD R9, R1, 0x1, R2 ;  /* 0x0000000101097824 */ /* 0x000fe400078e0202 */
[----:B------:R-:W-:Y:S01]  /*01d0*/  IMAD.WIDE.U32.X R6, R15, -0x33333334, R10, P0 ;  /* 0xcccccccc0f067825 */ /* 0x000fe200000e040a */
[----:B------:R-:W-:-:S03]  /*01e0*/  ISETP.GE.U32.AND P0, PT, R13, 0xa, PT ;  /* 0x0000000a0d00780c */ /* 0x000fc60003f06070 */
[----:B------:R-:W-:Y:S01]  /*01f0*/  IMAD.MOV.U32 R8, RZ, RZ, R3 ;  /* 0x000000ffff087224 */ /* 0x000fe200078e0003 */
[--C-:B------:R-:W-:Y:S01]  /*0200*/  SHF.R.U64 R10, R6, 0x3, R7.reuse ;  /* 0x00000003060a7819 */ /* 0x100fe20000001207 */
[----:B------:R-:W-:Y:S01]  /*0210*/  VIADD R6, R2, 0x1 ;  /* 0x0000000102067836 */ /* 0x000fe20000000000 */
[----:B------:R-:W-:Y:S01]  /*0220*/  ISETP.GE.U32.AND.EX P0, PT, R15, RZ, PT, P0 ;  /* 0x000000ff0f00720c */ /* 0x000fe20003f06100 */
[----:B------:R-:W-:Y:S01]  /*0230*/  VIADD R3, R3, 0x1 ;  /* 0x0000000103037836 */ /* 0x000fe20000000000 */
[----:B------:R-:W-:Y:S01]  /*0240*/  SHF.R.U32.HI R11, RZ, 0x3, R7 ;  /* 0x00000003ff0b7819 */ /* 0x000fe20000011607 */
[----:B------:R-:W-:Y:S02]  /*0250*/  IMAD R4, R10, -0xa, R13 ;  /* 0xfffffff60a047824 */ /* 0x000fe400078e020d */
[----:B------:R-:W-:Y:S02]  /*0260*/  IMAD.MOV.U32 R7, RZ, RZ, R2 ;  /* 0x000000ffff077224 */ /* 0x000fe400078e0002 */
[----:B------:R-:W-:-:S02]  /*0270*/  VIADD R4, R4, 0x30 ;  /* 0x0000003004047836 */ /* 0x000fc40000000000 */
[----:B------:R-:W-:Y:S02]  /*0280*/  IMAD.MOV.U32 R2, RZ, RZ, R6 ;  /* 0x000000ffff027224 */ /* 0x000fe400078e0006 */
[----:B------:R-:W-:Y:S01]  /*0290*/  IMAD.MOV.U32 R15, RZ, RZ, R11 ;  /* 0x000000ffff0f7224 */ /* 0x000fe200078e000b */
[----:B------:R0:W-:Y:S01]  /*02a0*/  STL.U8 [R9+0x78], R4 ;  /* 0x0000780409007387 */ /* 0x0001e20000100000 */
[----:B------:R-:W-:Y:S01]  /*02b0*/  IMAD.MOV.U32 R13, RZ, RZ, R10 ;  /* 0x000000ffff0d7224 */ /* 0x000fe200078e000a */
[----:B------:R-:W-:Y:S06]  /*02c0*/  @P0 BRA `(.L_x_3) ;  /* 0xfffffffc00a40947 */ /* 0x000fec000383ffff */
[----:B------:R-:W-:Y:S05]  /*02d0*/  BSYNC.RECONVERGENT B1 ;  /* 0x0000000000017941 */ /* 0x000fea0003800200 */
.L_x_2:
[----:B0-----:R-:W-:Y:S02]  /*02e0*/  IMAD.MOV.U32 R4, RZ, RZ, R7 ;  /* 0x000000ffff047224 */ /* 0x001fe400078e0007 */
[----:B------:R-:W-:-:S03]  /*02f0*/  IMAD.MOV.U32 R3, RZ, RZ, 0x1 ;  /* 0x00000001ff037424 */ /* 0x000fc600078e00ff */
[----:B------:R-:W-:-:S13]  /*0300*/  ISETP.NE.AND P0, PT, R4, RZ, PT ;  /* 0x000000ff0400720c */ /* 0x000fda0003f05270 */
[----:B------:R-:W-:Y:S05]  /*0310*/  @!P0 BRA `(.L_x_1) ;  /* 0x00000004001c8947 */ /* 0x000fea0003800000 */
[C---:B------:R-:W-:Y:S01]  /*0320*/  ISETP.GT.U32.AND P0, PT, R4.reuse, 0x2, PT ;  /* 0x000000020400780c */ /* 0x040fe20003f04070 */
[----:B------:R-:W-:Y:S01]  /*0330*/  IMAD.MOV.U32 R6, RZ, RZ, 0x1 ;  /* 0x00000001ff067424 */ /* 0x000fe200078e00ff */
[----:B------:R-:W-:Y:S01]  /*0340*/  VIMNMX R17, PT, PT, R4, 0x2, !PT ;  /* 0x0000000204117848 */ /* 0x000fe20007fe0100 */
[----:B------:R-:W-:Y:S01]  /*0350*/  BSSY.RECONVERGENT B1, `(.L_x_4) ;  /* 0x000002e000017945 */ /* 0x000fe20003800200 */
[----:B------:R-:W-:Y:S02]  /*0360*/  SEL R18, RZ, 0x1, !P0 ;  /* 0x00000001ff127807 */ /* 0x000fe40004000000 */
[----:B------:R-:W-:Y:S01]  /*0370*/  SEL R20, R6, 0x2, !P0 ;  /* 0x0000000206147807 */ /* 0x000fe20004000000 */
[----:B------:R-:W-:Y:S02]  /*0380*/  VIADD R3, R17, 0xffffffff ;  /* 0xffffffff11037836 */ /* 0x000fe40000000000 */
[----:B------:R-:W-:-:S04]  /*0390*/  IMAD.MOV.U32 R6, RZ, RZ, RZ ;  /* 0x000000ffff067224 */ /* 0x000fc800078e00ff */
[----:B------:R-:W-:-:S04]  /*03a0*/  @!P0 IMAD.MOV R3, RZ, RZ, R17 ;  /* 0x000000ffff038224 */ /* 0x000fc800078e0211 */
[----:B------:R-:W-:-:S05]  /*03b0*/  VIADD R3, R3, 0xfffffffe ;  /* 0xfffffffe03037836 */ /* 0x000fca0000000000 */
[----:B------:R-:W-:-:S05]  /*03c0*/  SHF.R.U32.HI R3, RZ, 0x1, R3 ;  /* 0x00000001ff037819 */ /* 0x000fca0000011603 */
[--C-:B------:R-:W-:Y:S02]  /*03d0*/  IMAD.IADD R7, R18, 0x1, R3.reuse ;  /* 0x0000000112077824 */ /* 0x100fe400078e0203 */
[----:B------:R-:W-:-:S03]  /*03e0*/  IMAD.IADD R19, R20, 0x1, R3 ;  /* 0x0000000114137824 */ /* 0x000fc600078e0203 */
[----:B------:R-:W-:-:S13]  /*03f0*/  ISETP.GE.U32.AND P1, PT, R7, 0x3, PT ;  /* 0x000000030700780c */ /* 0x000fda0003f26070 */
[----:B------:R-:W-:Y:S05]  /*0400*/  @!P1 BRA `(.L_x_5) ;  /* 0x0000000000889947 */ /* 0x000fea0003800000 */
[----:B------:R-:W-:Y:S01]  /*0410*/  IADD3 R3, PT, PT, R17, -0x2, -R18 ;  /* 0xfffffffe11037810 */ /* 0x000fe20007ffe812 */
[----:B------:R-:W-:Y:S01]  /*0420*/  BSSY.RECONVERGENT B2, `(.L_x_6) ;  /* 0x000001f000027945 */ /* 0x000fe20003800200 */
[----:B------:R-:W-:Y:S02]  /*0430*/  VIADD R16, R1, 0x7b ;  /* 0x0000007b01107836 */ /* 0x000fe40000000000 */
[----:B------:R-:W-:Y:S01]  /*0440*/  LEA.HI R3, R3, R20, RZ, 0x1f ;  /* 0x0000001403037211 */ /* 0x000fe200078ff8ff */
[----:B------:R-:W-:-:S03]  /*0450*/  IMAD.MOV.U32 R6, RZ, RZ, RZ ;  /* 0x000000ffff067224 */ /* 0x000fc600078e00ff */
[----:B------:R-:W-:Y:S01]  /*0460*/  LOP3.LUT R7, R3, 0xfffffffc, RZ, 0xc0, !PT ;  /* 0xfffffffc03077812 */ /* 0x000fe200078ec0ff */
[----:B------:R-:W-:-:S04]  /*0470*/  IMAD.MOV.U32 R3, RZ, RZ, R8 ;  /* 0x000000ffff037224 */ /* 0x000fc800078e0008 */
[----:B------:R-:W-:-:S07]  /*0480*/  IMAD.MOV R7, RZ, RZ, -R7 ;  /* 0x000000ffff077224 */ /* 0x000fce00078e0a07 */
.L_x_7:
[----:B-1----:R-:W-:Y:S01]  /*0490*/  IMAD.IADD R15, R1, 0x1, R4 ;  /* 0x00000001010f7824 */ /* 0x002fe200078e0204 */
[----:B------:R-:W2:Y:S04]  /*04a0*/  LDL.U8 R8, [R16+-0x3] ;  /* 0xfffffd0010087983 */ /* 0x000ea80000100000 */
[----:B------:R-:W3:Y:S04]  /*04b0*/  LDL.U8 R9, [R15+0x78] ;  /* 0x000078000f097983 */ /* 0x000ee80000100000 */
[----:B---3--:R0:W-:Y:S04]  /*04c0*/  STL.U8 [R16+-0x3], R9 ;  /* 0xfffffd0910007387 */ /* 0x0081e80000100000 */
[----:B--2---:R-:W-:Y:S04]  /*04d0*/  STL.U8 [R15+0x78], R8 ;  /* 0x000078080f007387 */ /* 0x004fe80000100000 */
[----:B------:R-:W2:Y:S04]  /*04e0*/  LDL.U8 R11, [R15+0x77] ;  /* 0x000077000f0b7983 */ /* 0x000ea80000100000 */
[----:B------:R-:W3:Y:S04]  /*04f0*/  LDL.U8 R10, [R16+-0x2] ;  /* 0xfffffe00100a7983 */ /* 0x000ee80000100000 */
[----:B--2---:R-:W-:Y:S04]  /*0500*/  STL.U8 [R16+-0x2], R11 ;  /* 0xfffffe0b10007387 */ /* 0x004fe80000100000 */
[----:B---3--:R-:W-:Y:S04]  /*0510*/  STL.U8 [R15+0x77], R10 ;  /* 0x0000770a0f007387 */ /* 0x008fe80000100000 */
[----:B------:R-:W2:Y:S04]  /*0520*/  LDL.U8 R13, [R15+0x76] ;  /* 0x000076000f0d7983 */ /* 0x000ea80000100000 */
[----:B------:R-:W3:Y:S04]  /*0530*/  LDL.U8 R12, [R16+-0x1] ;  /* 0xffffff00100c7983 */ /* 0x000ee80000100000 */
[----:B--2---:R-:W-:Y:S04]  /*0540*/  STL.U8 [R16+-0x1], R13 ;  /* 0xffffff0d10007387 */ /* 0x004fe80000100000 */
[----:B---3--:R-:W-:Y:S04]  /*0550*/  STL.U8 [R15+0x76], R12 ;  /* 0x0000760c0f007387 */ /* 0x008fe80000100000 */
[----:B------:R-:W2:Y:S04]  /*0560*/  LDL.U8 R14, [R15+0x75] ;  /* 0x000075000f0e7983 */ /* 0x000ea80000100000 */
[----:B0-----:R-:W3:Y:S01]  /*0570*/  LDL.U8 R9, [R16] ;  /* 0x0000000010097983 */ /* 0x001ee20000100000 */
[----:B------:R-:W-:-:S05]  /*0580*/  VIADD R7, R7, 0x4 ;  /* 0x0000000407077836 */ /* 0x000fca0000000000 */
[----:B------:R-:W-:Y:S01]  /*0590*/  ISETP.NE.AND P0, PT, R7, RZ, PT ;  /* 0x000000ff0700720c */ /* 0x000fe20003f05270 */
[----:B------:R-:W-:Y:S02]  /*05a0*/  VIADD R6, R6, 0x4 ;  /* 0x0000000406067836 */ /* 0x000fe40000000000 */
[----:B------:R-:W-:Y:S02]  /*05b0*/  VIADD R3, R3, 0xfffffffc ;  /* 0xfffffffc03037836 */ /* 0x000fe40000000000 */
[----:B------:R-:W-:Y:S01]  /*05c0*/  VIADD R4, R4, 0xfffffffc ;  /* 0xfffffffc04047836 */ /* 0x000fe20000000000 */
[----:B--2---:R0:W-:Y:S04]  /*05d0*/  STL.U8 [R16], R14 ;  /* 0x0000000e10007387 */ /* 0x0041e80000100000 */
[----:B---3--:R1:W-:Y:S01]  /*05e0*/  STL.U8 [R15+0x75], R9 ;  /* 0x000075090f007387 */ /* 0x0083e20000100000 */
[----:B0-----:R-:W-:-:S02]  /*05f0*/  VIADD R16, R16, 0x4 ;  /* 0x0000000410107836 */ /* 0x001fc40000000000 */
[----:B------:R-:W-:Y:S05]  /*0600*/  @P0 BRA `(.L_x_7) ;  /* 0xfffffffc00a00947 */ /* 0x000fea000383ffff */
[----:B------:R-:W-:Y:S05]  /*0610*/  BSYNC.RECONVERGENT B2 ;  /* 0x0000000000027941 */ /* 0x000fea0003800200 */
.L_x_6:
[----:B------:R-:W-:-:S07]  /*0620*/  VIADD R4, R3, 0xffffffff ;  /* 0xffffffff03047836 */ /* 0x000fce0000000000 */
.L_x_5:
[----:B------:R-:W-:Y:S05]  /*0630*/  BSYNC.RECONVERGENT B1 ;  /* 0x0000000000017941 */ /* 0x000fea0003800200 */
.L_x_4:
[----:B------:R-:W-:Y:S01]  /*0640*/  LOP3.LUT P0, RZ, R19, 0x3, RZ, 0xc0, !PT ;  /* 0x0000000313ff7812 */ /* 0x000fe2000780c0ff */
[----:B------:R-:W-:-:S12]  /*0650*/  IMAD.MOV.U32 R3, RZ, RZ, R2 ;  /* 0x000000ffff037224 */ /* 0x000fd800078e0002 */
[----:B------:R-:W-:Y:S05]  /*0660*/  @!P0 BRA `(.L_x_1) ;  /* 0x0000000000488947 */ /* 0x000fea0003800000 */
[----:B------:R-:W-:Y:S01]  /*0670*/  IADD3 R17, PT, PT, R17, -0x2, -R18 ;  /* 0xfffffffe11117810 */ /* 0x000fe20007ffe812 */
[----:B------:R-:W-:Y:S01]  /*0680*/  BSSY.RECONVERGENT B1, `(.L_x_8) ;  /* 0x000000f000017945 */ /* 0x000fe20003800200 */
[----:B------:R-:W-:Y:S02]  /*0690*/  IMAD.IADD R7, R6, 0x1, R5 ;  /* 0x0000000106077824 */ /* 0x000fe400078e0205 */
[----:B------:R-:W-:-:S04]  /*06a0*/  LEA.HI R3, R17, R20, RZ, 0x1f ;  /* 0x0000001411037211 */ /* 0x000fc800078ff8ff */
[----:B------:R-:W-:-:S05]  /*06b0*/  LOP3.LUT R3, R3, 0x3, RZ, 0xc0, !PT ;  /* 0x0000000303037812 */ /* 0x000fca00078ec0ff */
[----:B------:R-:W-:-:S07]  /*06c0*/  IMAD.MOV R3, RZ, RZ, -R3 ;  /* 0x000000ffff037224 */ /* 0x000fce00078e0a03 */
.L_x_9:
[----:B--2---:R-:W-:Y:S01]  /*06d0*/  IMAD.IADD R8, R1, 0x1, R4 ;  /* 0x0000000101087824 */ /* 0x004fe200078e0204 */
[----:B------:R-:W2:Y:S04]  /*06e0*/  LDL.U8 R5, [R7] ;  /* 0x0000000007057983 */ /* 0x000ea80000100000 */
[----:B------:R-:W3:Y:S01]  /*06f0*/  LDL.U8 R6, [R8+0x78] ;  /* 0x0000780008067983 */ /* 0x000ee20000100000 */
[----:B------:R-:W-:-:S05]  /*0700*/  VIADD R3, R3, 0x1 ;  /* 0x0000000103037836 */ /* 0x000fca0000000000 */
[----:B------:R-:W-:Y:S01]  /*0710*/  ISETP.NE.AND P0, PT, R3, RZ, PT ;  /* 0x000000ff0300720c */ /* 0x000fe20003f05270 */
[----:B------:R-:W-:Y:S01]  /*0720*/  VIADD R4, R4, 0xffffffff ;  /* 0xffffffff04047836 */ /* 0x000fe20000000000 */
[----:B---3--:R0:W-:Y:S04]  /*0730*/  STL.U8 [R7], R6 ;  /* 0x0000000607007387 */ /* 0x0081e80000100000 */
[----:B--2---:R2:W-:Y:S01]  /*0740*/  STL.U8 [R8+0x78], R5 ;  /* 0x0000780508007387 */ /* 0x0045e20000100000 */
[----:B0-----:R-:W-:-:S06]  /*0750*/  VIADD R7, R7, 0x1 ;  /* 0x0000000107077836 */ /* 0x001fcc0000000000 */
[----:B------:R-:W-:Y:S05]  /*0760*/  @P0 BRA `(.L_x_9) ;  /* 0xfffffffc00d80947 */ /* 0x000fea000383ffff */
[----:B------:R-:W-:Y:S05]  /*0770*/  BSYNC.RECONVERGENT B1 ;  /* 0x0000000000017941 */ /* 0x000fea0003800200 */
.L_x_8:
[----:B------:R-:W-:-:S07]  /*0780*/  IMAD.MOV.U32 R3, RZ, RZ, R2 ;  /* 0x000000ffff037224 */ /* 0x000fce00078e0002 */
.L_x_1:
[----:B------:R-:W-:Y:S05]  /*0790*/  BSYNC.RECONVERGENT B0 ;  /* 0x0000000000007941 */ /* 0x000fea0003800200 */
.L_x_0:
[----:B------:R-:W-:Y:S01]  /*07a0*/  IMAD.MOV.U32 R13, RZ, RZ, 0x6f647554 ;  /* 0x6f647554ff0d7424 */ /* 0x000fe200078e00ff */
[----:B------:R-:W-:Y:S01]  /*07b0*/  ISETP.NE.AND P0, PT, R3, RZ, PT ;  /* 0x000000ff0300720c */ /* 0x000fe20003f05270 */
[----:B-1----:R-:W-:Y:S01]  /*07c0*/  IMAD.MOV.U32 R2, RZ, RZ, 0x72 ;  /* 0x00000072ff027424 */ /* 0x002fe200078e00ff */
[----:B------:R-:W-:Y:S01]  /*07d0*/  BSSY.RECONVERGENT B0, `(.L_x_10) ;  /* 0x0000019000007945 */ /* 0x000fe20003800200 */
[----:B------:R-:W-:Y:S01]  /*07e0*/  IMAD.MOV.U32 R14, RZ, RZ, -0x359d3e2a ;  /* 0xca62c1d6ff0e7424 */ /* 0x000fe200078e00ff */
[----:B------:R0:W-:Y:S01]  /*07f0*/  STL [R0], R13 ;  /* 0x0000000d00007387 */ /* 0x0001e20000100800 */
[----:B------:R-:W-:Y:S02]  /*0800*/  IMAD.MOV.U32 R4, RZ, RZ, 0x67452301 ;  /* 0x67452301ff047424 */ /* 0x000fe400078e00ff */
[----:B--2---:R-:W-:Y:S01]  /*0810*/  IMAD.MOV.U32 R5, RZ, RZ, -0x10325477 ;  /* 0xefcdab89ff057424 */ /* 0x004fe200078e00ff */
[----:B------:R0:W-:Y:S01]  /*0820*/  STL.U16 [R0+0x4], R2 ;  /* 0x0000040200007387 */ /* 0x0001e20000100400 */
[----:B------:R-:W-:-:S02]  /*0830*/  IMAD.MOV.U32 R6, RZ, RZ, -0x67452302 ;  /* 0x98badcfeff067424 */ /* 0x000fc400078e00ff */
[----:B------:R-:W-:Y:S02]  /*0840*/  IMAD.MOV.U32 R7, RZ, RZ, 0x10325476 ;  /* 0x10325476ff077424 */ /* 0x000fe400078e00ff */
[----:B------:R-:W-:Y:S02]  /*0850*/  IMAD.MOV.U32 R8, RZ, RZ, -0x3c2d1e10 ;  /* 0xc3d2e1f0ff087424 */ /* 0x000fe400078e00ff */
[----:B------:R-:W-:Y:S02]  /*0860*/  IMAD.MOV.U32 R9, RZ, RZ, 0x5a827999 ;  /* 0x5a827999ff097424 */ /* 0x000fe400078e00ff */
[----:B------:R-:W-:Y:S02]  /*0870*/  IMAD.MOV.U32 R10, RZ, RZ, 0x6ed9eba1 ;  /* 0x6ed9eba1ff0a7424 */ /* 0x000fe400078e00ff */
[----:B------:R-:W-:Y:S01]  /*0880*/  IMAD.MOV.U32 R11, RZ, RZ, -0x70e44324 ;  /* 0x8f1bbcdcff0b7424 */ /* 0x000fe200078e00ff */
[----:B0-----:R-:W-:Y:S06]  /*0890*/  @!P0 BRA `(.L_x_11) ;  /* 0x0000000000308947 */ /* 0x001fec0003800000 */
[----:B------:R-:W-:Y:S02]  /*08a0*/  VIADD R17, R0, 0xc ;  /* 0x0000000c00117836 */ /* 0x000fe40000000000 */
[----:B------:R-:W-:Y:S02]  /*08b0*/  IMAD.MOV.U32 R2, RZ, RZ, RZ ;  /* 0x000000ffff027224 */ /* 0x000fe400078e00ff */
[----:B------:R-:W-:-:S07]  /*08c0*/  IMAD.MOV.U32 R15, RZ, RZ, RZ ;  /* 0x000000ffff0f7224 */ /* 0x000fce00078e00ff */
.L_x_12:
[----:B0-----:R-:W-:-:S06]  /*08d0*/  IMAD.IADD R12, R1, 0x1, R2 ;  /* 0x00000001010c7824 */ /* 0x001fcc00078e0202 */
[----:B------:R-:W2:Y:S01]  /*08e0*/  LDL.U8 R12, [R12+0x78] ;  /* 0x000078000c0c7983 */ /* 0x000ea20000100000 */
[C---:B------:R-:W-:Y:S01]  /*08f0*/  IMAD.IADD R13, R2.reuse, 0x1, R17 ;  /* 0x00000001020d7824 */ /* 0x040fe200078e0211 */
[----:B------:R-:W-:-:S05]  /*0900*/  IADD3 R2, P0, PT, R2, 0x1, RZ ;  /* 0x0000000102027810 */ /* 0x000fca0007f1e0ff */
[----:B------:R-:W-:Y:S01]  /*0910*/  IMAD.X R15, RZ, RZ, R15, P0 ;  /* 0x000000ffff0f7224 */ /* 0x000fe200000e060f */
[----:B------:R-:W-:-:S04]  /*0920*/  ISETP.GE.U32.AND P0, PT, R2, R3, PT ;  /* 0x000000030200720c */ /* 0x000fc80003f06070 */
[----:B------:R-:W-:Y:S01]  /*0930*/  ISETP.GE.U32.AND.EX P0, PT, R15, RZ, PT, P0 ;  /* 0x000000ff0f00720c */ /* 0x000fe20003f06100 */
[----:B--2---:R0:W-:-:S12]  /*0940*/  STL.U8 [R13], R12 ;  /* 0x0000000c0d007387 */ /* 0x0041d80000100000 */
[----:B------:R-:W-:Y:S05]  /*0950*/  @!P0 BRA `(.L_x_12) ;  /* 0xfffffffc00dc8947 */ /* 0x000fea000383ffff */
.L_x_11:
[----:B------:R-:W-:Y:S05]  /*0960*/  BSYNC.RECONVERGENT B0 ;  /* 0x0000000000007941 */ /* 0x000fea0003800200 */
.L_x_10:
[----:B------:R1:W-:Y:S01]  /*0970*/  STL.128 [R1+0x50], R4 ;  /* 0x0000500401007387 */ /* 0x0003e20000100c00 */
[----:B------:R-:W-:Y:S01]  /*0980*/  IMAD.MOV.U32 R2, RZ, RZ, 0xc ;  /* 0x0000000cff027424 */ /* 0x000fe200078e00ff */
[----:B------:R-:W-:Y:S01]  /*0990*/  BSSY.RECONVERGENT B0, `(.L_x_13) ;  /* 0x000030b000007945 */ /* 0x000fe20003800200 */
[----:B0-----:R-:W-:Y:S01]  /*09a0*/  IMAD.MOV.U32 R12, RZ, RZ, RZ ;  /* 0x000000ffff0c7224 */ /* 0x001fe200078e00ff */
[----:B------:R1:W-:Y:S02]  /*09b0*/  STL.128 [R1+0x60], R8 ;  /* 0x0000600801007387 */ /* 0x0003e40000100c00 */
[----:B------:R-:W-:Y:S01]  /*09c0*/  VIADDMNMX.U32 R2, R3, R2, 0x1, !PT ;  /* 0x0000000103027446 */ /* 0x000fe20007800002 */
[----:B------:R-:W-:Y:S01]  /*09d0*/  IMAD.MOV.U32 R3, RZ, RZ, RZ ;  /* 0x000000ffff037224 */ /* 0x000fe200078e00ff */
[----:B------:R1:W-:Y:S04]  /*09e0*/  STL [R1+0x70], R14 ;  /* 0x0000700e01007387 */ /* 0x0003e80000100800 */
[----:B------:R1:W-:Y:S04]  /*09f0*/  STL [R1+0x40], RZ ;  /* 0x000040ff01007387 */ /* 0x0003e80000100800 */
[----:B------:R1:W-:Y:S02]  /*0a00*/  STL.64 [R1+0x48], RZ ;  /* 0x000048ff01007387 */ /* 0x0003e40000100a00 */
.L_x_16:
[----:B01----:R-:W2:Y:S01]  /*0a10*/  LDL.U8 R4, [R0] ;  /* 0x0000000000047983 */ /* 0x003ea20000100000 */
[----:B------:R-:W-:-:S05]  /*0a20*/  IMAD.IADD R5, R1, 0x1, R12 ;  /* 0x0000000101057824 */ /* 0x000fca00078e020c */
[----:B--2---:R0:W-:Y:S04]  /*0a30*/  STL.U8 [R5], R4 ;  /* 0x0000000405007387 */ /* 0x0041e80000100000 */
[----:B------:R-:W2:Y:S01]  /*0a40*/  LDL R12, [R1+0x40] ;  /* 0x00004000010c7983 */ /* 0x000ea20000100800 */
[----:B------:R-:W-:Y:S01]  /*0a50*/  IADD3 R2, P0, PT, R2, -0x1, RZ ;  /* 0xffffffff02027810 */ /* 0x000fe20007f1e0ff */
[----:B------:R-:W-:Y:S03]  /*0a60*/  BSSY.RECONVERGENT B1, `(.L_x_14) ;  /* 0x00002fb000017945 */ /* 0x000fe60003800200 */
[----:B------:R-:W-:Y:S02]  /*0a70*/  IADD3.X R3, PT, PT, R3, -0x1, RZ, P0, !PT ;  /* 0xffffffff03037810 */ /* 0x000fe400007fe4ff */
[----:B------:R-:W-:-:S04]  /*0a80*/  ISETP.NE.U32.AND P0, PT, R2, RZ, PT ;  /* 0x000000ff0200720c */ /* 0x000fc80003f05070 */
[----:B------:R-:W-:Y:S01]  /*0a90*/  ISETP.NE.AND.EX P0, PT, R3, RZ, PT, P0 ;  /* 0x000000ff0300720c */ /* 0x000fe20003f05300 */
[----:B--2---:R-:W-:-:S05]  /*0aa0*/  VIADD R12, R12, 0x1 ;  /* 0x000000010c0c7836 */ /* 0x004fca0000000000 */
[----:B------:R0:W-:Y:S01]  /*0ab0*/  STL [R1+0x40], R12 ;  /* 0x0000400c01007387 */ /* 0x0001e20000100800 */
[----:B------:R-:W-:-:S13]  /*0ac0*/  ISETP.NE.AND P1, PT, R12, 0x40, PT ;  /* 0x000000400c00780c */ /* 0x000fda0003f25270 */
[----:B0-----:R-:W-:Y:S05]  /*0ad0*/  @P1 BRA `(.L_x_15) ;  /* 0x0000002c00cc1947 */ /* 0x001fea0003800000 */
[----:B------:R-:W2:Y:S04]  /*0ae0*/  LDL.128 R24, [R1] ;  /* 0x0000000001187983 */ /* 0x000ea80000100c00 */
[----:B------:R-:W3:Y:S04]  /*0af0*/  LDL.128 R4, [R1+0x10] ;  /* 0x0000100001047983 */ /* 0x000ee80000100c00 */
[----:B------:R-:W4:Y:S04]  /*0b00*/  LDL.128 R8, [R1+0x20] ;  /* 0x0000200001087983 */ /* 0x000f280000100c00 */
[----:B------:R-:W5:Y:S04]  /*0b10*/  LDL.128 R12, [R1+0x30] ;  /* 0x00003000010c7983 */ /* 0x000f680000100c00 */
[----:B------:R-:W5:Y:S04]  /*0b20*/  LDL.128 R16, [R1+0x50] ;  /* 0x0000500001107983 */ /* 0x000f680000100c00 */
[----:B------:R-:W5:Y:S01]  /*0b30*/  LDL.128 R20, [R1+0x60] ;  /* 0x0000600001147983 */ /* 0x000f620000100c00 */
[----:B--2---:R-:W-:-:S02]  /*0b40*/  PRMT R28, R24, 0x7771, RZ ;  /* 0x00007771181c7816 */ /* 0x004fc400000000ff */
[----:B------:R-:W-:Y:S02]  /*0b50*/  PRMT R32, R26, 0x7771, RZ ;  /* 0x000077711a207816 */ /* 0x000fe400000000ff */
[----:B------:R-:W-:Y:S01]  /*0b60*/  PRMT R30, R24, 0x7772, RZ ;  /* 0x00007772181e7816 */ /* 0x000fe200000000ff */
[----:B------:R-:W-:Y:S01]  /*0b70*/  IMAD.U32 R29, R28, 0x10000, RZ ;  /* 0x000100001c1d7824 */ /* 0x000fe200078e00ff */
[----:B------:R-:W-:Y:S01]  /*0b80*/  PRMT R28, R24, 0x7770, RZ ;  /* 0x00007770181c7816 */ /* 0x000fe200000000ff */
[----:B------:R-:W-:Y:S02]  /*0b90*/  IMAD.U32 R32, R32, 0x10000, RZ ;  /* 0x0001000020207824 */ /* 0x000fe400078e00ff */
[----:B------:R-:W-:Y:S01]  /*0ba0*/  IMAD.SHL.U32 R30, R30, 0x100, RZ ;  /* 0x000001001e1e7824 */ /* 0x000fe200078e00ff */
[----:B------:R-:W-:Y:S02]  /*0bb0*/  LOP3.LUT R31, R29, 0xff0000, RZ, 0xc0, !PT ;  /* 0x00ff00001d1f7812 */ /* 0x000fe400078ec0ff */
[----:B------:R-:W-:-:S02]  /*0bc0*/  PRMT R29, R25, 0x7771, RZ ;  /* 0x00007771191d7816 */ /* 0x000fc400000000ff */
[----:B------:R-:W-:Y:S01]  /*0bd0*/  LOP3.LUT R33, R32, 0xff0000, RZ, 0xc0, !PT ;  /* 0x00ff000020217812 */ /* 0x000fe200078ec0ff */
[----:B------:R-:W-:Y:S01]  /*0be0*/  IMAD R28, R28, 0x1000000, R31 ;  /* 0x010000001c1c7824 */ /* 0x000fe200078e021f */
[----:B------:R-:W-:Y:S01]  /*0bf0*/  PRMT R31, R24, 0x7773, RZ ;  /* 0x00007773181f7816 */ /* 0x000fe200000000ff */
[----:B------:R-:W-:Y:S01]  /*0c00*/  IMAD.U32 R29, R29, 0x10000, RZ ;  /* 0x000100001d1d7824 */ /* 0x000fe200078e00ff */
[----:B------:R-:W-:Y:S02]  /*0c10*/  PRMT R32, R26, 0x7770, RZ ;  /* 0x000077701a207816 */ /* 0x000fe400000000ff */
[----:B------:R-:W-:Y:S02]  /*0c20*/  LOP3.LUT R28, R31, R28, R30, 0xfe, !PT ;  /* 0x0000001c1f1c7212 */ /* 0x000fe400078efe1e */
[----:B------:R-:W-:Y:S02]  /*0c30*/  LOP3.LUT R24, R29, 0xff0000, RZ, 0xc0, !PT ;  /* 0x00ff00001d187812 */ /* 0x000fe400078ec0ff */
[----:B------:R-:W-:-:S02]  /*0c40*/  PRMT R29, R25, 0x7770, RZ ;  /* 0x00007770191d7816 */ /* 0x000fc400000000ff */
[----:B------:R-:W-:Y:S02]  /*0c50*/  PRMT R30, R25, 0x7772, RZ ;  /* 0x00007772191e7816 */ /* 0x000fe400000000ff */
[----:B------:R-:W-:Y:S01]  /*0c60*/  PRMT R31, R26, 0x7772, RZ ;  /* 0x000077721a1f7816 */ /* 0x000fe200000000ff */
[----:B------:R-:W-:Y:S01]  /*0c70*/  IMAD R29, R29, 0x1000000, R24 ;  /* 0x010000001d1d7824 */ /* 0x000fe200078e0218 */
[----:B------:R-:W-:Y:S01]  /*0c80*/  PRMT R25, R25, 0x7773, RZ ;  /* 0x0000777319197816 */ /* 0x000fe200000000ff */
[----:B------:R-:W-:Y:S01]  /*0c90*/  IMAD R24, R32, 0x1000000, R33 ;  /* 0x0100000020187824 */ /* 0x000fe200078e0221 */
[----:B------:R-:W-:Y:S01]  /*0ca0*/  PRMT R32, R26, 0x7773, RZ ;  /* 0x000077731a207816 */ /* 0x000fe200000000ff */
[----:B------:R-:W-:Y:S01]  /*0cb0*/  IMAD.SHL.U32 R26, R30, 0x100, RZ ;  /* 0x000001001e1a7824 */ /* 0x000fe200078e00ff */
[----:B------:R-:W-:Y:S01]  /*0cc0*/  PRMT R30, R27, 0x7771, RZ ;  /* 0x000077711b1e7816 */ /* 0x000fe200000000ff */
[----:B------:R-:W-:Y:S01]  /*0cd0*/  IMAD.SHL.U32 R31, R31, 0x100, RZ ;  /* 0x000001001f1f7824 */ /* 0x000fe200078e00ff */
[----:B---3--:R-:W-:-:S02]  /*0ce0*/  PRMT R33, R6, 0x7771, RZ ;  /* 0x0000777106217816 */ /* 0x008fc400000000ff */
[----:B------:R-:W-:Y:S01]  /*0cf0*/  LOP3.LUT R26, R25, R29, R26, 0xfe, !PT ;  /* 0x0000001d191a7212 */ /* 0x000fe200078efe1a */
[----:B------:R-:W-:Y:S01]  /*0d00*/  IMAD.U32 R30, R30, 0x10000, RZ ;  /* 0x000100001e1e7824 */ /* 0x000fe200078e00ff */
[----:B------:R-:W-:Y:S01]  /*0d10*/  LOP3.LUT R24, R32, R24, R31, 0xfe, !PT ;  /* 0x0000001820187212 */ /* 0x000fe200078efe1f */
[----:B------:R-:W-:Y:S01]  /*0d20*/  IMAD.U32 R33, R33, 0x10000, RZ ;  /* 0x0001000021217824 */ /* 0x000fe200078e00ff */
[----:B------:R-:W-:Y:S02]  /*0d30*/  PRMT R31, R4, 0x7771, RZ ;  /* 0x00007771041f7816 */ /* 0x000fe400000000ff */
[----:B------:R-:W-:Y:S02]  /*0d40*/  PRMT R29, R27, 0x7770, RZ ;  /* 0x000077701b1d7816 */ /* 0x000fe400000000ff */
[----:B------:R-:W-:Y:S01]  /*0d50*/  LOP3.LUT R30, R30, 0xff0000, RZ, 0xc0, !PT ;  /* 0x00ff00001e1e7812 */ /* 0x000fe200078ec0ff */
[----:B------:R-:W-:Y:S01]  /*0d60*/  IMAD.U32 R32, R31, 0x10000, RZ ;  /* 0x000100001f207824 */ /* 0x000fe200078e00ff */
[----:B------:R-:W-:-:S02]  /*0d70*/  PRMT R25, R27, 0x7772, RZ ;  /* 0x000077721b197816 */ /* 0x000fc400000000ff */
[----:B------:R-:W-:Y:S01]  /*0d80*/  PRMT R27, R27, 0x7773, RZ ;  /* 0x000077731b1b7816 */ /* 0x000fe200000000ff */
[----:B------:R-:W-:Y:S01]  /*0d90*/  IMAD R30, R29, 0x1000000, R30 ;  /* 0x010000001d1e7824 */ /* 0x000fe200078e021e */
[----:B------:R-:W-:Y:S01]  /*0da0*/  PRMT R31, R4, 0x7770, RZ ;  /* 0x00007770041f7816 */ /* 0x000fe200000000ff */
[----:B------:R-:W-:Y:S01]  /*0db0*/  IMAD.SHL.U32 R25, R25, 0x100, RZ ;  /* 0x0000010019197824 */ /* 0x000fe200078e00ff */
[----:B------:R-:W-:Y:S02]  /*0dc0*/  LOP3.LUT R32, R32, 0xff0000, RZ, 0xc0, !PT ;  /* 0x00ff000020207812 */ /* 0x000fe400078ec0ff */
[----:B------:R-:W-:Y:S02]  /*0dd0*/  PRMT R29, R5, 0x7771, RZ ;  /* 0x00007771051d7816 */ /* 0x000fe400000000ff */
[----:B------:R-:W-:Y:S01]  /*0de0*/  LOP3.LUT R30, R27, R30, R25, 0xfe, !PT ;  /* 0x0000001e1b1e7212 */ /* 0x000fe200078efe19 */
[----:B------:R-:W-:Y:S01]  /*0df0*/  IMAD R25, R31, 0x1000000, R32 ;  /* 0x010000001f197824 */ /* 0x000fe200078e0220 */
[C---:B------:R-:W-:Y:S01]  /*0e00*/  PRMT R27, R4.reuse, 0x7772, RZ ;  /* 0x00007772041b7816 */ /* 0x040fe200000000ff */
[----:B------:R-:W-:Y:S01]  /*0e10*/  IMAD.U32 R31, R29, 0x10000, RZ ;  /* 0x000100001d1f7824 */ /* 0x000fe200078e00ff */
[----:B------:R-:W-:-:S02]  /*0e20*/  PRMT R29, R4, 0x7773, RZ ;  /* 0x00007773041d7816 */ /* 0x000fc400000000ff */
[----:B------:R-:W-:Y:S01]  /*0e30*/  PRMT R32, R5, 0x7770, RZ ;  /* 0x0000777005207816 */ /* 0x000fe200000000ff */
[----:B------:R-:W-:Y:S01]  /*0e40*/  IMAD.SHL.U32 R4, R27, 0x100, RZ ;  /* 0x000001001b047824 */ /* 0x000fe200078e00ff */
[----:B------:R-:W-:Y:S02]  /*0e50*/  LOP3.LUT R31, R31, 0xff0000, RZ, 0xc0, !PT ;  /* 0x00ff00001f1f7812 */ /* 0x000fe400078ec0ff */
[----:B------:R-:W-:Y:S02]  /*0e60*/  PRMT R27, R6, 0x7770, RZ ;  /* 0x00007770061b7816 */ /* 0x000fe400000000ff */
[----:B------:R-:W-:Y:S01]  /*0e70*/  LOP3.LUT R4, R29, R25, R4, 0xfe, !PT ;  /* 0x000000191d047212 */ /* 0x000fe200078efe04 */
[----:B------:R-:W-:Y:S01]  /*0e80*/  IMAD R32, R32, 0x1000000, R31 ;  /* 0x0100000020207824 */ /* 0x000fe200078e021f */
[----:B------:R-:W-:Y:S02]  /*0e90*/  PRMT R25, R5, 0x7772, RZ ;  /* 0x0000777205197816 */ /* 0x000fe400000000ff */
[----:B------:R-:W-:-:S02]  /*0ea0*/  LOP3.LUT R34, R33, 0xff0000, RZ, 0xc0, !PT ;  /* 0x00ff000021227812 */ /* 0x000fc400078ec0ff */
[----:B------:R-:W-:Y:S01]  /*0eb0*/  PRMT R5, R5, 0x7773, RZ ;  /* 0x0000777305057816 */ /* 0x000fe200000000ff */
[----:B------:R-:W-:Y:S02]  /*0ec0*/  IMAD.SHL.U32 R25, R25, 0x100, RZ ;  /* 0x0000010019197824 */ /* 0x000fe400078e00ff */
[----:B------:R-:W-:Y:S01]  /*0ed0*/  IMAD R34, R27, 0x1000000, R34 ;  /* 0x010000001b227824 */ /* 0x000fe200078e0222 */
[C---:B------:R-:W-:Y:S02]  /*0ee0*/  PRMT R27, R6.reuse, 0x7772, RZ ;  /* 0x00007772061b7816 */ /* 0x040fe400000000ff */
[----:B------:R-:W-:Y:S02]  /*0ef0*/  LOP3.LUT R32, R5, R32, R25, 0xfe, !PT ;  /* 0x0000002005207212 */ /* 0x000fe400078efe19 */
[----:B------:R-:W-:Y:S01]  /*0f00*/  PRMT R5, R7, 0x7771, RZ ;  /* 0x0000777107057816 */ /* 0x000fe200000000ff */
[----:B------:R-:W-:Y:S01]  /*0f10*/  IMAD.SHL.U32 R27, R27, 0x100, RZ ;  /* 0x000001001b1b7824 */ /* 0x000fe200078e00ff */
[----:B------:R-:W-:-:S02]  /*0f20*/  PRMT R6, R6, 0x7773, RZ ;  /* 0x0000777306067816 */ /* 0x000fc400000000ff */
[----:B------:R-:W-:Y:S01]  /*0f30*/  PRMT R25, R7, 0x7770, RZ ;  /* 0x0000777007197816 */ /* 0x000fe200000000ff */
[----:B------:R-:W-:Y:S01]  /*0f40*/  IMAD.U32 R5, R5, 0x10000, RZ ;  /* 0x0001000005057824 */ /* 0x000fe200078e00ff */
[----:B------:R-:W-:Y:S02]  /*0f50*/  LOP3.LUT R6, R6, R34, R27, 0xfe, !PT ;  /* 0x0000002206067212 */ /* 0x000fe400078efe1b */
[C---:B----4-:R-:W-:Y:S02]  /*0f60*/  PRMT R27, R8.reuse, 0x7771, RZ ;  /* 0x00007771081b7816 */ /* 0x050fe400000000ff */
[----:B------:R-:W-:Y:S02]  /*0f70*/  LOP3.LUT R34, R5, 0xff0000, RZ, 0xc0, !PT ;  /* 0x00ff000005227812 */ /* 0x000fe400078ec0ff */
[----:B------:R-:W-:Y:S01]  /*0f80*/  PRMT R5, R7, 0x7772, RZ ;  /* 0x0000777207057816 */ /* 0x000fe200000000ff */
[----:B------:R-:W-:Y:S01]  /*0f90*/  IMAD.U32 R27, R27, 0x10000, RZ ;  /* 0x000100001b1b7824 */ /* 0x000fe200078e00ff */
[----:B------:R-:W-:Y:S01]  /*0fa0*/  PRMT R7, R7, 0x7773, RZ ;  /* 0x0000777307077816 */ /* 0x000fe200000000ff */
[----:B------:R-:W-:Y:S01]  /*0fb0*/  IMAD R34, R25, 0x1000000, R34 ;  /* 0x0100000019227824 */ /* 0x000fe200078e0222 */
[----:B------:R-:W-:Y:S01]  /*0fc0*/  PRMT R25, R8, 0x7770, RZ ;  /* 0x0000777008197816 */ /* 0x000fe200000000ff */
[----:B------:R-:W-:Y:S01]  /*0fd0*/  IMAD.SHL.U32 R5, R5, 0x100, RZ ;  /* 0x0000010005057824 */ /* 0x000fe200078e00ff */
[----:B------:R-:W-:-:S02]  /*0fe0*/  LOP3.LUT R36, R27, 0xff0000, RZ, 0xc0, !PT ;  /* 0x00ff00001b247812 */ /* 0x000fc400078ec0ff */
[----:B------:R-:W-:Y:S02]  /*0ff0*/  PRMT R27, R10, 0x7771, RZ ;  /* 0x000077710a1b7816 */ /* 0x000fe400000000ff */
[----:B------:R-:W-:Y:S01]  /*1000*/  LOP3.LUT R34, R7, R34, R5, 0xfe, !PT ;  /* 0x0000002207227212 */ /* 0x000fe200078efe05 */
[----:B------:R-:W-:Y:S01]  /*1010*/  IMAD R5, R25, 0x1000000, R36 ;  /* 0x0100000019057824 */ /* 0x000fe200078e0224 */
[----:B------:R-:W-:Y:S01]  /*1020*/  PRMT R7, R9, 0x7771, RZ ;  /* 0x0000777109077816 */ /* 0x000fe200000000ff */
[----:B------:R-:W-:Y:S01]  /*1030*/  IMAD.U32 R29, R27, 0x10000, RZ ;  /* 0x000100001b1d7824 */ /* 0x000fe200078e00ff */
[C---:B------:R-:W-:Y:S02]  /*1040*/  PRMT R25, R8.reuse, 0x7772, RZ ;  /* 0x0000777208197816 */ /* 0x040fe400000000ff */
[----:B------:R-:W-:Y:S01]  /*1050*/  PRMT R8, R8, 0x7773, RZ ;  /* 0x0000777308087816 */ /* 0x000fe200000000ff */
[----:B------:R-:W-:Y:S01]  /*1060*/  IMAD.U32 R7, R7, 0x10000, RZ ;  /* 0x0001000007077824 */ /* 0x000fe200078e00ff */
[----:B------:R-:W-:Y:S01]  /*1070*/  LOP3.LUT R29, R29, 0xff0000, RZ, 0xc0, !PT ;  /* 0x00ff00001d1d7812 */ /* 0x000fe200078ec0ff */
[----:B------:R-:W-:Y:S01]  /*1080*/  IMAD.SHL.U32 R27, R25, 0x100, RZ ;  /* 0x00000100191b7824 */ /* 0x000fe200078e00ff */
[----:B------:R-:W-:-:S02]  /*1090*/  PRMT R25, R9, 0x7770, RZ ;  /* 0x0000777009197816 */ /* 0x000fc400000000ff */
[----:B------:R-:W-:Y:S02]  /*10a0*/  LOP3.LUT R36, R7, 0xff0000, RZ, 0xc0, !PT ;  /* 0x00ff000007247812 */ /* 0x000fe400078ec0ff */
[----:B------:R-:W-:Y:S02]  /*10b0*/  PRMT R7, R10, 0x7770, RZ ;  /* 0x000077700a077816 */ /* 0x000fe400000000ff */
[----:B------:R-:W-:Y:S01]  /*10c0*/  LOP3.LUT R5, R8, R5, R27, 0xfe, !PT ;  /* 0x0000000508057212 */ /* 0x000fe200078efe1b */
[----:B------:R-:W-:Y:S01]  /*10d0*/  IMAD R25, R25, 0x1000000, R36 ;  /* 0x0100000019197824 */ /* 0x000fe200078e0224 */
[----:B------:R-:W-:Y:S01]  /*10e0*/  PRMT R8, R9, 0x7772, RZ ;  /* 0x0000777209087816 */ /* 0x000fe200000000ff */
[----:B------:R-:W-:Y:S01]  /*10f0*/  IMAD R7, R7, 0x1000000, R29 ;  /* 0x0100000007077824 */ /* 0x000fe200078e021d */
[C---:B------:R-:W-:Y:S02]  /*1100*/  PRMT R27, R10.reuse, 0x7772, RZ ;  /* 0x000077720a1b7816 */ /* 0x040fe400000000ff */
[----:B------:R-:W-:Y:S01]  /*1110*/  PRMT R29, R10, 0x7773, RZ ;  /* 0x000077730a1d7816 */ /* 0x000fe200000000ff */
[----:B------:R-:W-:Y:S01]  /*1120*/  IMAD.SHL.U32 R8, R8, 0x100, RZ ;  /* 0x0000010008087824 */ /* 0x000fe200078e00ff */
[----:B------:R-:W-:Y:S01]  /*1130*/  PRMT R9, R9, 0x7773, RZ ;  /* 0x0000777309097816 */ /* 0x000fe200000000ff */
[----:B------:R-:W-:Y:S01]  /*1140*/  IMAD.SHL.U32 R36, R27, 0x100, RZ ;  /* 0x000001001b247824 */ /* 0x000fe200078e00ff */
[----:B------:R-:W-:-:S02]  /*1150*/  PRMT R10, R11, 0x7771, RZ ;  /* 0x000077710b0a7816 */ /* 0x000fc400000000ff */
[----:B------:R-:W-:Y:S02]  /*1160*/  LOP3.LUT R25, R9, R25, R8, 0xfe, !PT ;  /* 0x0000001909197212 */ /* 0x000fe400078efe08 */
[----:B------:R-:W-:Y:S01]  /*1170*/  PRMT R8, R11, 0x7770, RZ ;  /* 0x000077700b087816 */ /* 0x000fe200000000ff */
[----:B------:R-:W-:Y:S01]  /*1180*/  IMAD.U32 R9, R10, 0x10000, RZ ;  /* 0x000100000a097824 */ /* 0x000fe200078e00ff */
[----:B------:R-:W-:Y:S02]  /*1190*/  LOP3.LUT R10, R29, R7, R36, 0xfe, !PT ;  /* 0x000000071d0a7212 */ /* 0x000fe400078efe24 */
[----:B-----5:R-:W-:Y:S02]  /*11a0*/  PRMT R27, R12, 0x7771, RZ ;  /* 0x000077710c1b7816 */ /* 0x020fe400000000ff */
[----:B------:R-:W-:Y:S02]  /*11b0*/  LOP3.LUT R9, R9, 0xff0000, RZ, 0xc0, !PT ;  /* 0x00ff000009097812 */ /* 0x000fe400078ec0ff */
[----:B------:R-:W-:Y:S01]  /*11c0*/  PRMT R7, R11, 0x7772, RZ ;  /* 0x000077720b077816 */ /* 0x000fe200000000ff */
[----:B------:R-:W-:Y:S01]  /*11d0*/  IMAD.U32 R29, R27, 0x10000, RZ ;  /* 0x000100001b1d7824 */ /* 0x000fe200078e00ff */
[----:B------:R-:W-:Y:S01]  /*11e0*/  PRMT R11, R11, 0x7773, RZ ;  /* 0x000077730b0b7816 */ /* 0x000fe200000000ff */
[----:B------:R-:W-:Y:S01]  /*11f0*/  IMAD R8, R8, 0x1000000, R9 ;  /* 0x0100000008087824 */ /* 0x000fe200078e0209 */
[----:B------:R-:W-:Y:S01]  /*1200*/  PRMT R9, R13, 0x7771, RZ ;  /* 0x000077710d097816 */ /* 0x000fe200000000ff */
[----:B------:R-:W-:Y:S01]  /*1210*/  IMAD.SHL.U32 R7, R7, 0x100, RZ ;  /* 0x0000010007077824 */ /* 0x000fe200078e00ff */
[----:B------:R-:W-:-:S02]  /*1220*/  PRMT R27, R12, 0x7770, RZ ;  /* 0x000077700c1b7816 */ /* 0x000fc400000000ff */
[----:B------:R-:W-:Y:S02]  /*1230*/  LOP3.LUT R36, R29, 0xff0000, RZ, 0xc0, !PT ;  /* 0x00ff00001d247812 */ /* 0x000fe400078ec0ff */
[----:B------:R-:W-:Y:S01]  /*1240*/  LOP3.LUT R7, R11, R8, R7, 0xfe, !PT ;  /* 0x000000080b077212 */ /* 0x000fe200078efe07 */
[----:B------:R-:W-:Y:S01]  /*1250*/  IMAD.U32 R11, R9, 0x10000, RZ ;  /* 0x00010000090b7824 */ /* 0x000fe200078e00ff */
[C---:B------:R-:W-:Y:S01]  /*1260*/  PRMT R8, R12.reuse, 0x7772, RZ ;  /* 0x000077720c087816 */ /* 0x040fe200000000ff */
[----:B------:R-:W-:Y:S01]  /*1270*/  IMAD R27, R27, 0x1000000, R36 ;  /* 0x010000001b1b7824 */ /* 0x000fe200078e0224 */
[----:B------:R-:W-:Y:S02]  /*1280*/  PRMT R12, R12, 0x7773, RZ ;  /* 0x000077730c0c7816 */ /* 0x000fe400000000ff */
[----:B------:R-:W-:Y:S01]  /*1290*/  LOP3.LUT R36, R11, 0xff0000, RZ, 0xc0, !PT ;  /* 0x00ff00000b247812 */ /* 0x000fe200078ec0ff */
[----:B------:R-:W-:Y:S01]  /*12a0*/  IMAD.SHL.U32 R8, R8, 0x100, RZ ;  /* 0x0000010008087824 */ /* 0x000fe200078e00ff */
[----:B------:R-:W-:-:S02]  /*12b0*/  PRMT R11, R14, 0x7771, RZ ;  /* 0x000077710e0b7816 */ /* 0x000fc400000000ff */
[----:B------:R-:W-:Y:S02]  /*12c0*/  PRMT R9, R13, 0x7770, RZ ;  /* 0x000077700d097816 */ /* 0x000fe400000000ff */
[----:B------:R-:W-:Y:S01]  /*12d0*/  LOP3.LUT R8, R12, R27, R8, 0xfe, !PT ;  /* 0x0000001b0c087212 */ /* 0x000fe200078efe08 */
[----:B------:R-:W-:Y:S01]  /*12e0*/  IMAD.U32 R27, R11, 0x10000, RZ ;  /* 0x000100000b1b7824 */ /* 0x000fe200078e00ff */
[----:B------:R-:W-:Y:S01]  /*12f0*/  PRMT R11, R13, 0x7772, RZ ;  /* 0x000077720d0b7816 */ /* 0x000fe200000000ff */
[----:B------:R-:W-:Y:S01]  /*1300*/  IMAD R9, R9, 0x1000000, R36 ;  /* 0x0100000009097824 */ /* 0x000fe200078e0224 */
[----:B------:R-:W-:Y:S02]  /*1310*/  PRMT R13, R13, 0x7773, RZ ;  /* 0x000077730d0d7816 */ /* 0x000fe400000000ff */
[----:B------:R-:W-:Y:S01]  /*1320*/  LOP3.LUT R29, R27, 0xff0000, RZ, 0xc0, !PT ;  /* 0x00ff00001b1d7812 */ /* 0x000fe200078ec0ff */
[----:B------:R-:W-:Y:S01]  /*1330*/  IMAD.SHL.U32 R36, R11, 0x100, RZ ;  /* 0x000001000b247824 */ /* 0x000fe200078e00ff */
[----:B------:R-:W-:-:S02]  /*1340*/  PRMT R27, R15, 0x7771, RZ ;  /* 0x000077710f1b7816 */ /* 0x000fc400000000ff */
[C---:B------:R-:W-:Y:S02]  /*1350*/  PRMT R12, R14.reuse, 0x7770, RZ ;  /* 0x000077700e0c7816 */ /* 0x040fe400000000ff */
[----:B------:R-:W-:Y:S01]  /*1360*/  LOP3.LUT R9, R13, R9, R36, 0xfe, !PT ;  /* 0x000000090d097212 */ /* 0x000fe200078efe24 */
[----:B------:R-:W-:Y:S01]  /*1370*/  IMAD.U32 R27, R27, 0x10000, RZ ;  /* 0x000100001b1b7824 */ /* 0x000fe200078e00ff */
[----:B------:R-:W-:Y:S01]  /*1380*/  PRMT R13, R14, 0x7772, RZ ;  /* 0x000077720e0d7816 */ /* 0x000fe200000000ff */
[----:B------:R-:W-:Y:S01]  /*1390*/  IMAD R12, R12, 0x1000000, R29 ;  /* 0x010000000c0c7824 */ /* 0x000fe200078e021d */
[----:B------:R-:W-:Y:S02]  /*13a0*/  PRMT R14, R14, 0x7773, RZ ;  /* 0x000077730e0e7816 */ /* 0x000fe400000000ff */
[----:B------:R-:W-:Y:S01]  /*13b0*/  LOP3.LUT R36, R27, 0xff0000, RZ, 0xc0, !PT ;  /* 0x00ff00001b247812 */ /* 0x000fe200078ec0ff */
[----:B------:R-:W-:Y:S01]  /*13c0*/  IMAD.SHL.U32 R13, R13, 0x100, RZ ;  /* 0x000001000d0d7824 */ /* 0x000fe200078e00ff */
[----:B------:R-:W-:-:S02]  /*13d0*/  LOP3.LUT R27, R19, R17, R18, 0xb8, !PT ;  /* 0x00000011131b7212 */ /* 0x000fc400078eb812 */
[C---:B------:R-:W-:Y:S02]  /*13e0*/  PRMT R11, R15.reuse, 0x7770, RZ ;  /* 0x000077700f0b7816 */ /* 0x040fe400000000ff */
[----:B------:R-:W-:Y:S01]  /*13f0*/  LOP3.LUT R12, R14, R12, R13, 0xfe, !PT ;  /* 0x0000000c0e0c7212 */ /* 0x000fe200078efe0d */
[----:B------:R-:W-:Y:S01]  /*1400*/  IMAD.IADD R27, R20, 0x1, R27 ;  /* 0x00000001141b7824 */ /* 0x000fe200078e021b */
[----:B------:R-:W-:Y:S01]  /*1410*/  PRMT R14, R15, 0x7772, RZ ;  /* 0x000077720f0e7816 */ /* 0x000fe200000000ff */
[----:B------:R-:W-:Y:S01]  /*1420*/  IMAD R11, R11, 0x1000000, R36 ;  /* 0x010000000b0b7824 */ /* 0x000fe200078e0224 */
[----:B------:R-:W-:Y:S02]  /*1430*/  SHF.L.W.U32.HI R13, R17, 0x1e, R17 ;  /* 0x0000001e110d7819 */ /* 0x000fe40000010e11 */
[----:B------:R-:W-:Y:S01]  /*1440*/  PRMT R15, R15, 0x7773, RZ ;  /* 0x000077730f0f7816 */ /* 0x000fe200000000ff */
[----:B------:R-:W-:Y:S01]  /*1450*/  IMAD.SHL.U32 R14, R14, 0x100, RZ ;  /* 0x000001000e0e7824 */ /* 0x000fe200078e00ff */
[----:B------:R-:W-:-:S02]  /*1460*/  LOP3.LUT R36, R18, R16, R13, 0xb8, !PT ;  /* 0x0000001012247212 */ /* 0x000fc400078eb80d */
[----:B------:R-:W-:Y:S02]  /*1470*/  LEA.HI R27, R16, R27, R16, 0x5 ;  /* 0x0000001b101b7211 */ /* 0x000fe400078f2810 */
[----:B------:R-:W-:Y:S01]  /*1480*/  LOP3.LUT R11, R15, R11, R14, 0xfe, !PT ;  /* 0x0000000b0f0b7212 */ /* 0x000fe200078efe0e */
[----:B------:R-:W-:Y:S01]  /*1490*/  IMAD.IADD R36, R19, 0x1, R36 ;  /* 0x0000000113247824 */ /* 0x000fe200078e0224 */
[----:B------:R-:W-:Y:S02]  /*14a0*/  IADD3 R15, PT, PT, R28, R27, R21 ;  /* 0x0000001b1c0f7210 */ /* 0x000fe40007ffe015 */
[----:B------:R-:W-:Y:S02]  /*14b0*/  SHF.L.W.U32.HI R14, R16, 0x1e, R16 ;  /* 0x0000001e100e7819 */ /* 0x000fe40000010e10 */
[----:B------:R-:W-:Y:S02]  /*14c0*/  LEA.HI R27, R15, R36, R15, 0x5 ;  /* 0x000000240f1b7211 */ /* 0x000fe400078f280f */
[----:B------:R-:W-:-:S02]  /*14d0*/  LOP3.LUT R29, R13, R15, R14, 0xb8, !PT ;  /* 0x0000000f0d1d7212 */ /* 0x000fc400078eb80e */
[----:B------:R-:W-:Y:S02]  /*14e0*/  IADD3 R27, PT, PT, R26, R27, R21 ;  /* 0x0000001b1a1b7210 */ /* 0x000fe40007ffe015 */
[----:B------:R-:W-:Y:S01]  /*14f0*/  SHF.L.W.U32.HI R15, R15, 0x1e, R15 ;  /* 0x0000001e0f0f7819 */ /* 0x000fe20000010e0f */
[----:B------:R-:W-:-:S03]  /*1500*/  IMAD.IADD R36, R18, 0x1, R29 ;  /* 0x0000000112247824 */ /* 0x000fc600078e021d */
[----:B------:R-:W-:Y:S02]  /*1510*/  LOP3.LUT R29, R14, R27, R15, 0xb8, !PT ;  /* 0x0000001b0e1d7212 */ /* 0x000fe400078eb80f */
[----:B------:R-:W-:-:S03]  /*1520*/  LEA.HI R36, R27, R36, R27, 0x5 ;  /* 0x000000241b247211 */ /* 0x000fc600078f281b */
[----:B------:R-:W-:Y:S01]  /*1530*/  IMAD.IADD R29, R13, 0x1, R29 ;  /* 0x000000010d1d7824 */ /* 0x000fe200078e021d */
[----:B------:R-:W-:Y:S02]  /*1540*/  IADD3 R13, PT, PT, R24, R36, R21 ;  /* 0x00000024180d7210 */ /* 0x000fe40007ffe015 */
[----:B------:R-:W-:Y:S02]  /*1550*/  SHF.L.W.U32.HI R36, R27, 0x1e, R27 ;  /* 0x0000001e1b247819 */ /* 0x000fe40000010e1b */
[----:B------:R-:W-:Y:S02]  /*1560*/  LEA.HI R29, R13, R29, R13, 0x5 ;  /* 0x0000001d0d1d7211 */ /* 0x000fe400078f280d */
[----:B------:R-:W-:Y:S02]  /*1570*/  LOP3.LUT R27, R15, R13, R36, 0xb8, !PT ;  /* 0x0000000d0f1b7212 */ /* 0x000fe400078eb824 */
        /* <DEDUP_REMOVED lines=38> */
[--C-:B------:R-:W-:Y:S02]  /*17e0*/  LEA.HI R29, R13, R29, R13.reuse, 0x5 ;  /* 0x0000001d0d1d7211 */ /* 0x100fe400078f280d */
[----:B------:R-:W-:Y:S02]  /*17f0*/  LOP3.LUT R27, R15, R13, R36, 0xb8, !PT ;  /* 0x0000000d0f1b7212 */ /* 0x000fe400078eb824 */
[----:B------:R-:W-:-:S03]  /*1800*/  SHF.L.W.U32.HI R13, R13, 0x1e, R13 ;  /* 0x0000001e0d0d7819 */ /* 0x000fc60000010e0d */
[----:B------:R-:W-:Y:S01]  /*1810*/  IMAD.IADD R27, R14, 0x1, R27 ;  /* 0x000000010e1b7824 */ /* 0x000fe200078e021b */
[----:B------:R-:W-:-:S04]  /*1820*/  IADD3 R14, PT, PT, R7, R29, R21 ;  /* 0x0000001d070e7210 */ /* 0x000fc80007ffe015 */
[----:B------:R-:W-:Y:S02]  /*1830*/  LOP3.LUT R29, R36, R14, R13, 0xb8, !PT ;  /* 0x0000000e241d7212 */ /* 0x000fe400078eb80d */
[C-C-:B------:R-:W-:Y:S02]  /*1840*/  LEA.HI R27, R14.reuse, R27, R14.reuse, 0x5 ;  /* 0x0000001b0e1b7211 */ /* 0x140fe400078f280e */
[----:B------:R-:W-:Y:S01]  /*1850*/  SHF.L.W.U32.HI R14, R14, 0x1e, R14 ;  /* 0x0000001e0e0e7819 */ /* 0x000fe20000010e0e */
[----:B------:R-:W-:Y:S01]  /*1860*/  IMAD.IADD R29, R15, 0x1, R29 ;  /* 0x000000010f1d7824 */ /* 0x000fe200078e021d */
[----:B------:R-:W-:Y:S02]  /*1870*/  IADD3 R15, PT, PT, R8, R27, R21 ;  /* 0x0000001b080f7210 */ /* 0x000fe40007ffe015 */
[----:B------:R-:W-:-:S04]  /*1880*/  LOP3.LUT R27, R24, R5, R9, 0x96, !PT ;  /* 0x00000005181b7212 */ /* 0x000fc800078e9609 */
[----:B------:R-:W-:Y:S02]  /*1890*/  LOP3.LUT R27, R27, R28, RZ, 0x3c, !PT ;  /* 0x0000001c1b1b7212 */ /* 0x000fe400078e3cff */
[----:B------:R-:W-:Y:S02]  /*18a0*/  LEA.HI R28, R15, R29, R15, 0x5 ;  /* 0x0000001d0f1c7211 */ /* 0x000fe400078f280f */
[----:B------:R-:W-:Y:S02]  /*18b0*/  LOP3.LUT R29, R13, R15, R14, 0xb8, !PT ;  /* 0x0000000f0d1d7212 */ /* 0x000fe400078eb80e */
[----:B------:R-:W-:Y:S02]  /*18c0*/  IADD3 R28, PT, PT, R9, R28, R21 ;  /* 0x0000001c091c7210 */ /* 0x000fe40007ffe015 */
[----:B------:R-:W-:Y:S01]  /*18d0*/  SHF.L.W.U32.HI R15, R15, 0x1e, R15 ;  /* 0x0000001e0f0f7819 */ /* 0x000fe20000010e0f */
[----:B------:R-:W-:Y:S01]  /*18e0*/  IMAD.IADD R31, R36, 0x1, R29 ;  /* 0x00000001241f7824 */ /* 0x000fe200078e021d */
[----:B------:R-:W-:-:S02]  /*18f0*/  LOP3.LUT R29, R30, R25, R12, 0x96, !PT ;  /* 0x000000191e1d7212 */ /* 0x000fc400078e960c */
[----:B------:R-:W-:Y:S02]  /*1900*/  LOP3.LUT R36, R14, R28, R15, 0xb8, !PT ;  /* 0x0000001c0e247212 */ /* 0x000fe400078eb80f */
[----:B------:R-:W-:Y:S02]  /*1910*/  LOP3.LUT R26, R29, R26, RZ, 0x3c, !PT ;  /* 0x0000001a1d1a7212 */ /* 0x000fe400078e3cff */
[----:B------:R-:W-:Y:S01]  /*1920*/  LEA.HI R29, R28, R31, R28, 0x5 ;  /* 0x0000001f1c1d7211 */ /* 0x000fe200078f281c */
[----:B------:R-:W-:Y:S01]  /*1930*/  IMAD.IADD R36, R13, 0x1, R36 ;  /* 0x000000010d247824 */ /* 0x000fe200078e0224 */
[----:B------:R-:W-:Y:S02]  /*1940*/  LOP3.LUT R13, R4, R10, R11, 0x96, !PT ;  /* 0x0000000a040d7212 */ /* 0x000fe400078e960b */
[----:B------:R-:W-:Y:S02]  /*1950*/  IADD3 R29, PT, PT, R12, R29, R21 ;  /* 0x0000001d0c1d7210 */ /* 0x000fe40007ffe015 */
[----:B------:R-:W-:-:S02]  /*1960*/  SHF.L.W.U32.HI R28, R28, 0x1e, R28 ;  /* 0x0000001e1c1c7819 */ /* 0x000fc40000010e1c */
[----:B------:R-:W-:Y:S02]  /*1970*/  LOP3.LUT R24, R13, R24, RZ, 0x3c, !PT ;  /* 0x000000180d187212 */ /* 0x000fe400078e3cff */
[----:B------:R-:W-:Y:S02]  /*1980*/  LOP3.LUT R31, R15, R29, R28, 0xb8, !PT ;  /* 0x0000001d0f1f7212 */ /* 0x000fe400078eb81c */
[----:B------:R-:W-:Y:S02]  /*1990*/  SHF.L.W.U32.HI R13, R27, 0x1, R27 ;  /* 0x000000011b0d7819 */ /* 0x000fe40000010e1b */
[----:B------:R-:W-:Y:S01]  /*19a0*/  LEA.HI R36, R29, R36, R29, 0x5 ;  /* 0x000000241d247211 */ /* 0x000fe200078f281d */
[----:B------:R-:W-:Y:S01]  /*19b0*/  IMAD.IADD R31, R14, 0x1, R31 ;  /* 0x000000010e1f7824 */ /* 0x000fe200078e021f */
[----:B------:R-:W-:Y:S02]  /*19c0*/  LOP3.LUT R27, R32, R7, R13, 0x96, !PT ;  /* 0x00000007201b7212 */ /* 0x000fe400078e960d */
[----:B------:R-:W-:-:S02]  /*19d0*/  IADD3 R14, PT, PT, R11, R36, R21 ;  /* 0x000000240b0e7210 */ /* 0x000fc40007ffe015 */
[----:B------:R-:W-:Y:S02]  /*19e0*/  SHF.L.W.U32.HI R29, R29, 0x1e, R29 ;  /* 0x0000001e1d1d7819 */ /* 0x000fe40000010e1d */
[----:B------:R-:W-:Y:S02]  /*19f0*/  LOP3.LUT R30, R27, R30, RZ, 0x3c, !PT ;  /* 0x0000001e1b1e7212 */ /* 0x000fe400078e3cff */
[----:B------:R-:W-:Y:S02]  /*1a00*/  LOP3.LUT R27, R28, R14, R29, 0xb8, !PT ;  /* 0x0000000e1c1b7212 */ /* 0x000fe400078eb81d */
[C-C-:B------:R-:W-:Y:S02]  /*1a10*/  LEA.HI R36, R14.reuse, R31, R14.reuse, 0x5 ;  /* 0x0000001f0e247211 */ /* 0x140fe400078f280e */
[----:B------:R-:W-:Y:S01]  /*1a20*/  SHF.L.W.U32.HI R14, R14, 0x1e, R14 ;  /* 0x0000001e0e0e7819 */ /* 0x000fe20000010e0e */
[----:B------:R-:W-:Y:S01]  /*1a30*/  IMAD.IADD R27, R15, 0x1, R27 ;  /* 0x000000010f1b7824 */ /* 0x000fe200078e021b */
[----:B------:R-:W-:-:S02]  /*1a40*/  IADD3 R15, PT, PT, R13, R36, R21 ;  /* 0x000000240d0f7210 */ /* 0x000fc40007ffe015 */
[----:B------:R-:W-:Y:S02]  /*1a50*/  SHF.L.W.U32.HI R26, R26, 0x1, R26 ;  /* 0x000000011a1a7819 */ /* 0x000fe40000010e1a */
[----:B------:R-:W-:Y:S02]  /*1a60*/  LOP3.LUT R31, R29, R15, R14, 0xb8, !PT ;  /* 0x0000000f1d1f7212 */ /* 0x000fe400078eb80e */
[C-C-:B------:R-:W-:Y:S02]  /*1a70*/  LEA.HI R27, R15.reuse, R27, R15.reuse, 0x5 ;  /* 0x0000001b0f1b7211 */ /* 0x140fe400078f280f */
[----:B------:R-:W-:Y:S01]  /*1a80*/  SHF.L.W.U32.HI R15, R15, 0x1e, R15 ;  /* 0x0000001e0f0f7819 */ /* 0x000fe20000010e0f */
[----:B------:R-:W-:Y:S01]  /*1a90*/  IMAD.IADD R31, R28, 0x1, R31 ;  /* 0x000000011c1f7824 */ /* 0x000fe200078e021f */
[----:B------:R-:W-:Y:S02]  /*1aa0*/  IADD3 R28, PT, PT, R26, R27, R21 ;  /* 0x0000001b1a1c7210 */ /* 0x000fe40007ffe015 */
[----:B------:R-:W-:-:S02]  /*1ab0*/  SHF.L.W.U32.HI R27, R24, 0x1, R24 ;  /* 0x00000001181b7819 */ /* 0x000fc40000010e18 */
[----:B------:R-:W-:Y:S02]  /*1ac0*/  LOP3.LUT R36, R14, R28, R15, 0xb8, !PT ;  /* 0x0000001c0e247212 */ /* 0x000fe400078eb80f */
[C-C-:B------:R-:W-:Y:S02]  /*1ad0*/  LEA.HI R24, R28.reuse, R31, R28.reuse, 0x5 ;  /* 0x0000001f1c187211 */ /* 0x140fe400078f281c */
[----:B------:R-:W-:Y:S01]  /*1ae0*/  SHF.L.W.U32.HI R28, R28, 0x1e, R28 ;  /* 0x0000001e1c1c7819 */ /* 0x000fe20000010e1c */
[----:B------:R-:W-:Y:S01]  /*1af0*/  IMAD.IADD R36, R29, 0x1, R36 ;  /* 0x000000011d247824 */ /* 0x000fe200078e0224 */
[----:B------:R-:W-:Y:S02]  /*1b00*/  IADD3 R29, PT, PT, R27, R24, R21 ;  /* 0x000000181b1d7210 */ /* 0x000fe40007ffe015 */
[----:B------:R-:W-:Y:S02]  /*1b10*/  SHF.L.W.U32.HI R24, R30, 0x1, R30 ;  /* 0x000000011e187819 */ /* 0x000fe40000010e1e */
[----:B------:R-:W-:-:S02]  /*1b20*/  LEA.HI R30, R29, R36, R29, 0x5 ;  /* 0x000000241d1e7211 */ /* 0x000fc400078f281d */
[----:B------:R-:W-:Y:S02]  /*1b30*/  LOP3.LUT R31, R29, R28, R15, 0x96, !PT ;  /* 0x0000001c1d1f7212 */ /* 0x000fe400078e960f */
[----:B------:R-:W-:Y:S02]  /*1b40*/  IADD3 R30, PT, PT, R24, R30, R21 ;  /* 0x0000001e181e7210 */ /* 0x000fe40007ffe015 */
[----:B------:R-:W-:Y:S01]  /*1b50*/  LOP3.LUT R21, R6, R8, R26, 0x96, !PT ;  /* 0x0000000806157212 */ /* 0x000fe200078e961a */
[----:B------:R-:W-:Y:S01]  /*1b60*/  IMAD.IADD R33, R14, 0x1, R31 ;  /* 0x000000010e217824 */ /* 0x000fe200078e021f */
[----:B------:R-:W-:Y:S02]  /*1b70*/  LOP3.LUT R31, R34, R9, R27, 0x96, !PT ;  /* 0x00000009221f7212 */ /* 0x000fe400078e961b */
[----:B------:R-:W-:Y:S02]  /*1b80*/  LOP3.LUT R4, R21, R4, RZ, 0x3c, !PT ;  /* 0x0000000415047212 */ /* 0x000fe400078e3cff */
[----:B------:R-:W-:-:S02]  /*1b90*/  SHF.L.W.U32.HI R21, R29, 0x1e, R29 ;  /* 0x0000001e1d157819 */ /* 0x000fc40000010e1d */
[----:B------:R-:W-:Y:S02]  /*1ba0*/  SHF.L.W.U32.HI R4, R4, 0x1, R4 ;  /* 0x0000000104047819 */ /* 0x000fe40000010e04 */
[C---:B------:R-:W-:Y:S02]  /*1bb0*/  LOP3.LUT R14, R30.reuse, R21, R28, 0x96, !PT ;  /* 0x000000151e0e7212 */ /* 0x040fe400078e961c */
[C---:B------:R-:W-:Y:S02]  /*1bc0*/  LEA.HI R33, R30.reuse, R33, R30, 0x5 ;  /* 0x000000211e217211 */ /* 0x040fe400078f281e */
[----:B------:R-:W-:Y:S01]  /*1bd0*/  LOP3.LUT R29, R31, R32, RZ, 0x3c, !PT ;  /* 0x000000201f1d7212 */ /* 0x000fe200078e3cff */
[----:B------:R-:W-:Y:S01]  /*1be0*/  IMAD.IADD R32, R15, 0x1, R14 ;  /* 0x000000010f207824 */ /* 0x000fe200078e020e */
[----:B------:R-:W-:Y:S02]  /*1bf0*/  LOP3.LUT R15, R5, R12, R24, 0x96, !PT ;  /* 0x0000000c050f7212 */ /* 0x000fe400078e9618 */
[----:B------:R-:W-:-:S02]  /*1c00*/  SHF.L.W.U32.HI R14, R30, 0x1e, R30 ;  /* 0x0000001e1e0e7819 */ /* 0x000fc40000010e1e */
[----:B------:R-:W-:Y:S02]  /*1c10*/  IADD3 R33, PT, PT, R4, R33, R22 ;  /* 0x0000002104217210 */ /* 0x000fe40007ffe016 */
[----:B------:R-:W-:Y:S02]  /*1c20*/  LOP3.LUT R6, R15, R6, RZ, 0x3c, !PT ;  /* 0x000000060f067212 */ /* 0x000fe400078e3cff */
[----:B------:R-:W-:Y:S02]  /*1c30*/  LOP3.LUT R15, R33, R14, R21, 0x96, !PT ;  /* 0x0000000e210f7212 */ /* 0x000fe400078e9615 */
[----:B------:R-:W-:Y:S02]  /*1c40*/  SHF.L.W.U32.HI R29, R29, 0x1, R29 ;  /* 0x000000011d1d7819 */ /* 0x000fe40000010e1d */
[C---:B------:R-:W-:Y:S01]  /*1c50*/  LEA.HI R32, R33.reuse, R32, R33, 0x5 ;  /* 0x0000002021207211 */ /* 0x040fe200078f2821 */
[----:B------:R-:W-:Y:S01]  /*1c60*/  IMAD.IADD R35, R28, 0x1, R15 ;  /* 0x000000011c237824 */ /* 0x000fe200078e020f */
[----:B------:R-:W-:-:S02]  /*1c70*/  SHF.L.W.U32.HI R15, R33, 0x1e, R33 ;  /* 0x0000001e210f7819 */ /* 0x000fc40000010e21 */
[----:B------:R-:W-:Y:S02]  /*1c80*/  IADD3 R32, PT, PT, R29, R32, R22 ;  /* 0x000000201d207210 */ /* 0x000fe40007ffe016 */
[----:B------:R-:W-:Y:S02]  /*1c90*/  SHF.L.W.U32.HI R28, R6, 0x1, R6 ;  /* 0x00000001061c7819 */ /* 0x000fe40000010e06 */
[C---:B------:R-:W-:Y:S02]  /*1ca0*/  LOP3.LUT R30, R32.reuse, R15, R14, 0x96, !PT ;  /* 0x0000000f201e7212 */ /* 0x040fe400078e960e */
[----:B------:R-:W-:Y:S02]  /*1cb0*/  LEA.HI R35, R32, R35, R32, 0x5 ;  /* 0x0000002320237211 */ /* 0x000fe400078f2820 */
[----:B------:R-:W-:Y:S01]  /*1cc0*/  LOP3.LUT R6, R10, R13, R29, 0x96, !PT ;  /* 0x0000000d0a067212 */ /* 0x000fe200078e961d */
[----:B------:R-:W-:Y:S01]  /*1cd0*/  IMAD.IADD R36, R21, 0x1, R30 ;  /* 0x0000000115247824 */ /* 0x000fe200078e021e */
[----:B------:R-:W-:-:S02]  /*1ce0*/  LOP3.LUT R31, R25, R11, R4, 0x96, !PT ;  /* 0x0000000b191f7212 */ /* 0x000fc400078e9604 */
[----:B------:R-:W-:Y:S02]  /*1cf0*/  SHF.L.W.U32.HI R30, R32, 0x1e, R32 ;  /* 0x0000001e201e7819 */ /* 0x000fe40000010e20 */
[----:B------:R-:W-:Y:S02]  /*1d00*/  IADD3 R35, PT, PT, R28, R35, R22 ;  /* 0x000000231c237210 */ /* 0x000fe40007ffe016 */
[----:B------:R-:W-:Y:S02]  /*1d10*/  LOP3.LUT R21, R6, R5, RZ, 0x3c, !PT ;  /* 0x0000000506157212 */ /* 0x000fe400078e3cff */
[----:B------:R-:W-:Y:S02]  /*1d20*/  LOP3.LUT R34, R31, R34, RZ, 0x3c, !PT ;  /* 0x000000221f227212 */ /* 0x000fe400078e3cff */
[----:B------:R-:W-:Y:S02]  /*1d30*/  LOP3.LUT R5, R35, R30, R15, 0x96, !PT ;  /* 0x0000001e23057212 */ /* 0x000fe400078e960f */
[----:B------:R-:W-:-:S02]  /*1d40*/  SHF.L.W.U32.HI R6, R34, 0x1, R34 ;  /* 0x0000000122067819 */ /* 0x000fc40000010e22 */
[----:B------:R-:W-:Y:S01]  /*1d50*/  LEA.HI R31, R35, R36, R35, 0x5 ;  /* 0x00000024231f7211 */ /* 0x000fe200078f2823 */
[----:B------:R-:W-:Y:S01]  /*1d60*/  IMAD.IADD R32, R14, 0x1, R5 ;  /* 0x000000010e207824 */ /* 0x000fe200078e0205 */
[----:B------:R-:W-:Y:S02]  /*1d70*/  LOP3.LUT R14, R7, R26, R28, 0x96, !PT ;  /* 0x0000001a070e7212 */ /* 0x000fe400078e961c */
[----:B------:R-:W-:Y:S02]  /*1d80*/  SHF.L.W.U32.HI R5, R35, 0x1e, R35 ;  /* 0x0000001e23057819 */ /* 0x000fe40000010e23 */
[----:B------:R-:W-:Y:S02]  /*1d90*/  IADD3 R31, PT, PT, R6, R31, R22 ;  /* 0x0000001f061f7210 */ /* 0x000fe40007ffe016 */
[----:B------:R-:W-:Y:S02]  /*1da0*/  LOP3.LUT R25, R14, R25, RZ, 0x3c, !PT ;  /* 0x000000190e197212 */ /* 0x000fe400078e3cff */
[----:B------:R-:W-:-:S02]  /*1db0*/  SHF.L.W.U32.HI R14, R21, 0x1, R21 ;  /* 0x00000001150e7819 */ /* 0x000fc40000010e15 */
[C---:B------:R-:W-:Y:S02]  /*1dc0*/  LOP3.LUT R34, R31.reuse, R5, R30, 0x96, !PT ;  /* 0x000000051f227212 */ /* 0x040fe400078e961e */
[C-C-:B------:R-:W-:Y:S02]  /*1dd0*/  LEA.HI R21, R31.reuse, R32, R31.reuse, 0x5 ;  /* 0x000000201f157211 */ /* 0x140fe400078f281f */
[----:B------:R-:W-:Y:S01]  /*1de0*/  SHF.L.W.U32.HI R32, R31, 0x1e, R31 ;  /* 0x0000001e1f207819 */ /* 0x000fe20000010e1f */
[----:B------:R-:W-:Y:S01]  /*1df0*/  IMAD.IADD R34, R15, 0x1, R34 ;  /* 0x000000010f227824 */ /* 0x000fe200078e0222 */
[----:B------:R-:W-:Y:S02]  /*1e00*/  IADD3 R21, PT, PT, R14, R21, R22 ;  /* 0x000000150e157210 */ /* 0x000fe40007ffe016 */
[----:B------:R-:W-:Y:S02]  /*1e10*/  LOP3.LUT R15, R8, R27, R6, 0x96, !PT ;  /* 0x0000001b080f7212 */ /* 0x000fe400078e9606 */
[----:B------:R-:W-:-:S02]  /*1e20*/  LOP3.LUT R31, R21, R32, R5, 0x96, !PT ;  /* 0x00000020151f7212 */ /* 0x000fc400078e9605 */
[----:B------:R-:W-:Y:S02]  /*1e30*/  LOP3.LUT R10, R15, R10, RZ, 0x3c, !PT ;  /* 0x0000000a0f0a7212 */ /* 0x000fe400078e3cff */
[----:B------:R-:W-:Y:S01]  /*1e40*/  SHF.L.W.U32.HI R15, R25, 0x1, R25 ;  /* 0x00000001190f7819 */ /* 0x000fe20000010e19 */
[----:B------:R-:W-:Y:S01]  /*1e50*/  IMAD.IADD R31, R30, 0x1, R31 ;  /* 0x000000011e1f7824 */ /* 0x000fe200078e021f */
[--C-:B------:R-:W-:Y:S02]  /*1e60*/  LEA.HI R34, R21, R34, R21.reuse, 0x5 ;  /* 0x0000002215227211 */ /* 0x100fe400078f2815 */
[----:B------:R-:W-:Y:S02]  /*1e70*/  LOP3.LUT R30, R9, R24, R14, 0x96, !PT ;  /* 0x00000018091e7212 */ /* 0x000fe400078e960e */
[----:B------:R-:W-:Y:S02]  /*1e80*/  SHF.L.W.U32.HI R25, R21, 0x1e, R21 ;  /* 0x0000001e15197819 */ /* 0x000fe40000010e15 */
[----:B------:R-:W-:-:S02]  /*1e90*/  IADD3 R34, PT, PT, R15, R34, R22 ;  /* 0x000000220f227210 */ /* 0x000fc40007ffe016 */
[----:B------:R-:W-:Y:S02]  /*1ea0*/  LOP3.LUT R7, R30, R7, RZ, 0x3c, !PT ;  /* 0x000000071e077212 */ /* 0x000fe400078e3cff */
[----:B------:R-:W-:Y:S02]  /*1eb0*/  LOP3.LUT R30, R34, R25, R32, 0x96, !PT ;  /* 0x00000019221e7212 */ /* 0x000fe400078e9620 */
[----:B------:R-:W-:Y:S02]  /*1ec0*/  SHF.L.W.U32.HI R10, R10, 0x1, R10 ;  /* 0x000000010a0a7819 */ /* 0x000fe40000010e0a */
[C---:B------:R-:W-:Y:S01]  /*1ed0*/  LEA.HI R31, R34.reuse, R31, R34, 0x5 ;  /* 0x0000001f221f7211 */ /* 0x040fe200078f2822 */
[----:B------:R-:W-:Y:S01]  /*1ee0*/  IMAD.IADD R36, R5, 0x1, R30 ;  /* 0x0000000105247824 */ /* 0x000fe200078e021e */
[----:B------:R-:W-:Y:S02]  /*1ef0*/  SHF.L.W.U32.HI R30, R34, 0x1e, R34 ;  /* 0x0000001e221e7819 */ /* 0x000fe40000010e22 */
[----:B------:R-:W-:-:S02]  /*1f00*/  IADD3 R31, PT, PT, R10, R31, R22 ;  /* 0x0000001f0a1f7210 */ /* 0x000fc40007ffe016 */
[----:B------:R-:W-:Y:S02]  /*1f10*/  LOP3.LUT R21, R12, R4, R15, 0x96, !PT ;  /* 0x000000040c157212 */ /* 0x000fe400078e960f */
[----:B------:R-:W-:Y:S02]  /*1f20*/  LOP3.LUT R5, R31, R30, R25, 0x96, !PT ;  /* 0x0000001e1f057212 */ /* 0x000fe400078e9619 */
[----:B------:R-:W-:Y:S02]  /*1f30*/  LOP3.LUT R21, R21, R8, RZ, 0x3c, !PT ;  /* 0x0000000815157212 */ /* 0x000fe400078e3cff */
[----:B------:R-:W-:Y:S01]  /*1f40*/  SHF.L.W.U32.HI R8, R7, 0x1, R7 ;  /* 0x0000000107087819 */ /* 0x000fe20000010e07 */
[----:B------:R-:W-:Y:S01]  /*1f50*/  IMAD.IADD R34, R32, 0x1, R5 ;  /* 0x0000000120227824 */ /* 0x000fe200078e0205 */
[----:B------:R-:W-:Y:S02]  /*1f60*/  LEA.HI R7, R31, R36, R31, 0x5 ;  /* 0x000000241f077211 */ /* 0x000fe400078f281f */
[----:B------:R-:W-:-:S02]  /*1f70*/  LOP3.LUT R32, R11, R29, R10, 0x96, !PT ;  /* 0x0000001d0b207212 */ /* 0x000fc400078e960a */
[----:B------:R-:W-:Y:S02]  /*1f80*/  SHF.L.W.U32.HI R5, R31, 0x1e, R31 ;  /* 0x0000001e1f057819 */ /* 0x000fe40000010e1f */
[----:B------:R-:W-:Y:S02]  /*1f90*/  IADD3 R7, PT, PT, R8, R7, R22 ;  /* 0x0000000708077210 */ /* 0x000fe40007ffe016 */
[----:B------:R-:W-:Y:S02]  /*1fa0*/  LOP3.LUT R9, R32, R9, RZ, 0x3c, !PT ;  /* 0x0000000920097212 */ /* 0x000fe400078e3cff */
[----:B------:R-:W-:Y:S02]  /*1fb0*/  LOP3.LUT R32, R7, R5, R30, 0x96, !PT ;  /* 0x0000000507207212 */ /* 0x000fe400078e961e */
[----:B------:R-:W-:Y:S02]  /*1fc0*/  SHF.L.W.U32.HI R21, R21, 0x1, R21 ;  /* 0x0000000115157819 */ /* 0x000fe40000010e15 */
[--C-:B------:R-:W-:Y:S01]  /*1fd0*/  LEA.HI R34, R7, R34, R7.reuse, 0x5 ;  /* 0x0000002207227211 */ /* 0x100fe200078f2807 */
[----:B------:R-:W-:Y:S01]  /*1fe0*/  IMAD.IADD R31, R25, 0x1, R32 ;  /* 0x00000001191f7824 */ /* 0x000fe200078e0220 */
[----:B------:R-:W-:-:S02]  /*1ff0*/  SHF.L.W.U32.HI R32, R7, 0x1e, R7 ;  /* 0x0000001e07207819 */ /* 0x000fc40000010e07 */
[----:B------:R-:W-:Y:S02]  /*2000*/  LOP3.LUT R7, R13, R28, R8, 0x96, !PT ;  /* 0x0000001c0d077212 */ /* 0x000fe400078e9608 */
[----:B------:R-:W-:Y:S02]  /*2010*/  IADD3 R34, PT, PT, R21, R34, R22 ;  /* 0x0000002215227210 */ /* 0x000fe40007ffe016 */
[----:B------:R-:W-:Y:S02]  /*2020*/  LOP3.LUT R12, R7, R12, RZ, 0x3c, !PT ;  /* 0x0000000c070c7212 */ /* 0x000fe400078e3cff */
[C---:B------:R-:W-:Y:S02]  /*2030*/  LOP3.LUT R7, R34.reuse, R32, R5, 0x96, !PT ;  /* 0x0000002022077212 */ /* 0x040fe400078e9605 */
[----:B------:R-:W-:Y:S02]  /*2040*/  SHF.L.W.U32.HI R25, R9, 0x1, R9 ;  /* 0x0000000109197819 */ /* 0x000fe40000010e09 */
[----:B------:R-:W-:Y:S01]  /*2050*/  LEA.HI R31, R34, R31, R34, 0x5 ;  /* 0x0000001f221f7211 */ /* 0x000fe200078f2822 */
[----:B------:R-:W-:Y:S01]  /*2060*/  IMAD.IADD R36, R30, 0x1, R7 ;  /* 0x000000011e247824 */ /* 0x000fe200078e0207 */
[----:B------:R-:W-:-:S02]  /*2070*/  LOP3.LUT R30, R26, R6, R21, 0x96, !PT ;  /* 0x000000061a1e7212 */ /* 0x000fc400078e9615 */
[----:B------:R-:W-:Y:S02]  /*2080*/  SHF.L.W.U32.HI R7, R34, 0x1e, R34 ;  /* 0x0000001e22077819 */ /* 0x000fe40000010e22 */
[----:B------:R-:W-:Y:S02]  /*2090*/  IADD3 R31, PT, PT, R25, R31, R22 ;  /* 0x0000001f191f7210 */ /* 0x000fe40007ffe016 */
[----:B------:R-:W-:Y:S02]  /*20a0*/  LOP3.LUT R9, R30, R11, RZ, 0x3c, !PT ;  /* 0x0000000b1e097212 */ /* 0x000fe400078e3cff */
[C---:B------:R-:W-:Y:S02]  /*20b0*/  LOP3.LUT R30, R31.reuse, R7, R32, 0x96, !PT ;  /* 0x000000071f1e7212 */ /* 0x040fe400078e9620 */
[----:B------:R-:W-:Y:S02]  /*20c0*/  SHF.L.W.U32.HI R11, R12, 0x1, R12 ;  /* 0x000000010c0b7819 */ /* 0x000fe40000010e0c */
[----:B------:R-:W-:Y:S01]  /*20d0*/  LEA.HI R36, R31, R36, R31, 0x5 ;  /* 0x000000241f247211 */ /* 0x000fe200078f281f */
[----:B------:R-:W-:Y:S01]  /*20e0*/  IMAD.IADD R5, R5, 0x1, R30 ;  /* 0x0000000105057824 */ /* 0x000fe200078e021e */
[----:B------:R-:W-:-:S02]  /*20f0*/  LOP3.LUT R12, R27, R14, R25, 0x96, !PT ;  /* 0x0000000e1b0c7212 */ /* 0x000fc400078e9619 */
[----:B------:R-:W-:Y:S02]  /*2100*/  IADD3 R36, PT, PT, R11, R36, R22 ;  /* 0x000000240b247210 */ /* 0x000fe40007ffe016 */
[----:B------:R-:W-:Y:S02]  /*2110*/  SHF.L.W.U32.HI R30, R31, 0x1e, R31 ;  /* 0x0000001e1f1e7819 */ /* 0x000fe40000010e1f */
[----:B------:R-:W-:Y:S02]  /*2120*/  LOP3.LUT R31, R12, R13, RZ, 0x3c, !PT ;  /* 0x0000000d0c1f7212 */ /* 0x000fe400078e3cff */
[----:B------:R-:W-:Y:S02]  /*2130*/  SHF.L.W.U32.HI R13, R9, 0x1, R9 ;  /* 0x00000001090d7819 */ /* 0x000fe40000010e09 */
[C---:B------:R-:W-:Y:S02]  /*2140*/  LEA.HI R12, R36.reuse, R5, R36, 0x5 ;  /* 0x00000005240c7211 */ /* 0x040fe400078f2824 */
[----:B------:R-:W-:-:S02]  /*2150*/  LOP3.LUT R33, R36, R30, R7, 0x96, !PT ;  /* 0x0000001e24217212 */ /* 0x000fc400078e9607 */
[----:B------:R-:W-:Y:S02]  /*2160*/  SHF.L.W.U32.HI R5, R36, 0x1e, R36 ;  /* 0x0000001e24057819 */ /* 0x000fe40000010e24 */
[----:B------:R-:W-:Y:S01]  /*2170*/  IADD3 R12, PT, PT, R13, R12, R22 ;  /* 0x0000000c0d0c7210 */ /* 0x000fe20007ffe016 */
[----:B------:R-:W-:Y:S01]  /*2180*/  IMAD.IADD R33, R32, 0x1, R33 ;  /* 0x0000000120217824 */ /* 0x000fe200078e0221 */
[----:B------:R-:W-:Y:S02]  /*2190*/  LOP3.LUT R9, R24, R15, R11, 0x96, !PT ;  /* 0x0000000f18097212 */ /* 0x000fe400078e960b */
[C---:B------:R-:W-:Y:S02]  /*21a0*/  LOP3.LUT R32, R12.reuse, R5, R30, 0x96, !PT ;  /* 0x000000050c207212 */ /* 0x040fe400078e961e */
[----:B------:R-:W-:Y:S02]  /*21b0*/  SHF.L.W.U32.HI R31, R31, 0x1, R31 ;  /* 0x000000011f1f7819 */ /* 0x000fe40000010e1f */
[----:B------:R-:W-:Y:S01]  /*21c0*/  LEA.HI R33, R12, R33, R12, 0x5 ;  /* 0x000000210c217211 */ /* 0x000fe200078f280c */
[----:B------:R-:W-:Y:S01]  /*21d0*/  IMAD.IADD R34, R7, 0x1, R32 ;  /* 0x0000000107227824 */ /* 0x000fe200078e0220 */
[----:B------:R-:W-:-:S02]  /*21e0*/  LOP3.LUT R32, R4, R10, R13, 0x96, !PT ;  /* 0x0000000a04207212 */ /* 0x000fc400078e960d */
[----:B------:R-:W-:Y:S02]  /*21f0*/  LOP3.LUT R26, R9, R26, RZ, 0x3c, !PT ;  /* 0x0000001a091a7212 */ /* 0x000fe400078e3cff */
[----:B------:R-:W-:Y:S02]  /*2200*/  SHF.L.W.U32.HI R12, R12, 0x1e, R12 ;  /* 0x0000001e0c0c7819 */ /* 0x000fe40000010e0c */
[----:B------:R-:W-:Y:S02]  /*2210*/  IADD3 R33, PT, PT, R31, R33, R22 ;  /* 0x000000211f217210 */ /* 0x000fe40007ffe016 */
[----:B------:R-:W-:Y:S02]  /*2220*/  LOP3.LUT R7, R32, R27, RZ, 0x3c, !PT ;  /* 0x0000001b20077212 */ /* 0x000fe400078e3cff */
[----:B------:R-:W-:Y:S02]  /*2230*/  SHF.L.W.U32.HI R27, R26, 0x1, R26 ;  /* 0x000000011a1b7819 */ /* 0x000fe40000010e1a */
[----:B------:R-:W-:-:S02]  /*2240*/  LOP3.LUT R9, R33, R12, R5, 0x96, !PT ;  /* 0x0000000c21097212 */ /* 0x000fc400078e9605 */
[C---:B------:R-:W-:Y:S02]  /*2250*/  LEA.HI R26, R33.reuse, R34, R33, 0x5 ;  /* 0x00000022211a7211 */ /* 0x040fe400078f2821 */
[----:B------:R-:W-:Y:S01]  /*2260*/  LOP3.LUT R37, R28, R21, R27, 0x96, !PT ;  /* 0x000000151c257212 */ /* 0x000fe200078e961b */
[----:B------:R-:W-:Y:S01]  /*2270*/  IMAD.IADD R9, R30, 0x1, R9 ;  /* 0x000000011e097824 */ /* 0x000fe200078e0209 */
[----:B------:R-:W-:Y:S02]  /*2280*/  SHF.L.W.U32.HI R33, R33, 0x1e, R33 ;  /* 0x0000001e21217819 */ /* 0x000fe40000010e21 */
[----:B------:R-:W-:Y:S02]  /*2290*/  IADD3 R26, PT, PT, R27, R26, R22 ;  /* 0x0000001a1b1a7210 */ /* 0x000fe40007ffe016 */
[----:B------:R-:W-:Y:S02]  /*22a0*/  LOP3.LUT R32, R37, R4, RZ, 0x3c, !PT ;  /* 0x0000000425207212 */ /* 0x000fe400078e3cff */
[----:B------:R-:W-:-:S02]  /*22b0*/  LOP3.LUT R4, R26, R33, R12, 0x96, !PT ;  /* 0x000000211a047212 */ /* 0x000fc400078e960c */
[----:B------:R-:W-:Y:S02]  /*22c0*/  SHF.L.W.U32.HI R30, R7, 0x1, R7 ;  /* 0x00000001071e7819 */ /* 0x000fe40000010e07 */
[C---:B------:R-:W-:Y:S01]  /*22d0*/  LEA.HI R9, R26.reuse, R9, R26, 0x5 ;  /* 0x000000091a097211 */ /* 0x040fe200078f281a */
[----:B------:R-:W-:Y:S01]  /*22e0*/  IMAD.IADD R5, R5, 0x1, R4 ;  /* 0x0000000105057824 */ /* 0x000fe200078e0204 */
[----:B------:R-:W-:Y:S02]  /*22f0*/  SHF.L.W.U32.HI R26, R26, 0x1e, R26 ;  /* 0x0000001e1a1a7819 */ /* 0x000fe40000010e1a */
[----:B------:R-:W-:Y:S02]  /*2300*/  IADD3 R4, PT, PT, R30, R9, R22 ;  /* 0x000000091e047210 */ /* 0x000fe40007ffe016 */
[----:B------:R-:W-:Y:S02]  /*2310*/  LOP3.LUT R34, R6, R25, R30, 0x96, !PT ;  /* 0x0000001906227212 */ /* 0x000fe400078e961e */
[----:B------:R-:W-:-:S02]  /*2320*/  LOP3.LUT R9, R4, R26, R33, 0x96, !PT ;  /* 0x0000001a04097212 */ /* 0x000fc400078e9621 */
[----:B------:R-:W-:Y:S02]  /*2330*/  LOP3.LUT R35, R29, R8, R31, 0x96, !PT ;  /* 0x000000081d237212 */ /* 0x000fe400078e961f */
[----:B------:R-:W-:Y:S01]  /*2340*/  LOP3.LUT R29, R34, R29, RZ, 0x3c, !PT ;  /* 0x0000001d221d7212 */ /* 0x000fe200078e3cff */
[----:B------:R-:W-:Y:S01]  /*2350*/  IMAD.IADD R34, R12, 0x1, R9 ;  /* 0x000000010c227824 */ /* 0x000fe200078e0209 */
[----:B------:R-:W-:Y:S01]  /*2360*/  LOP3.LUT R24, R35, R24, RZ, 0x3c, !PT ;  /* 0x0000001823187212 */ /* 0x000fe200078e3cff */
[----:B------:R-:W2:Y:S01]  /*2370*/  LDL R12, [R1+0x70] ;  /* 0x00007000010c7983 */ /* 0x000ea20000100800 */
[----:B------:R-:W-:Y:S02]  /*2380*/  LEA.HI R5, R4, R5, R4, 0x5 ;  /* 0x0000000504057211 */ /* 0x000fe400078f2804 */
[----:B------:R-:W-:Y:S02]  /*2390*/  SHF.L.W.U32.HI R24, R24, 0x1, R24 ;  /* 0x0000000118187819 */ /* 0x000fe40000010e18 */
[----:B------:R-:W-:-:S02]  /*23a0*/  SHF.L.W.U32.HI R32, R32, 0x1, R32 ;  /* 0x0000000120207819 */ /* 0x000fc40000010e20 */
[----:B------:R-:W-:-:S04]  /*23b0*/  LOP3.LUT R7, R14, R11, R24, 0x96, !PT ;  /* 0x0000000b0e077212 */ /* 0x000fc800078e9618 */
[----:B------:R-:W-:Y:S02]  /*23c0*/  LOP3.LUT R28, R7, R28, RZ, 0x3c, !PT ;  /* 0x0000001c071c7212 */ /* 0x000fe400078e3cff */
[----:B------:R-:W-:Y:S02]  /*23d0*/  IADD3 R7, PT, PT, R24, R5, R22 ;  /* 0x0000000518077210 */ /* 0x000fe40007ffe016 */
[----:B------:R-:W-:Y:S02]  /*23e0*/  LOP3.LUT R5, R15, R13, R32, 0x96, !PT ;  /* 0x0000000d0f057212 */ /* 0x000fe400078e9620 */
[----:B------:R-:W-:Y:S02]  /*23f0*/  SHF.L.W.U32.HI R4, R4, 0x1e, R4 ;  /* 0x0000001e04047819 */ /* 0x000fe40000010e04 */
[----:B------:R-:W-:Y:S02]  /*2400*/  LOP3.LUT R5, R5, R6, RZ, 0x3c, !PT ;  /* 0x0000000605057212 */ /* 0x000fe400078e3cff */
[----:B------:R-:W-:-:S02]  /*2410*/  LOP3.LUT R6, R7, R4, R26, 0x96, !PT ;  /* 0x0000000407067212 */ /* 0x000fc400078e961a */
[----:B------:R-:W-:-:S03]  /*2420*/  LEA.HI R9, R7, R34, R7, 0x5 ;  /* 0x0000002207097211 */ /* 0x000fc600078f2807 */
[----:B------:R-:W-:Y:S01]  /*2430*/  IMAD.IADD R33, R33, 0x1, R6 ;  /* 0x0000000121217824 */ /* 0x000fe200078e0206 */
[----:B------:R-:W-:Y:S02]  /*2440*/  IADD3 R6, PT, PT, R32, R9, R22 ;  /* 0x0000000920067210 */ /* 0x000fe40007ffe016 */
[----:B------:R-:W-:Y:S02]  /*2450*/  SHF.L.W.U32.HI R9, R7, 0x1e, R7 ;  /* 0x0000001e07097819 */ /* 0x000fe40000010e07 */
[----:B------:R-:W-:Y:S02]  /*2460*/  SHF.L.W.U32.HI R7, R29, 0x1, R29 ;  /* 0x000000011d077819 */ /* 0x000fe40000010e1d */
[C---:B------:R-:W-:Y:S02]  /*2470*/  LEA.HI R33, R6.reuse, R33, R6, 0x5 ;  /* 0x0000002106217211 */ /* 0x040fe400078f2806 */
[----:B------:R-:W-:Y:S02]  /*2480*/  LOP3.LUT R29, R6, R9, R4, 0x96, !PT ;  /* 0x00000009061d7212 */ /* 0x000fe400078e9604 */
[----:B------:R-:W-:-:S02]  /*2490*/  IADD3 R33, PT, PT, R7, R33, R22 ;  /* 0x0000002107217210 */ /* 0x000fc40007ffe016 */
[----:B------:R-:W-:Y:S01]  /*24a0*/  SHF.L.W.U32.HI R6, R6, 0x1e, R6 ;  /* 0x0000001e06067819 */ /* 0x000fe20000010e06 */
[----:B------:R-:W-:Y:S01]  /*24b0*/  IMAD.IADD R26, R26, 0x1, R29 ;  /* 0x000000011a1a7824 */ /* 0x000fe200078e021d */
[----:B------:R-:W-:Y:S02]  /*24c0*/  SHF.L.W.U32.HI R29, R28, 0x1, R28 ;  /* 0x000000011c1d7819 */ /* 0x000fe40000010e1c */
[C---:B------:R-:W-:Y:S02]  /*24d0*/  LOP3.LUT R35, R33.reuse, R6, R9, 0x96, !PT ;  /* 0x0000000621237212 */ /* 0x040fe400078e9609 */
[----:B------:R-:W-:-:S03]  /*24e0*/  LEA.HI R26, R33, R26, R33, 0x5 ;  /* 0x0000001a211a7211 */ /* 0x000fc600078f2821 */
[----:B------:R-:W-:Y:S01]  /*24f0*/  IMAD.IADD R35, R4, 0x1, R35 ;  /* 0x0000000104237824 */ /* 0x000fe200078e0223 */
[----:B------:R-:W-:Y:S02]  /*2500*/  IADD3 R4, PT, PT, R29, R26, R22 ;  /* 0x0000001a1d047210 */ /* 0x000fe40007ffe016 */
[----:B------:R-:W-:Y:S02]  /*2510*/  SHF.L.W.U32.HI R5, R5, 0x1, R5 ;  /* 0x0000000105057819 */ /* 0x000fe40000010e05 */
[----:B------:R-:W-:Y:S02]  /*2520*/  LEA.HI R26, R4, R35, R4, 0x5 ;  /* 0x00000023041a7211 */ /* 0x000fe400078f2804 */
[----:B------:R-:W-:Y:S02]  /*2530*/  SHF.L.W.U32.HI R33, R33, 0x1e, R33 ;  /* 0x0000001e21217819 */ /* 0x000fe40000010e21 */
[----:B------:R-:W-:Y:S02]  /*2540*/  IADD3 R26, PT, PT, R5, R26, R22 ;  /* 0x0000001a051a7210 */ /* 0x000fe40007ffe016 */
[----:B------:R-:W-:-:S02]  /*2550*/  LOP3.LUT R22, R33, R6, R4, 0xe8, !PT ;  /* 0x0000000621167212 */ /* 0x000fc400078ee804 */
[----:B------:R-:W-:-:S03]  /*2560*/  LOP3.LUT R35, R10, R31, R7, 0x96, !PT ;  /* 0x0000001f0a237212 */ /* 0x000fc600078e9607 */
[----:B------:R-:W-:Y:S01]  /*2570*/  IMAD.IADD R9, R9, 0x1, R22 ;  /* 0x0000000109097824 */ /* 0x000fe200078e0216 */
[----:B------:R-:W-:Y:S02]  /*2580*/  LOP3.LUT R35, R35, R14, RZ, 0x3c, !PT ;  /* 0x0000000e23237212 */ /* 0x000fe400078e3cff */
[----:B------:R-:W-:Y:S02]  /*2590*/  SHF.L.W.U32.HI R22, R4, 0x1e, R4 ;  /* 0x0000001e04167819 */ /* 0x000fe40000010e04 */
[----:B------:R-:W-:Y:S02]  /*25a0*/  LOP3.LUT R14, R8, R27, R29, 0x96, !PT ;  /* 0x0000001b080e7212 */ /* 0x000fe400078e961d */
[----:B------:R-:W-:Y:S02]  /*25b0*/  SHF.L.W.U32.HI R4, R35, 0x1, R35 ;  /* 0x0000000123047819 */ /* 0x000fe40000010e23 */
[--C-:B------:R-:W-:Y:S02]  /*25c0*/  LEA.HI R9, R26, R9, R26.reuse, 0x5 ;  /* 0x000000091a097211 */ /* 0x100fe400078f281a */
[----:B------:R-:W-:-:S02]  /*25d0*/  LOP3.LUT R35, R22, R33, R26, 0xe8, !PT ;  /* 0x0000002116237212 */ /* 0x000fc400078ee81a */
[----:B------:R-:W-:Y:S02]  /*25e0*/  LOP3.LUT R15, R14, R15, RZ, 0x3c, !PT ;  /* 0x0000000f0e0f7212 */ /* 0x000fe400078e3cff */
[----:B------:R-:W-:Y:S01]  /*25f0*/  IADD3 R14, PT, PT, R4, R9, R23 ;  /* 0x00000009040e7210 */ /* 0x000fe20007ffe017 */
[----:B------:R-:W-:Y:S01]  /*2600*/  IMAD.IADD R35, R6, 0x1, R35 ;  /* 0x0000000106237824 */ /* 0x000fe200078e0223 */
[----:B------:R-:W-:Y:S02]  /*2610*/  SHF.L.W.U32.HI R9, R26, 0x1e, R26 ;  /* 0x0000001e1a097819 */ /* 0x000fe40000010e1a */
[----:B------:R-:W-:Y:S02]  /*2620*/  SHF.L.W.U32.HI R6, R15, 0x1, R15 ;  /* 0x000000010f067819 */ /* 0x000fe40000010e0f */
[----:B------:R-:W-:Y:S02]  /*2630*/  LOP3.LUT R26, R9, R22, R14, 0xe8, !PT ;  /* 0x00000016091a7212 */ /* 0x000fe400078ee80e */
[----:B------:R-:W-:-:S02]  /*2640*/  LOP3.LUT R15, R21, R30, R5, 0x96, !PT ;  /* 0x0000001e150f7212 */ /* 0x000fc400078e9605 */
[----:B------:R-:W-:Y:S01]  /*2650*/  LEA.HI R35, R14, R35, R14, 0x5 ;  /* 0x000000230e237211 */ /* 0x000fe200078f280e */
[----:B------:R-:W-:Y:S01]  /*2660*/  IMAD.IADD R28, R33, 0x1, R26 ;  /* 0x00000001211c7824 */ /* 0x000fe200078e021a */
[----:B------:R-:W-:Y:S02]  /*2670*/  LOP3.LUT R10, R15, R10, RZ, 0x3c, !PT ;  /* 0x0000000a0f0a7212 */ /* 0x000fe400078e3cff */
[----:B------:R-:W-:Y:S02]  /*2680*/  IADD3 R15, PT, PT, R6, R35, R23 ;  /* 0x00000023060f7210 */ /* 0x000fe40007ffe017 */
[----:B------:R-:W-:Y:S02]  /*2690*/  SHF.L.W.U32.HI R26, R14, 0x1e, R14 ;  /* 0x0000001e0e1a7819 */ /* 0x000fe40000010e0e */
[----:B------:R-:W-:Y:S02]  /*26a0*/  LOP3.LUT R33, R25, R24, R4, 0x96, !PT ;  /* 0x0000001819217212 */ /* 0x000fe400078e9604 */
[----:B------:R-:W-:-:S02]  /*26b0*/  SHF.L.W.U32.HI R14, R10, 0x1, R10 ;  /* 0x000000010a0e7819 */ /* 0x000fc40000010e0a */
[--C-:B------:R-:W-:Y:S02]  /*26c0*/  LEA.HI R28, R15, R28, R15.reuse, 0x5 ;  /* 0x0000001c0f1c7211 */ /* 0x100fe400078f280f */
[----:B------:R-:W-:Y:S02]  /*26d0*/  LOP3.LUT R35, R26, R9, R15, 0xe8, !PT ;  /* 0x000000091a237212 */ /* 0x000fe400078ee80f */
[----:B------:R-:W-:Y:S02]  /*26e0*/  LOP3.LUT R33, R33, R8, RZ, 0x3c, !PT ;  /* 0x0000000821217212 */ /* 0x000fe400078e3cff */
[----:B------:R-:W-:Y:S01]  /*26f0*/  IADD3 R8, PT, PT, R14, R28, R23 ;  /* 0x0000001c0e087210 */ /* 0x000fe20007ffe017 */
[----:B------:R-:W-:Y:S01]  /*2700*/  IMAD.IADD R35, R22, 0x1, R35 ;  /* 0x0000000116237824 */ /* 0x000fe200078e0223 */
[----:B------:R-:W-:Y:S02]  /*2710*/  SHF.L.W.U32.HI R15, R15, 0x1e, R15 ;  /* 0x0000001e0f0f7819 */ /* 0x000fe40000010e0f */
[----:B------:R-:W-:-:S02]  /*2720*/  LOP3.LUT R10, R11, R32, R6, 0x96, !PT ;  /* 0x000000200b0a7212 */ /* 0x000fc400078e9606 */
[--C-:B------:R-:W-:Y:S02]  /*2730*/  LOP3.LUT R28, R15, R26, R8.reuse, 0xe8, !PT ;  /* 0x0000001a0f1c7212 */ /* 0x100fe400078ee808 */
[----:B------:R-:W-:Y:S02]  /*2740*/  SHF.L.W.U32.HI R22, R33, 0x1, R33 ;  /* 0x0000000121167819 */ /* 0x000fe40000010e21 */
[----:B------:R-:W-:Y:S01]  /*2750*/  LEA.HI R35, R8, R35, R8, 0x5 ;  /* 0x0000002308237211 */ /* 0x000fe200078f2808 */
[----:B------:R-:W-:Y:S01]  /*2760*/  IMAD.IADD R28, R9, 0x1, R28 ;  /* 0x00000001091c7824 */ /* 0x000fe200078e021c */
[----:B------:R-:W-:Y:S02]  /*2770*/  LOP3.LUT R10, R10, R21, RZ, 0x3c, !PT ;  /* 0x000000150a0a7212 */ /* 0x000fe400078e3cff */
[----:B------:R-:W-:Y:S02]  /*2780*/  IADD3 R21, PT, PT, R22, R35, R23 ;  /* 0x0000002316157210 */ /* 0x000fe40007ffe017 */
[----:B------:R-:W-:-:S02]  /*2790*/  SHF.L.W.U32.HI R8, R8, 0x1e, R8 ;  /* 0x0000001e08087819 */ /* 0x000fc40000010e08 */
[--C-:B------:R-:W-:Y:S02]  /*27a0*/  LEA.HI R33, R21, R28, R21.reuse, 0x5 ;  /* 0x0000001c15217211 */ /* 0x100fe400078f2815 */
[----:B------:R-:W-:Y:S02]  /*27b0*/  LOP3.LUT R28, R13, R7, R14, 0x96, !PT ;  /* 0x000000070d1c7212 */ /* 0x000fe400078e960e */
[----:B------:R-:W-:Y:S02]  /*27c0*/  SHF.L.W.U32.HI R10, R10, 0x1, R10 ;  /* 0x000000010a0a7819 */ /* 0x000fe40000010e0a */
[----:B------:R-:W-:Y:S02]  /*27d0*/  LOP3.LUT R35, R8, R15, R21, 0xe8, !PT ;  /* 0x0000000f08237212 */ /* 0x000fe400078ee815 */
[----:B------:R-:W-:Y:S02]  /*27e0*/  LOP3.LUT R9, R28, R25, RZ, 0x3c, !PT ;  /* 0x000000191c097212 */ /* 0x000fe400078e3cff */
[----:B------:R-:W-:Y:S01]  /*27f0*/  IADD3 R28, PT, PT, R10, R33, R23 ;  /* 0x000000210a1c7210 */ /* 0x000fe20007ffe017 */
[----:B------:R-:W-:Y:S01]  /*2800*/  IMAD.IADD R35, R26, 0x1, R35 ;  /* 0x000000011a237824 */ /* 0x000fe200078e0223 */
[----:B------:R-:W-:-:S02]  /*2810*/  SHF.L.W.U32.HI R21, R21, 0x1e, R21 ;  /* 0x0000001e15157819 */ /* 0x000fc40000010e15 */
[----:B------:R-:W-:Y:S02]  /*2820*/  SHF.L.W.U32.HI R9, R9, 0x1, R9 ;  /* 0x0000000109097819 */ /* 0x000fe40000010e09 */
[--C-:B------:R-:W-:Y:S02]  /*2830*/  LOP3.LUT R36, R21, R8, R28.reuse, 0xe8, !PT ;  /* 0x0000000815247212 */ /* 0x100fe400078ee81c */
[C---:B------:R-:W-:Y:S02]  /*2840*/  LEA.HI R34, R28.reuse, R35, R28, 0x5 ;  /* 0x000000231c227211 */ /* 0x040fe400078f281c */
[----:B------:R-:W-:Y:S01]  /*2850*/  LOP3.LUT R26, R31, R29, R22, 0x96, !PT ;  /* 0x0000001d1f1a7212 */ /* 0x000fe200078e9616 */
[----:B------:R-:W-:Y:S01]  /*2860*/  IMAD.IADD R36, R15, 0x1, R36 ;  /* 0x000000010f247824 */ /* 0x000fe200078e0224 */
        /* <DEDUP_REMOVED lines=11> */
[--C-:B------:R-:W-:Y:S02]  /*2920*/  LOP3.LUT R36, R15, R28, R8.reuse, 0xe8, !PT ;  /* 0x0000001c0f247212 */ /* 0x100fe400078ee808 */
[----:B------:R-:W-:Y:S02]  /*2930*/  SHF.L.W.U32.HI R13, R13, 0x1, R13 ;  /* 0x000000010d0d7819 */ /* 0x000fe40000010e0d */
[----:B------:R-:W-:Y:S02]  /*2940*/  LEA.HI R34, R8, R25, R8, 0x5 ;  /* 0x0000001908227211 */ /* 0x000fe400078f2808 */
[----:B------:R-:W-:Y:S01]  /*2950*/  LOP3.LUT R26, R30, R4, R9, 0x96, !PT ;  /* 0x000000041e1a7212 */ /* 0x000fe200078e9609 */
[----:B------:R-:W-:Y:S01]  /*2960*/  IMAD.IADD R21, R21, 0x1, R36 ;  /* 0x0000000115157824 */ /* 0x000fe200078e0224 */
[----:B------:R-:W-:-:S02]  /*2970*/  IADD3 R36, PT, PT, R13, R34, R23 ;  /* 0x000000220d247210 */ /* 0x000fc40007ffe017 */
[----:B------:R-:W-:Y:S02]  /*2980*/  LOP3.LUT R26, R26, R31, RZ, 0x3c, !PT ;  /* 0x0000001f1a1a7212 */ /* 0x000fe400078e3cff */
[----:B------:R-:W-:Y:S02]  /*2990*/  LOP3.LUT R34, R24, R6, R11, 0x96, !PT ;  /* 0x0000000618227212 */ /* 0x000fe400078e960b */
[----:B------:R-:W-:Y:S02]  /*29a0*/  SHF.L.W.U32.HI R31, R8, 0x1e, R8 ;  /* 0x0000001e081f7819 */ /* 0x000fe40000010e08 */
[----:B------:R-:W-:Y:S02]  /*29b0*/  LOP3.LUT R34, R34, R27, RZ, 0x3c, !PT ;  /* 0x0000001b22227212 */ /* 0x000fe400078e3cff */
[----:B------:R-:W-:Y:S02]  /*29c0*/  LOP3.LUT R27, R31, R15, R36, 0xe8, !PT ;  /* 0x0000000f1f1b7212 */ /* 0x000fe400078ee824 */
[----:B------:R-:W-:-:S02]  /*29d0*/  SHF.L.W.U32.HI R26, R26, 0x1, R26 ;  /* 0x000000011a1a7819 */ /* 0x000fc40000010e1a */
[--C-:B------:R-:W-:Y:S01]  /*29e0*/  LEA.HI R21, R36, R21, R36.reuse, 0x5 ;  /* 0x0000001524157211 */ /* 0x100fe200078f2824 */
[----:B------:R-:W-:Y:S01]  /*29f0*/  IMAD.IADD R28, R28, 0x1, R27 ;  /* 0x000000011c1c7824 */ /* 0x000fe200078e021b */
[----:B------:R-:W-:Y:S02]  /*2a00*/  SHF.L.W.U32.HI R8, R36, 0x1e, R36 ;  /* 0x0000001e24087819 */ /* 0x000fe40000010e24 */
[----:B------:R-:W-:Y:S02]  /*2a10*/  IADD3 R25, PT, PT, R26, R21, R23 ;  /* 0x000000151a197210 */ /* 0x000fe40007ffe017 */
[----:B------:R-:W-:Y:S02]  /*2a20*/  SHF.L.W.U32.HI R21, R34, 0x1, R34 ;  /* 0x0000000122157819 */ /* 0x000fe40000010e22 */
[--C-:B------:R-:W-:Y:S02]  /*2a30*/  LOP3.LUT R36, R8, R31, R25.reuse, 0xe8, !PT ;  /* 0x0000001f08247212 */ /* 0x100fe400078ee819 */
[----:B------:R-:W-:-:S02]  /*2a40*/  LEA.HI R28, R25, R28, R25, 0x5 ;  /* 0x0000001c191c7211 */ /* 0x000fc400078f2819 */
[----:B------:R-:W-:Y:S01]  /*2a50*/  LOP3.LUT R27, R32, R14, R13, 0x96, !PT ;  /* 0x0000000e201b7212 */ /* 0x000fe200078e960d */
[----:B------:R-:W-:Y:S01]  /*2a60*/  IMAD.IADD R15, R15, 0x1, R36 ;  /* 0x000000010f0f7824 */ /* 0x000fe200078e0224 */
[----:B------:R-:W-:Y:S02]  /*2a70*/  SHF.L.W.U32.HI R25, R25, 0x1e, R25 ;  /* 0x0000001e19197819 */ /* 0x000fe40000010e19 */
[----:B------:R-:W-:Y:S02]  /*2a80*/  IADD3 R34, PT, PT, R21, R28, R23 ;  /* 0x0000001c15227210 */ /* 0x000fe40007ffe017 */
[----:B------:R-:W-:Y:S02]  /*2a90*/  LOP3.LUT R33, R7, R22, R26, 0x96, !PT ;  /* 0x0000001607217212 */ /* 0x000fe400078e961a */
[----:B------:R-:W-:Y:S02]  /*2aa0*/  LOP3.LUT R27, R27, R30, RZ, 0x3c, !PT ;  /* 0x0000001e1b1b7212 */ /* 0x000fe400078e3cff */
[----:B------:R-:W-:-:S02]  /*2ab0*/  LOP3.LUT R28, R33, R24, RZ, 0x3c, !PT ;  /* 0x00000018211c7212 */ /* 0x000fc400078e3cff */
[--C-:B------:R-:W-:Y:S02]  /*2ac0*/  LOP3.LUT R30, R25, R8, R34.reuse, 0xe8, !PT ;  /* 0x00000008191e7212 */ /* 0x100fe400078ee822 */
[----:B------:R-:W-:Y:S02]  /*2ad0*/  SHF.L.W.U32.HI R24, R27, 0x1, R27 ;  /* 0x000000011b187819 */ /* 0x000fe40000010e1b */
[C---:B------:R-:W-:Y:S01]  /*2ae0*/  LEA.HI R27, R34.reuse, R15, R34, 0x5 ;  /* 0x0000000f221b7211 */ /* 0x040fe200078f2822 */
[----:B------:R-:W-:Y:S01]  /*2af0*/  IMAD.IADD R36, R31, 0x1, R30 ;  /* 0x000000011f247824 */ /* 0x000fe200078e021e */
[----:B------:R-:W-:Y:S02]  /*2b00*/  SHF.L.W.U32.HI R34, R34, 0x1e, R34 ;  /* 0x0000001e22227819 */ /* 0x000fe40000010e22 */
[----:B------:R-:W-:Y:S02]  /*2b10*/  IADD3 R31, PT, PT, R24, R27, R23 ;  /* 0x0000001b181f7210 */ /* 0x000fe40007ffe017 */
[----:B------:R-:W-:-:S02]  /*2b20*/  SHF.L.W.U32.HI R28, R28, 0x1, R28 ;  /* 0x000000011c1c7819 */ /* 0x000fc40000010e1c */
[--C-:B------:R-:W-:Y:S02]  /*2b30*/  LOP3.LUT R27, R34, R25, R31.reuse, 0xe8, !PT ;  /* 0x00000019221b7212 */ /* 0x100fe400078ee81f */
[----:B------:R-:W-:Y:S02]  /*2b40*/  LEA.HI R36, R31, R36, R31, 0x5 ;  /* 0x000000241f247211 */ /* 0x000fe400078f281f */
[----:B------:R-:W-:Y:S01]  /*2b50*/  LOP3.LUT R15, R29, R10, R21, 0x96, !PT ;  /* 0x0000000a1d0f7212 */ /* 0x000fe200078e9615 */
[----:B------:R-:W-:Y:S01]  /*2b60*/  IMAD.IADD R27, R8, 0x1, R27 ;  /* 0x00000001081b7824 */ /* 0x000fe200078e021b */
[----:B------:R-:W-:Y:S02]  /*2b70*/  IADD3 R8, PT, PT, R28, R36, R23 ;  /* 0x000000241c087210 */ /* 0x000fe40007ffe017 */
[----:B------:R-:W-:Y:S02]  /*2b80*/  LOP3.LUT R30, R15, R32, RZ, 0x3c, !PT ;  /* 0x000000200f1e7212 */ /* 0x000fe400078e3cff */
[----:B------:R-:W-:-:S02]  /*2b90*/  LOP3.LUT R36, R4, R11, R28, 0x96, !PT ;  /* 0x0000000b04247212 */ /* 0x000fc400078e961c */
[----:B------:R-:W-:Y:S02]  /*2ba0*/  SHF.L.W.U32.HI R15, R31, 0x1e, R31 ;  /* 0x0000001e1f0f7819 */ /* 0x000fe40000010e1f */
[----:B------:R-:W-:Y:S02]  /*2bb0*/  LOP3.LUT R32, R5, R9, R24, 0x96, !PT ;  /* 0x0000000905207212 */ /* 0x000fe400078e9618 */
[----:B------:R-:W-:Y:S02]  /*2bc0*/  LOP3.LUT R29, R36, R29, RZ, 0x3c, !PT ;  /* 0x0000001d241d7212 */ /* 0x000fe400078e3cff */
[----:B------:R-:W-:Y:S02]  /*2bd0*/  LOP3.LUT R36, R15, R34, R8, 0xe8, !PT ;  /* 0x000000220f247212 */ /* 0x000fe400078ee808 */
[----:B------:R-:W-:Y:S02]  /*2be0*/  LOP3.LUT R32, R32, R7, RZ, 0x3c, !PT ;  /* 0x0000000720207212 */ /* 0x000fe400078e3cff */
[----:B------:R-:W-:-:S02]  /*2bf0*/  SHF.L.W.U32.HI R30, R30, 0x1, R30 ;  /* 0x000000011e1e7819 */ /* 0x000fc40000010e1e */
[----:B------:R-:W-:Y:S01]  /*2c00*/  LEA.HI R27, R8, R27, R8, 0x5 ;  /* 0x0000001b081b7211 */ /* 0x000fe200078f2808 */
[----:B------:R-:W-:Y:S01]  /*2c10*/  IMAD.IADD R7, R25, 0x1, R36 ;  /* 0x0000000119077824 */ /* 0x000fe200078e0224 */
[----:B------:R-:W-:Y:S02]  /*2c20*/  SHF.L.W.U32.HI R25, R32, 0x1, R32 ;  /* 0x0000000120197819 */ /* 0x000fe40000010e20 */
[----:B------:R-:W-:Y:S02]  /*2c30*/  SHF.L.W.U32.HI R8, R8, 0x1e, R8 ;  /* 0x0000001e08087819 */ /* 0x000fe40000010e08 */
[----:B------:R-:W-:Y:S02]  /*2c40*/  IADD3 R32, PT, PT, R30, R27, R23 ;  /* 0x0000001b1e207210 */ /* 0x000fe40007ffe017 */
[----:B------:R-:W-:Y:S02]  /*2c50*/  LOP3.LUT R36, R6, R13, R30, 0x96, !PT ;  /* 0x0000000d06247212 */ /* 0x000fe400078e961e */
[----:B------:R-:W-:-:S02]  /*2c60*/  LOP3.LUT R27, R8, R15, R32, 0xe8, !PT ;  /* 0x0000000f081b7212 */ /* 0x000fc400078ee820 */
[----:B------:R-:W-:Y:S02]  /*2c70*/  LOP3.LUT R36, R36, R5, RZ, 0x3c, !PT ;  /* 0x0000000524247212 */ /* 0x000fe400078e3cff */
[----:B------:R-:W-:Y:S01]  /*2c80*/  LOP3.LUT R5, R14, R26, R25, 0x96, !PT ;  /* 0x0000001a0e057212 */ /* 0x000fe200078e9619 */
[----:B------:R-:W-:Y:S01]  /*2c90*/  IMAD.IADD R34, R34, 0x1, R27 ;  /* 0x0000000122227824 */ /* 0x000fe200078e021b */
[----:B------:R-:W-:Y:S02]  /*2ca0*/  SHF.L.W.U32.HI R27, R36, 0x1, R36 ;  /* 0x00000001241b7819 */ /* 0x000fe40000010e24 */
[----:B------:R-:W-:Y:S02]  /*2cb0*/  LOP3.LUT R4, R5, R4, RZ, 0x3c, !PT ;  /* 0x0000000405047212 */ /* 0x000fe400078e3cff */
[----:B------:R-:W-:Y:S02]  /*2cc0*/  LEA.HI R5, R32, R7, R32, 0x5 ;  /* 0x0000000720057211 */ /* 0x000fe400078f2820 */
[----:B------:R-:W-:-:S02]  /*2cd0*/  LOP3.LUT R33, R10, R24, R27, 0x96, !PT ;  /* 0x000000180a217212 */ /* 0x000fc400078e961b */
[----:B------:R-:W-:Y:S02]  /*2ce0*/  SHF.L.W.U32.HI R31, R32, 0x1e, R32 ;  /* 0x0000001e201f7819 */ /* 0x000fe40000010e20 */
[----:B------:R-:W-:Y:S02]  /*2cf0*/  IADD3 R5, PT, PT, R25, R5, R23 ;  /* 0x0000000519057210 */ /* 0x000fe40007ffe017 */
[----:B------:R-:W-:Y:S02]  /*2d00*/  LOP3.LUT R33, R33, R14, RZ, 0x3c, !PT ;  /* 0x0000000e21217212 */ /* 0x000fe400078e3cff */
[----:B------:R-:W-:-:S05]  /*2d10*/  LOP3.LUT R14, R31, R8, R5, 0xe8, !PT ;  /* 0x000000081f0e7212 */ /* 0x000fca00078ee805 */
[----:B------:R-:W-:Y:S02]  /*2d20*/  IMAD.IADD R36, R15, 0x1, R14 ;  /* 0x000000010f247824 */ /* 0x000fe400078e020e */
[----:B------:R-:W3:Y:S01]  /*2d30*/  LDL.64 R14, [R1+0x48] ;  /* 0x00004800010e7983 */ /* 0x000ee20000100a00 */
[----:B------:R-:W-:-:S04]  /*2d40*/  SHF.L.W.U32.HI R29, R29, 0x1, R29 ;  /* 0x000000011d1d7819 */ /* 0x000fc80000010e1d */
[----:B------:R-:W-:-:S04]  /*2d50*/  LOP3.LUT R7, R22, R21, R29, 0x96, !PT ;  /* 0x0000001516077212 */ /* 0x000fc800078e961d */
[----:B------:R-:W-:Y:S02]  /*2d60*/  LOP3.LUT R32, R7, R6, RZ, 0x3c, !PT ;  /* 0x0000000607207212 */ /* 0x000fe400078e3cff */
[C-C-:B------:R-:W-:Y:S02]  /*2d70*/  LEA.HI R6, R5.reuse, R34, R5.reuse, 0x5 ;  /* 0x0000002205067211 */ /* 0x140fe400078f2805 */
[----:B------:R-:W-:Y:S02]  /*2d80*/  SHF.L.W.U32.HI R34, R5, 0x1e, R5 ;  /* 0x0000001e05227819 */ /* 0x000fe40000010e05 */
[----:B------:R-:W-:Y:S02]  /*2d90*/  IADD3 R35, PT, PT, R29, R6, R23 ;  /* 0x000000061d237210 */ /* 0x000fe40007ffe017 */
[----:B------:R-:W-:Y:S02]  /*2da0*/  SHF.L.W.U32.HI R4, R4, 0x1, R4 ;  /* 0x0000000104047819 */ /* 0x000fe40000010e04 */
[----:B------:R-:W-:-:S02]  /*2db0*/  LOP3.LUT R5, R34, R31, R35, 0xe8, !PT ;  /* 0x0000001f22057212 */ /* 0x000fc400078ee823 */
[----:B------:R-:W-:Y:S02]  /*2dc0*/  LEA.HI R6, R35, R36, R35, 0x5 ;  /* 0x0000002423067211 */ /* 0x000fe400078f2823 */
[----:B------:R-:W-:Y:S01]  /*2dd0*/  LOP3.LUT R7, R9, R28, R4, 0x96, !PT ;  /* 0x0000001c09077212 */ /* 0x000fe200078e9604 */
[----:B------:R-:W-:Y:S01]  /*2de0*/  IMAD.IADD R8, R8, 0x1, R5 ;  /* 0x0000000108087824 */ /* 0x000fe200078e0205 */
[----:B------:R-:W-:Y:S02]  /*2df0*/  IADD3 R5, PT, PT, R27, R6, R23 ;  /* 0x000000061b057210 */ /* 0x000fe40007ffe017 */
[----:B------:R-:W-:Y:S02]  /*2e00*/  SHF.L.W.U32.HI R6, R35, 0x1e, R35 ;  /* 0x0000001e23067819 */ /* 0x000fe40000010e23 */
[----:B------:R-:W-:Y:S02]  /*2e10*/  LOP3.LUT R7, R7, R22, RZ, 0x3c, !PT ;  /* 0x0000001607077212 */ /* 0x000fe400078e3cff */
[----:B------:R-:W-:-:S02]  /*2e20*/  LEA.HI R8, R5, R8, R5, 0x5 ;  /* 0x0000000805087211 */ /* 0x000fc400078f2805 */
[----:B------:R-:W-:Y:S02]  /*2e30*/  LOP3.LUT R22, R6, R34, R5, 0xe8, !PT ;  /* 0x0000002206167212 */ /* 0x000fe400078ee805 */
[----:B------:R-:W-:Y:S02]  /*2e40*/  IADD3 R8, PT, PT, R4, R8, R23 ;  /* 0x0000000804087210 */ /* 0x000fe40007ffe017 */
[----:B------:R-:W-:Y:S01]  /*2e50*/  SHF.L.W.U32.HI R5, R5, 0x1e, R5 ;  /* 0x0000001e05057819 */ /* 0x000fe20000010e05 */
[----:B------:R-:W-:Y:S01]  /*2e60*/  IMAD.IADD R31, R31, 0x1, R22 ;  /* 0x000000011f1f7824 */ /* 0x000fe200078e0216 */
[----:B------:R-:W-:Y:S02]  /*2e70*/  SHF.L.W.U32.HI R32, R32, 0x1, R32 ;  /* 0x0000000120207819 */ /* 0x000fe40000010e20 */
[--C-:B------:R-:W-:Y:S02]  /*2e80*/  LOP3.LUT R35, R5, R6, R8.reuse, 0xe8, !PT ;  /* 0x0000000605237212 */ /* 0x100fe400078ee808 */
[----:B------:R-:W-:-:S02]  /*2e90*/  LEA.HI R31, R8, R31, R8, 0x5 ;  /* 0x0000001f081f7211 */ /* 0x000fc400078f2808 */
[----:B------:R-:W-:Y:S01]  /*2ea0*/  SHF.L.W.U32.HI R22, R8, 0x1e, R8 ;  /* 0x0000001e08167819 */ /* 0x000fe20000010e08 */
[----:B------:R-:W-:Y:S01]  /*2eb0*/  IMAD.IADD R34, R34, 0x1, R35 ;  /* 0x0000000122227824 */ /* 0x000fe200078e0223 */
[----:B------:R-:W-:Y:S02]  /*2ec0*/  IADD3 R35, PT, PT, R32, R31, R23 ;  /* 0x0000001f20237210 */ /* 0x000fe40007ffe017 */
[----:B------:R-:W-:Y:S02]  /*2ed0*/  SHF.L.W.U32.HI R8, R33, 0x1, R33 ;  /* 0x0000000121087819 */ /* 0x000fe40000010e21 */
[--C-:B------:R-:W-:Y:S02]  /*2ee0*/  LOP3.LUT R33, R22, R5, R35.reuse, 0xe8, !PT ;  /* 0x0000000516217212 */ /* 0x100fe400078ee823 */
        /* <DEDUP_REMOVED lines=8> */
[----:B------:R-:W-:Y:S02]  /*2f70*/  LOP3.LUT R36, R31, R7, R22, 0x96, !PT ;  /* 0x000000071f247212 */ /* 0x000fe400078e9616 */
[----:B------:R-:W-:Y:S02]  /*2f80*/  LOP3.LUT R10, R23, R10, RZ, 0x3c, !PT ;  /* 0x0000000a170a7212 */ /* 0x000fe400078e3cff */
[----:B------:R-:W-:Y:S01]  /*2f90*/  SHF.L.W.U32.HI R23, R31, 0x1e, R31 ;  /* 0x0000001e1f177819 */ /* 0x000fe20000010e1f */
[----:B------:R-:W-:Y:S01]  /*2fa0*/  IMAD.IADD R33, R5, 0x1, R36 ;  /* 0x0000000105217824 */ /* 0x000fe200078e0224 */
[----:B------:R-:W-:Y:S02]  /*2fb0*/  LOP3.LUT R36, R13, R25, R8, 0x96, !PT ;  /* 0x000000190d247212 */ /* 0x000fe400078e9608 */
[----:B------:R-:W-:Y:S02]  /*2fc0*/  LOP3.LUT R31, R34, R23, R7, 0x96, !PT ;  /* 0x00000017221f7212 */ /* 0x000fe400078e9607 */
[----:B------:R-:W-:-:S02]  /*2fd0*/  SHF.L.W.U32.HI R10, R10, 0x1, R10 ;  /* 0x000000010a0a7819 */ /* 0x000fc40000010e0a */
[--C-:B------:R-:W-:Y:S01]  /*2fe0*/  LEA.HI R33, R34, R33, R34.reuse, 0x5 ;  /* 0x0000002122217211 */ /* 0x100fe200078f2822 */
[----:B------:R-:W-:Y:S01]  /*2ff0*/  IMAD.IADD R31, R22, 0x1, R31 ;  /* 0x00000001161f7824 */ /* 0x000fe200078e021f */
[----:B------:R-:W-:Y:S02]  /*3000*/  LOP3.LUT R5, R36, R9, RZ, 0x3c, !PT ;  /* 0x0000000924057212 */ /* 0x000fe400078e3cff */
[----:B------:R-:W-:Y:S02]  /*3010*/  SHF.L.W.U32.HI R22, R34, 0x1e, R34 ;  /* 0x0000001e22167819 */ /* 0x000fe40000010e22 */
[----:B------:R-:W-:Y:S02]  /*3020*/  LOP3.LUT R36, R26, R29, R6, 0x96, !PT ;  /* 0x0000001d1a247212 */ /* 0x000fe400078e9606 */
[----:B--2---:R-:W-:Y:S02]  /*3030*/  IADD3 R34, PT, PT, R10, R33, R12 ;  /* 0x000000210a227210 */ /* 0x004fe40007ffe00c */
[----:B------:R-:W-:-:S02]  /*3040*/  LOP3.LUT R9, R36, R11, RZ, 0x3c, !PT ;  /* 0x0000000b24097212 */ /* 0x000fc400078e3cff */
[C---:B------:R-:W-:Y:S02]  /*3050*/  LOP3.LUT R36, R34.reuse, R22, R23, 0x96, !PT ;  /* 0x0000001622247212 */ /* 0x040fe400078e9617 */
[----:B------:R-:W-:Y:S02]  /*3060*/  SHF.L.W.U32.HI R5, R5, 0x1, R5 ;  /* 0x0000000105057819 */ /* 0x000fe40000010e05 */
[C---:B------:R-:W-:Y:S01]  /*3070*/  LEA.HI R33, R34.reuse, R31, R34, 0x5 ;  /* 0x0000001f22217211 */ /* 0x040fe200078f2822 */
[----:B------:R-:W-:Y:S01]  /*3080*/  IMAD.IADD R31, R7, 0x1, R36 ;  /* 0x00000001071f7824 */ /* 0x000fe200078e0224 */
[----:B------:R-:W-:Y:S02]  /*3090*/  SHF.L.W.U32.HI R11, R34, 0x1e, R34 ;  /* 0x0000001e220b7819 */ /* 0x000fe40000010e22 */
[----:B------:R-:W-:Y:S02]  /*30a0*/  LOP3.LUT R36, R21, R27, R10, 0x96, !PT ;  /* 0x0000001b15247212 */ /* 0x000fe400078e960a */
[----:B------:R-:W-:-:S02]  /*30b0*/  IADD3 R34, PT, PT, R5, R33, R12 ;  /* 0x0000002105227210 */ /* 0x000fc40007ffe00c */
[----:B------:R-:W-:Y:S02]  /*30c0*/  LOP3.LUT R7, R36, R13, RZ, 0x3c, !PT ;  /* 0x0000000d24077212 */ /* 0x000fe400078e3cff */
[C---:B------:R-:W-:Y:S02]  /*30d0*/  LOP3.LUT R36, R34.reuse, R11, R22, 0x96, !PT ;  /* 0x0000000b22247212 */ /* 0x040fe400078e9616 */
[----:B------:R-:W-:Y:S02]  /*30e0*/  SHF.L.W.U32.HI R9, R9, 0x1, R9 ;  /* 0x0000000109097819 */ /* 0x000fe40000010e09 */
[C---:B------:R-:W-:Y:S01]  /*30f0*/  LEA.HI R33, R34.reuse, R31, R34, 0x5 ;  /* 0x0000001f22217211 */ /* 0x040fe200078f2822 */
[----:B------:R-:W-:Y:S01]  /*3100*/  IMAD.IADD R13, R23, 0x1, R36 ;  /* 0x00000001170d7824 */ /* 0x000fe200078e0224 */
[----:B------:R-:W-:Y:S02]  /*3110*/  SHF.L.W.U32.HI R23, R34, 0x1e, R34 ;  /* 0x0000001e22177819 */ /* 0x000fe40000010e22 */
[----:B------:R-:W-:-:S04]  /*3120*/  IADD3 R34, PT, PT, R9, R33, R12 ;  /* 0x0000002109227210 */ /* 0x000fc80007ffe00c */
[C---:B------:R-:W-:Y:S02]  /*3130*/  LOP3.LUT R33, R34.reuse, R23, R11, 0x96, !PT ;  /* 0x0000001722217212 */ /* 0x040fe400078e960b */
[----:B------:R-:W-:Y:S02]  /*3140*/  SHF.L.W.U32.HI R7, R7, 0x1, R7 ;  /* 0x0000000107077819 */ /* 0x000fe40000010e07 */
[--C-:B------:R-:W-:Y:S01]  /*3150*/  LEA.HI R13, R34, R13, R34.reuse, 0x5 ;  /* 0x0000000d220d7211 */ /* 0x100fe200078f2822 */
[----:B------:R-:W-:Y:S01]  /*3160*/  IMAD.IADD R33, R22, 0x1, R33 ;  /* 0x0000000116217824 */ /* 0x000fe200078e0221 */
[----:B------:R-:W-:Y:S02]  /*3170*/  SHF.L.W.U32.HI R22, R34, 0x1e, R34 ;  /* 0x0000001e22167819 */ /* 0x000fe40000010e22 */
[----:B------:R-:W-:Y:S02]  /*3180*/  LOP3.LUT R36, R28, R32, R9, 0x96, !PT ;  /* 0x000000201c247212 */ /* 0x000fe400078e9609 */
[----:B------:R-:W-:-:S02]  /*3190*/  IADD3 R34, PT, PT, R7, R13, R12 ;  /* 0x0000000d07227210 */ /* 0x000fc40007ffe00c */
[----:B------:R-:W-:Y:S02]  /*31a0*/  LOP3.LUT R31, R24, R4, R5, 0x96, !PT ;  /* 0x00000004181f7212 */ /* 0x000fe400078e9605 */
[----:B------:R-:W-:Y:S02]  /*31b0*/  LOP3.LUT R13, R36, R21, RZ, 0x3c, !PT ;  /* 0x00000015240d7212 */ /* 0x000fe400078e3cff */
[C---:B------:R-:W-:Y:S02]  /*31c0*/  LOP3.LUT R36, R34.reuse, R22, R23, 0x96, !PT ;  /* 0x0000001622247212 */ /* 0x040fe400078e9617 */
[----:B------:R-:W-:Y:S02]  /*31d0*/  LOP3.LUT R26, R31, R26, RZ, 0x3c, !PT ;  /* 0x0000001a1f1a7212 */ /* 0x000fe400078e3cff */
[----:B------:R-:W-:Y:S01]  /*31e0*/  LEA.HI R33, R34, R33, R34, 0x5 ;  /* 0x0000002122217211 */ /* 0x000fe200078f2822 */
[----:B------:R-:W-:Y:S01]  /*31f0*/  IMAD.IADD R31, R11, 0x1, R36 ;  /* 0x000000010b1f7824 */ /* 0x000fe200078e0224 */
[----:B------:R-:W-:-:S02]  /*3200*/  SHF.L.W.U32.HI R11, R26, 0x1, R26 ;  /* 0x000000011a0b7819 */ /* 0x000fc40000010e1a */
[----:B------:R-:W-:Y:S02]  /*3210*/  LOP3.LUT R21, R30, R8, R7, 0x96, !PT ;  /* 0x000000081e157212 */ /* 0x000fe400078e9607 */
[----:B------:R-:W-:Y:S02]  /*3220*/  SHF.L.W.U32.HI R26, R34, 0x1e, R34 ;  /* 0x0000001e221a7819 */ /* 0x000fe40000010e22 */
[----:B------:R-:W-:Y:S02]  /*3230*/  IADD3 R33, PT, PT, R11, R33, R12 ;  /* 0x000000210b217210 */ /* 0x000fe40007ffe00c */
[----:B------:R-:W-:Y:S02]  /*3240*/  LOP3.LUT R21, R21, R24, RZ, 0x3c, !PT ;  /* 0x0000001815157212 */ /* 0x000fe400078e3cff */
[----:B------:R-:W-:Y:S02]  /*3250*/  LOP3.LUT R24, R33, R26, R22, 0x96, !PT ;  /* 0x0000001a21187212 */ /* 0x000fe400078e9616 */
[----:B------:R-:W-:-:S02]  /*3260*/  SHF.L.W.U32.HI R13, R13, 0x1, R13 ;  /* 0x000000010d0d7819 */ /* 0x000fc40000010e0d */
[--C-:B------:R-:W-:Y:S01]  /*3270*/  LEA.HI R31, R33, R31, R33.reuse, 0x5 ;  /* 0x0000001f211f7211 */ /* 0x100fe200078f2821 */
[----:B------:R-:W-:Y:S01]  /*3280*/  IMAD.IADD R24, R23, 0x1, R24 ;  /* 0x0000000117187824 */ /* 0x000fe200078e0218 */
[----:B------:R-:W-:Y:S02]  /*3290*/  SHF.L.W.U32.HI R23, R33, 0x1e, R33 ;  /* 0x0000001e21177819 */ /* 0x000fe40000010e21 */
[----:B------:R-:W-:Y:S02]  /*32a0*/  IADD3 R33, PT, PT, R13, R31, R12 ;  /* 0x0000001f0d217210 */ /* 0x000fe40007ffe00c */
[----:B------:R-:W-:-:S04]  /*32b0*/  LOP3.LUT R31, R25, R6, R11, 0x96, !PT ;  /* 0x00000006191f7212 */ /* 0x000fc800078e960b */
[----:B------:R-:W-:Y:S02]  /*32c0*/  LOP3.LUT R28, R31, R28, RZ, 0x3c, !PT ;  /* 0x0000001c1f1c7212 */ /* 0x000fe400078e3cff */
[----:B------:R-:W-:Y:S02]  /*32d0*/  LOP3.LUT R31, R33, R23, R26, 0x96, !PT ;  /* 0x00000017211f7212 */ /* 0x000fe400078e961a */
[----:B------:R-:W-:Y:S02]  /*32e0*/  SHF.L.W.U32.HI R21, R21, 0x1, R21 ;  /* 0x0000000115157819 */ /* 0x000fe40000010e15 */
[----:B------:R-:W-:Y:S01]  /*32f0*/  LEA.HI R34, R33, R24, R33, 0x5 ;  /* 0x0000001821227211 */ /* 0x000fe200078f2821 */
[----:B------:R-:W-:-:S03]  /*3300*/  IMAD.IADD R31, R22, 0x1, R31 ;  /* 0x00000001161f7824 */ /* 0x000fc600078e021f */
[----:B------:R-:W-:Y:S02]  /*3310*/  IADD3 R34, PT, PT, R21, R34, R12 ;  /* 0x0000002215227210 */ /* 0x000fe40007ffe00c */
[----:B------:R-:W-:Y:S02]  /*3320*/  SHF.L.W.U32.HI R24, R33, 0x1e, R33 ;  /* 0x0000001e21187819 */ /* 0x000fe40000010e21 */
[----:B------:R-:W-:Y:S02]  /*3330*/  LOP3.LUT R33, R29, R10, R13, 0x96, !PT ;  /* 0x0000000a1d217212 */ /* 0x000fe400078e960d */
[----:B------:R-:W-:Y:S02]  /*3340*/  SHF.L.W.U32.HI R22, R28, 0x1, R28 ;  /* 0x000000011c167819 */ /* 0x000fe40000010e1c */
[----:B------:R-:W-:Y:S02]  /*3350*/  LEA.HI R35, R34, R31, R34, 0x5 ;  /* 0x0000001f22237211 */ /* 0x000fe400078f2822 */
[----:B------:R-:W-:-:S02]  /*3360*/  LOP3.LUT R28, R27, R5, R21, 0x96, !PT ;  /* 0x000000051b1c7212 */ /* 0x000fc400078e9615 */
[----:B------:R-:W-:Y:S02]  /*3370*/  LOP3.LUT R30, R33, R30, RZ, 0x3c, !PT ;  /* 0x0000001e211e7212 */ /* 0x000fe400078e3cff */
[----:B------:R-:W-:Y:S02]  /*3380*/  SHF.L.W.U32.HI R31, R34, 0x1e, R34 ;  /* 0x0000001e221f7819 */ /* 0x000fe40000010e22 */
[----:B------:R-:W-:Y:S02]  /*3390*/  IADD3 R35, PT, PT, R22, R35, R12 ;  /* 0x0000002316237210 */ /* 0x000fe40007ffe00c */
[----:B------:R-:W-:Y:S02]  /*33a0*/  LOP3.LUT R33, R34, R24, R23, 0x96, !PT ;  /* 0x0000001822217212 */ /* 0x000fe400078e9617 */
[----:B------:R-:W-:Y:S02]  /*33b0*/  LOP3.LUT R25, R28, R25, RZ, 0x3c, !PT ;  /* 0x000000191c197212 */ /* 0x000fe400078e3cff */
[----:B------:R-:W-:Y:S01]  /*33c0*/  LOP3.LUT R28, R35, R31, R24, 0x96, !PT ;  /* 0x0000001f231c7212 */ /* 0x000fe200078e9618 */
[----:B------:R-:W-:-:S04]  /*33d0*/  IMAD.IADD R26, R26, 0x1, R33 ;  /* 0x000000011a1a7824 */ /* 0x000fc800078e0221 */
[----:B------:R-:W-:Y:S01]  /*33e0*/  IMAD.IADD R33, R23, 0x1, R28 ;  /* 0x0000000117217824 */ /* 0x000fe200078e021c */
[----:B------:R-:W-:Y:S02]  /*33f0*/  SHF.L.W.U32.HI R23, R30, 0x1, R30 ;  /* 0x000000011e177819 */ /* 0x000fe40000010e1e */
[C-C-:B------:R-:W-:Y:S02]  /*3400*/  LEA.HI R30, R35.reuse, R26, R35.reuse, 0x5 ;  /* 0x0000001a231e7211 */ /* 0x140fe400078f2823 */
[----:B------:R-:W-:Y:S02]  /*3410*/  LOP3.LUT R28, R4, R9, R22, 0x96, !PT ;  /* 0x00000009041c7212 */ /* 0x000fe400078e9616 */
[----:B------:R-:W-:Y:S02]  /*3420*/  SHF.L.W.U32.HI R26, R35, 0x1e, R35 ;  /* 0x0000001e231a7819 */ /* 0x000fe40000010e23 */
[----:B------:R-:W-:Y:S02]  /*3430*/  IADD3 R30, PT, PT, R23, R30, R12 ;  /* 0x0000001e171e7210 */ /* 0x000fe40007ffe00c */
[----:B------:R-:W-:-:S02]  /*3440*/  LOP3.LUT R28, R28, R29, RZ, 0x3c, !PT ;  /* 0x0000001d1c1c7212 */ /* 0x000fc400078e3cff */
[C---:B------:R-:W-:Y:S02]  /*3450*/  LOP3.LUT R29, R30.reuse, R26, R31, 0x96, !PT ;  /* 0x0000001a1e1d7212 */ /* 0x040fe400078e961f */
[----:B------:R-:W-:Y:S02]  /*3460*/  SHF.L.W.U32.HI R25, R25, 0x1, R25 ;  /* 0x0000000119197819 */ /* 0x000fe40000010e19 */
[--C-:B------:R-:W-:Y:S01]  /*3470*/  LEA.HI R34, R30, R33, R30.reuse, 0x5 ;  /* 0x000000211e227211 */ /* 0x100fe200078f281e */
[----:B------:R-:W-:Y:S01]  /*3480*/  IMAD.IADD R33, R24, 0x1, R29 ;  /* 0x0000000118217824 */ /* 0x000fe200078e021d */
[----:B------:R-:W-:Y:S02]  /*3490*/  SHF.L.W.U32.HI R29, R30, 0x1e, R30 ;  /* 0x0000001e1e1d7819 */ /* 0x000fe40000010e1e */
[----:B------:R-:W-:-:S04]  /*34a0*/  IADD3 R34, PT, PT, R25, R34, R12 ;  /* 0x0000002219227210 */ /* 0x000fc80007ffe00c */
[----:B------:R-:W-:Y:S02]  /*34b0*/  LOP3.LUT R24, R34, R29, R26, 0x96, !PT ;  /* 0x0000001d22187212 */ /* 0x000fe400078e961a */
[----:B------:R-:W-:Y:S02]  /*34c0*/  LOP3.LUT R30, R32, R7, R23, 0x96, !PT ;  /* 0x00000007201e7212 */ /* 0x000fe400078e9617 */
[----:B------:R-:W-:Y:S01]  /*34d0*/  LEA.HI R33, R34, R33, R34, 0x5 ;  /* 0x0000002122217211 */ /* 0x000fe200078f2822 */
[----:B------:R-:W-:Y:S01]  /*34e0*/  IMAD.IADD R31, R31, 0x1, R24 ;  /* 0x000000011f1f7824 */ /* 0x000fe200078e0218 */
[----:B------:R-:W-:Y:S02]  /*34f0*/  SHF.L.W.U32.HI R24, R28, 0x1, R28 ;  /* 0x000000011c187819 */ /* 0x000fe40000010e1c */
[----:B------:R-:W-:Y:S02]  /*3500*/  LOP3.LUT R30, R30, R27, RZ, 0x3c, !PT ;  /* 0x0000001b1e1e7212 */ /* 0x000fe400078e3cff */
[----:B------:R-:W-:-:S02]  /*3510*/  SHF.L.W.U32.HI R28, R34, 0x1e, R34 ;  /* 0x0000001e221c7819 */ /* 0x000fc40000010e22 */
[----:B------:R-:W-:Y:S02]  /*3520*/  LOP3.LUT R27, R8, R11, R25, 0x96, !PT ;  /* 0x0000000b081b7212 */ /* 0x000fe400078e9619 */
[----:B------:R-:W-:Y:S02]  /*3530*/  IADD3 R34, PT, PT, R24, R33, R12 ;  /* 0x0000002118227210 */ /* 0x000fe40007ffe00c */
[----:B------:R-:W-:Y:S02]  /*3540*/  LOP3.LUT R27, R27, R4, RZ, 0x3c, !PT ;  /* 0x000000041b1b7212 */ /* 0x000fe400078e3cff */
[----:B------:R-:W-:Y:S02]  /*3550*/  SHF.L.W.U32.HI R4, R30, 0x1, R30 ;  /* 0x000000011e047819 */ /* 0x000fe40000010e1e */
[C---:B------:R-:W-:Y:S02]  /*3560*/  LEA.HI R33, R34.reuse, R31, R34, 0x5 ;  /* 0x0000001f22217211 */ /* 0x040fe400078f2822 */
[----:B------:R-:W-:-:S02]  /*3570*/  LOP3.LUT R35, R34, R28, R29, 0x96, !PT ;  /* 0x0000001c22237212 */ /* 0x000fc400078e961d */
[----:B------:R-:W-:Y:S02]  /*3580*/  SHF.L.W.U32.HI R31, R34, 0x1e, R34 ;  /* 0x0000001e221f7819 */ /* 0x000fe40000010e22 */
[----:B------:R-:W-:Y:S01]  /*3590*/  IADD3 R33, PT, PT, R4, R33, R12 ;  /* 0x0000002104217210 */ /* 0x000fe20007ffe00c */
[----:B------:R-:W-:-:S03]  /*35a0*/  IMAD.IADD R26, R26, 0x1, R35 ;  /* 0x000000011a1a7824 */ /* 0x000fc600078e0223 */
[----:B------:R-:W-:Y:S02]  /*35b0*/  LOP3.LUT R30, R33, R31, R28, 0x96, !PT ;  /* 0x0000001f211e7212 */ /* 0x000fe400078e961c */
[----:B------:R-:W-:-:S03]  /*35c0*/  SHF.L.W.U32.HI R27, R27, 0x1, R27 ;  /* 0x000000011b1b7819 */ /* 0x000fc60000010e1b */
[----:B------:R-:W-:Y:S01]  /*35d0*/  IMAD.IADD R29, R29, 0x1, R30 ;  /* 0x000000011d1d7824 */ /* 0x000fe200078e021e */
[C-C-:B------:R-:W-:Y:S02]  /*35e0*/  LEA.HI R30, R33.reuse, R26, R33.reuse, 0x5 ;  /* 0x0000001a211e7211 */ /* 0x140fe400078f2821 */
[----:B------:R-:W-:Y:S02]  /*35f0*/  LOP3.LUT R35, R6, R13, R24, 0x96, !PT ;  /* 0x0000000d06237212 */ /* 0x000fe400078e9618 */
[----:B------:R-:W-:Y:S02]  /*3600*/  LOP3.LUT R21, R10, R21, R4, 0x96, !PT ;  /* 0x000000150a157212 */ /* 0x000fe400078e9604 */
[----:B------:R-:W-:Y:S02]  /*3610*/  SHF.L.W.U32.HI R26, R33, 0x1e, R33 ;  /* 0x0000001e211a7819 */ /* 0x000fe40000010e21 */
[----:B------:R-:W-:Y:S02]  /*3620*/  IADD3 R30, PT, PT, R27, R30, R12 ;  /* 0x0000001e1b1e7210 */ /* 0x000fe40007ffe00c */
[----:B------:R-:W-:-:S02]  /*3630*/  LOP3.LUT R32, R35, R32, RZ, 0x3c, !PT ;  /* 0x0000002023207212 */ /* 0x000fc400078e3cff */
[----:B------:R-:W-:Y:S02]  /*3640*/  LOP3.LUT R8, R21, R8, RZ, 0x3c, !PT ;  /* 0x0000000815087212 */ /* 0x000fe400078e3cff */
[----:B------:R-:W-:Y:S02]  /*3650*/  LOP3.LUT R21, R30, R26, R31, 0x96, !PT ;  /* 0x0000001a1e157212 */ /* 0x000fe400078e961f */
[----:B------:R-:W-:Y:S02]  /*3660*/  SHF.L.W.U32.HI R32, R32, 0x1, R32 ;  /* 0x0000000120207819 */ /* 0x000fe40000010e20 */
[--C-:B------:R-:W-:Y:S01]  /*3670*/  LEA.HI R29, R30, R29, R30.reuse, 0x5 ;  /* 0x0000001d1e1d7211 */ /* 0x100fe200078f281e */
[----:B------:R-:W-:Y:S01]  /*3680*/  IMAD.IADD R33, R28, 0x1, R21 ;  /* 0x000000011c217824 */ /* 0x000fe200078e0215 */
[----:B------:R-:W-:Y:S02]  /*3690*/  SHF.L.W.U32.HI R21, R30, 0x1e, R30 ;  /* 0x0000001e1e157819 */ /* 0x000fe40000010e1e */
[----:B------:R-:W-:-:S02]  /*36a0*/  IADD3 R28, PT, PT, R32, R29, R12 ;  /* 0x0000001d201c7210 */ /* 0x000fc40007ffe00c */
[----:B------:R-:W-:Y:S02]  /*36b0*/  LOP3.LUT R27, R5, R22, R27, 0x96, !PT ;  /* 0x00000016051b7212 */ /* 0x000fe400078e961b */
[----:B------:R-:W-:Y:S02]  /*36c0*/  LOP3.LUT R22, R28, R21, R26, 0x96, !PT ;  /* 0x000000151c167212 */ /* 0x000fe400078e961a */
[----:B------:R-:W-:Y:S02]  /*36d0*/  SHF.L.W.U32.HI R8, R8, 0x1, R8 ;  /* 0x0000000108087819 */ /* 0x000fe40000010e08 */
[----:B------:R-:W-:Y:S01]  /*36e0*/  LEA.HI R33, R28, R33, R28, 0x5 ;  /* 0x000000211c217211 */ /* 0x000fe200078f281c */
[----:B------:R-:W-:Y:S01]  /*36f0*/  IMAD.IADD R22, R31, 0x1, R22 ;  /* 0x000000011f167824 */ /* 0x000fe200078e0216 */
[----:B------:R-:W-:Y:S02]  /*3700*/  LOP3.LUT R27, R27, R6, RZ, 0x3c, !PT ;  /* 0x000000061b1b7212 */ /* 0x000fe400078e3cff */
[----:B------:R-:W-:-:S02]  /*3710*/  IADD3 R33, PT, PT, R8, R33, R12 ;  /* 0x0000002108217210 */ /* 0x000fc40007ffe00c */
[----:B------:R-:W-:Y:S02]  /*3720*/  SHF.L.W.U32.HI R28, R28, 0x1e, R28 ;  /* 0x0000001e1c1c7819 */ /* 0x000fe40000010e1c */
[----:B------:R-:W-:Y:S02]  /*3730*/  LOP3.LUT R29, R9, R23, R32, 0x96, !PT ;  /* 0x00000017091d7212 */ /* 0x000fe400078e9620 */
[----:B------:R-:W-:Y:S02]  /*3740*/  SHF.L.W.U32.HI R23, R27, 0x1, R27 ;  /* 0x000000011b177819 */ /* 0x000fe40000010e1b */
[C---:B------:R-:W-:Y:S02]  /*3750*/  LEA.HI R22, R33.reuse, R22, R33, 0x5 ;  /* 0x0000001621167211 */ /* 0x040fe400078f2821 */
[C---:B------:R-:W-:Y:S02]  /*3760*/  LOP3.LUT R31, R33.reuse, R28, R21, 0x96, !PT ;  /* 0x0000001c211f7212 */ /* 0x040fe400078e9615 */
[----:B------:R-:W-:-:S02]  /*3770*/  SHF.L.W.U32.HI R27, R33, 0x1e, R33 ;  /* 0x0000001e211b7819 */ /* 0x000fc40000010e21 */
[----:B------:R-:W-:Y:S01]  /*3780*/  IADD3 R22, PT, PT, R23, R22, R12 ;  /* 0x0000001617167210 */ /* 0x000fe20007ffe00c */
[----:B------:R-:W-:Y:S01]  /*3790*/  IMAD.IADD R31, R26, 0x1, R31 ;  /* 0x000000011a1f7824 */ /* 0x000fe200078e021f */
[----:B------:R-:W-:Y:S02]  /*37a0*/  LOP3.LUT R29, R29, R10, RZ, 0x3c, !PT ;  /* 0x0000000a1d1d7212 */ /* 0x000fe400078e3cff */
[C---:B------:R-:W-:Y:S02]  /*37b0*/  LOP3.LUT R6, R22.reuse, R27, R28, 0x96, !PT ;  /* 0x0000001b16067212 */ /* 0x040fe400078e961c */
[----:B------:R-:W-:Y:S02]  /*37c0*/  SHF.L.W.U32.HI R29, R29, 0x1, R29 ;  /* 0x000000011d1d7819 */ /* 0x000fe40000010e1d */
[----:B------:R-:W-:Y:S01]  /*37d0*/  LEA.HI R31, R22, R31, R22, 0x5 ;  /* 0x0000001f161f7211 */ /* 0x000fe200078f2816 */
[----:B------:R-:W-:-:S03]  /*37e0*/  IMAD.IADD R10, R21, 0x1, R6 ;  /* 0x00000001150a7824 */ /* 0x000fc600078e0206 */
[----:B------:R-:W-:Y:S02]  /*37f0*/  IADD3 R31, PT, PT, R29, R31, R12 ;  /* 0x0000001f1d1f7210 */ /* 0x000fe40007ffe00c */
[----:B------:R-:W-:Y:S02]  /*3800*/  LOP3.LUT R8, R7, R25, R8, 0x96, !PT ;  /* 0x0000001907087212 */ /* 0x000fe400078e9608 */
[----:B------:R-:W-:Y:S02]  /*3810*/  SHF.L.W.U32.HI R6, R22, 0x1e, R22 ;  /* 0x0000001e16067819 */ /* 0x000fe40000010e16 */
[C---:B------:R-:W-:Y:S02]  /*3820*/  LEA.HI R21, R31.reuse, R10, R31, 0x5 ;  /* 0x0000000a1f157211 */ /* 0x040fe400078f281f */
[----:B------:R-:W-:Y:S02]  /*3830*/  LOP3.LUT R8, R8, R5, RZ, 0x3c, !PT ;  /* 0x0000000508087212 */ /* 0x000fe400078e3cff */
[----:B------:R-:W-:Y:S01]  /*3840*/  LOP3.LUT R5, R31, R6, R27, 0x96, !PT ;  /* 0x000000061f057212 */ /* 0x000fe200078e961b */
[----:B------:R-:W-:-:S04]  /*3850*/  IMAD.IADD R21, R12, 0x1, R21 ;  /* 0x000000010c157824 */ /* 0x000fc800078e0215 */
[----:B------:R-:W-:Y:S01]  /*3860*/  IMAD.IADD R28, R28, 0x1, R5 ;  /* 0x000000011c1c7824 */ /* 0x000fe200078e0205 */
[----:B------:R-:W-:Y:S02]  /*3870*/  LEA.HI R21, R8, R21, R8, 0x1 ;  /* 0x0000001508157211 */ /* 0x000fe400078f0808 */
[----:B------:R-:W-:Y:S02]  /*3880*/  SHF.L.W.U32.HI R10, R31, 0x1e, R31 ;  /* 0x0000001e1f0a7819 */ /* 0x000fe40000010e1f */
[----:B------:R-:W-:Y:S02]  /*3890*/  LEA.HI R5, R21, R28, R21, 0x5 ;  /* 0x0000001c15057211 */ /* 0x000fe400078f2815 */
[----:B------:R-:W-:Y:S02]  /*38a0*/  LOP3.LUT R24, R11, R24, R23, 0x96, !PT ;  /* 0x000000180b187212 */ /* 0x000fe400078e9617 */
[----:B------:R-:W-:Y:S01]  /*38b0*/  LOP3.LUT R8, R21, R10, R6, 0x96, !PT ;  /* 0x0000000a15087212 */ /* 0x000fe200078e9606 */
[----:B------:R-:W-:Y:S01]  /*38c0*/  IMAD.IADD R5, R12, 0x1, R5 ;  /* 0x000000010c057824 */ /* 0x000fe200078e0205 */
[----:B------:R-:W-:-:S03]  /*38d0*/  LOP3.LUT R24, R24, R9, RZ, 0x3c, !PT ;  /* 0x0000000918187212 */ /* 0x000fc600078e3cff */
[----:B------:R-:W-:Y:S01]  /*38e0*/  IMAD.IADD R27, R27, 0x1, R8 ;  /* 0x000000011b1b7824 */ /* 0x000fe200078e0208 */
[----:B------:R-:W-:Y:S02]  /*38f0*/  LEA.HI R24, R24, R5, R24, 0x1 ;  /* 0x0000000518187211 */ /* 0x000fe400078f0818 */
[----:B------:R-:W-:Y:S02]  /*3900*/  LOP3.LUT R8, R13, R4, R29, 0x96, !PT ;  /* 0x000000040d087212 */ /* 0x000fe400078e961d */
[----:B------:R-:W-:Y:S02]  /*3910*/  LEA.HI R27, R24, R27, R24, 0x5 ;  /* 0x0000001b181b7211 */ /* 0x000fe400078f2818 */
[----:B------:R-:W-:-:S03]  /*3920*/  LOP3.LUT R8, R8, R7, RZ, 0x3c, !PT ;  /* 0x0000000708087212 */ /* 0x000fc600078e3cff */
[----:B------:R-:W-:Y:S01]  /*3930*/  IMAD.IADD R27, R12, 0x1, R27 ;  /* 0x000000010c1b7824 */ /* 0x000fe200078e021b */
[----:B---3--:R-:W-:-:S04]  /*3940*/  IADD3 R4, P1, PT, R14, 0x200, RZ ;  /* 0x000002000e047810 */ /* 0x008fc80007f3e0ff */
[----:B------:R-:W-:Y:S01]  /*3950*/  LEA.HI R27, R8, R27, R8, 0x1 ;  /* 0x0000001b081b7211 */ /* 0x000fe200078f0808 */
[----:B------:R-:W-:Y:S01]  /*3960*/  IMAD.IADD R20, R20, 0x1, R6 ;  /* 0x0000000114147824 */ /* 0x000fe200078e0206 */
[----:B------:R-:W-:Y:S01]  /*3970*/  LEA.HI R18, R21, R18, R21, 0x1e ;  /* 0x0000001215127211 */ /* 0x000fe200078ff015 */
[----:B------:R-:W-:Y:S02]  /*3980*/  IMAD.X R5, RZ, RZ, R15, P1 ;  /* 0x000000ffff057224 */ /* 0x000fe400008e060f */
[----:B------:R-:W-:Y:S02]  /*3990*/  IMAD.IADD R19, R19, 0x1, R10 ;  /* 0x0000000113137824 */ /* 0x000fe400078e020a */
[----:B------:R-:W-:Y:S02]  /*39a0*/  IMAD.IADD R17, R24, 0x1, R17 ;  /* 0x0000000118117824 */ /* 0x000fe400078e0211 */
[----:B------:R-:W-:Y:S01]  /*39b0*/  IMAD.IADD R16, R27, 0x1, R16 ;  /* 0x000000011b107824 */ /* 0x000fe200078e0210 */
[----:B------:R0:W-:Y:S04]  /*39c0*/  STL [R1+0x60], R20 ;  /* 0x0000601401007387 */ /* 0x0001e80000100800 */
[----:B------:R0:W-:Y:S04]  /*39d0*/  STL.64 [R1+0x48], R4 ;  /* 0x0000480401007387 */ /* 0x0001e80000100a00 */
[----:B------:R0:W-:Y:S04]  /*39e0*/  STL.128 [R1+0x50], R16 ;  /* 0x0000501001007387 */ /* 0x0001e80000100c00 */
[----:B------:R0:W-:Y:S01]  /*39f0*/  STL [R1+0x40], RZ ;  /* 0x000040ff01007387 */ /* 0x0001e20000100800 */
[----:B------:R-:W-:-:S07]  /*3a00*/  IMAD.MOV.U32 R12, RZ, RZ, RZ ;  /* 0x000000ffff0c7224 */ /* 0x000fce00078e00ff */
.L_x_15:
[----:B------:R-:W-:Y:S05]  /*3a10*/  BSYNC.RECONVERGENT B1 ;  /* 0x0000000000017941 */ /* 0x000fea0003800200 */
.L_x_14:
[----:B------:R-:W-:Y:S01]  /*3a20*/  VIADD R0, R0, 0x1 ;  /* 0x0000000100007836 */ /* 0x000fe20000000000 */
[----:B------:R-:W-:Y:S06]  /*3a30*/  @P0 BRA `(.L_x_16) ;  /* 0xffffffcc00f40947 */ /* 0x000fec000383ffff */
[----:B------:R-:W-:Y:S05]  /*3a40*/  BSYNC.RECONVERGENT B0 ;  /* 0x0000000000007941 */ /* 0x000fea0003800200 */
.L_x_13:
[----:B------:R-:W-:Y:S01]  /*3a50*/  ISETP.GT.U32.AND P0, PT, R12, 0x37, PT ;  /* 0x000000370c00780c */ /* 0x000fe20003f04070 */
[----:B------:R-:W-:-:S12]  /*3a60*/  BSSY.RECONVERGENT B0, `(.L_x_17) ;  /* 0x00003aa000007945 */ /* 0x000fd80003800200 */
[----:B------:R-:W-:Y:S05]  /*3a70*/  @P0 BRA `(.L_x_18) ;  /* 0x0000000400340947 */ /* 0x000fea0003800000 */
[----:B------:R-:W-:Y:S01]  /*3a80*/  IMAD.MOV.U32 R0, RZ, RZ, 0x80 ;  /* 0x00000080ff007424 */ /* 0x000fe200078e00ff */
[----:B------:R-:W-:Y:S01]  /*3a90*/  ISETP.NE.AND P0, PT, R12, 0x37, PT ;  /* 0x000000370c00780c */ /* 0x000fe20003f05270 */
[----:B------:R-:W-:Y:S01]  /*3aa0*/  IMAD.IADD R3, R1, 0x1, R12 ;  /* 0x0000000101037824 */ /* 0x000fe200078e020c */
[----:B------:R-:W-:Y:S04]  /*3ab0*/  BSSY.RECONVERGENT B1, `(.L_x_19) ;  /* 0x0000048000017945 */ /* 0x000fe80003800200 */
[----:B------:R1:W-:Y:S07]  /*3ac0*/  STL.U8 [R3], R0 ;  /* 0x0000000003007387 */ /* 0x0003ee0000100000 */
[----:B------:R-:W-:Y:S05]  /*3ad0*/  @!P0 BRA `(.L_x_20) ;  /* 0x0000000400148947 */ /* 0x000fea0003800000 */
[C---:B------:R-:W-:Y:S01]  /*3ae0*/  ISETP.GT.U32.AND P1, PT, R12.reuse, 0x27, PT ;  /* 0x000000270c00780c */ /* 0x040fe20003f24070 */
[----:B------:R-:W-:Y:S01]  /*3af0*/  BSSY.RECONVERGENT B2, `(.L_x_21) ;  /* 0x0000020000027945 */ /* 0x000fe20003800200 */
[----:B0-----:R-:W-:-:S04]  /*3b00*/  IADD3 R4, PT, PT, -R12, 0x37, RZ ;  /* 0x000000370c047810 */ /* 0x001fc80007ffe1ff */
[----:B------:R-:W-:-:S04]  /*3b10*/  LOP3.LUT R5, R4, 0xf, RZ, 0xc0, !PT ;  /* 0x0000000f04057812 */ /* 0x000fc800078ec0ff */
[----:B------:R-:W-:-:S03]  /*3b20*/  ISETP.NE.AND P0, PT, R5, RZ, PT ;  /* 0x000000ff0500720c */ /* 0x000fc60003f05270 */
[----:B------:R-:W-:Y:S10]  /*3b30*/  @P1 BRA `(.L_x_22) ;  /* 0x00000000006c1947 */ /* 0x000ff40003800000 */
[----:B-1----:R-:W-:Y:S01]  /*3b40*/  LOP3.LUT R0, R4, 0xffff, RZ, 0xc0, !PT ;  /* 0x0000ffff04007812 */ /* 0x002fe200078ec0ff */
[----:B------:R-:W-:-:S03]  /*3b50*/  VIADD R2, R3, 0x8 ;  /* 0x0000000803027836 */ /* 0x000fc60000000000 */
[----:B------:R-:W-:-:S05]  /*3b60*/  SHF.R.U32.HI R0, RZ, 0x4, R0 ;  /* 0x00000004ff007819 */ /* 0x000fca0000011600 */
[----:B------:R-:W-:-:S05]  /*3b70*/  IMAD.SHL.U32 R0, R0, 0x10, RZ ;  /* 0x0000001000007824 */ /* 0x000fca00078e00ff */
[----:B------:R-:W-:-:S05]  /*3b80*/  LOP3.LUT R0, R0, 0x30, RZ, 0xe2, !PT ;  /* 0x0000003000007812 */ /* 0x000fca00078ee2ff */
[----:B------:R-:W-:-:S07]  /*3b90*/  IMAD.MOV R0, RZ, RZ, -R0 ;  /* 0x000000ffff007224 */ /* 0x000fce00078e0a00 */
.L_x_23:
[----:B------:R-:W-:Y:S01]  /*3ba0*/  VIADD R0, R0, 0x10 ;  /* 0x0000001000007836 */ /* 0x000fe20000000000 */
[----:B------:R-:W-:Y:S01]  /*3bb0*/  STL.U8 [R2+-0x7], RZ ;  /* 0xfffff9ff02007387 */ /* 0x000fe20000100000 */
[----:B------:R-:W-:-:S03]  /*3bc0*/  VIADD R12, R12, 0x10 ;  /* 0x000000100c0c7836 */ /* 0x000fc60000000000 */
[----:B------:R-:W-:Y:S01]  /*3bd0*/  ISETP.NE.AND P1, PT, R0, RZ, PT ;  /* 0x000000ff0000720c */ /* 0x000fe20003f25270 */
[----:B------:R-:W-:Y:S04]  /*3be0*/  STL.U8 [R2+-0x6], RZ ;  /* 0xfffffaff02007387 */ /* 0x000fe80000100000 */
[----:B------:R-:W-:Y:S04]  /*3bf0*/  STL.U8 [R2+-0x5], RZ ;  /* 0xfffffbff02007387 */ /* 0x000fe80000100000 */
[----:B------:R-:W-:Y:S04]  /*3c00*/  STL.U8 [R2+-0x4], RZ ;  /* 0xfffffcff02007387 */ /* 0x000fe80000100000 */
[----:B------:R-:W-:Y:S04]  /*3c10*/  STL.U8 [R2+-0x3], RZ ;  /* 0xfffffdff02007387 */ /* 0x000fe80000100000 */
[----:B------:R-:W-:Y:S04]  /*3c20*/  STL.U8 [R2+-0x2], RZ ;  /* 0xfffffeff02007387 */ /* 0x000fe80000100000 */
[----:B------:R-:W-:Y:S04]  /*3c30*/  STL.U8 [R2+-0x1], RZ ;  /* 0xffffffff02007387 */ /* 0x000fe80000100000 */
[----:B------:R-:W-:Y:S04]  /*3c40*/  STL.U8 [R2], RZ ;  /* 0x000000ff02007387 */ /* 0x000fe80000100000 */
[----:B------:R-:W-:Y:S04]  /*3c50*/  STL.U8 [R2+0x1], RZ ;  /* 0x000001ff02007387 */ /* 0x000fe80000100000 */
[----:B------:R-:W-:Y:S04]  /*3c60*/  STL.U8 [R2+0x2], RZ ;  /* 0x000002ff02007387 */ /* 0x000fe80000100000 */
[----:B------:R-:W-:Y:S04]  /*3c70*/  STL.U8 [R2+0x3], RZ ;  /* 0x000003ff02007387 */ /* 0x000fe80000100000 */
[----:B------:R-:W-:Y:S04]  /*3c80*/  STL.U8 [R2+0x4], RZ ;  /* 0x000004ff02007387 */ /* 0x000fe80000100000 */
[----:B------:R-:W-:Y:S04]  /*3c90*/  STL.U8 [R2+0x5], RZ ;  /* 0x000005ff02007387 */ /* 0x000fe80000100000 */
[----:B------:R-:W-:Y:S04]  /*3ca0*/  STL.U8 [R2+0x6], RZ ;  /* 0x000006ff02007387 */ /* 0x000fe80000100000 */
[----:B------:R-:W-:Y:S04]  /*3cb0*/  STL.U8 [R2+0x7], RZ ;  /* 0x000007ff02007387 */ /* 0x000fe80000100000 */
[----:B------:R0:W-:Y:S02]  /*3cc0*/  STL.U8 [R2+0x8], RZ ;  /* 0x000008ff02007387 */ /* 0x0001e40000100000 */
[----:B0-----:R-:W-:Y:S01]  /*3cd0*/  VIADD R2, R2, 0x10 ;  /* 0x0000001002027836 */ /* 0x001fe20000000000 */
[----:B------:R-:W-:Y:S06]  /*3ce0*/  @P1 BRA `(.L_x_23) ;  /* 0xfffffffc00ac1947 */ /* 0x000fec000383ffff */
.L_x_22:
[----:B------:R-:W-:Y:S05]  /*3cf0*/  BSYNC.RECONVERGENT B2 ;  /* 0x0000000000027941 */ /* 0x000fea0003800200 */
.L_x_21:
[----:B------:R-:W-:Y:S05]  /*3d00*/  @!P0 BRA `(.L_x_20) ;  /* 0x0000000000888947 */ /* 0x000fea0003800000 */
[----:B------:R-:W-:Y:S01]  /*3d10*/  ISETP.GE.U32.AND P0, PT, R5, 0x8, PT ;  /* 0x000000080500780c */ /* 0x000fe20003f06070 */
[----:B------:R-:W-:Y:S01]  /*3d20*/  BSSY.RECONVERGENT B2, `(.L_x_24) ;  /* 0x000000e000027945 */ /* 0x000fe20003800200 */
[----:B------:R-:W-:-:S04]  /*3d30*/  LOP3.LUT R2, R4, 0x7, RZ, 0xc0, !PT ;  /* 0x0000000704027812 */ /* 0x000fc800078ec0ff */
[----:B------:R-:W-:-:S07]  /*3d40*/  ISETP.NE.AND P1, PT, R2, RZ, PT ;  /* 0x000000ff0200720c */ /* 0x000fce0003f25270 */
[----:B------:R-:W-:Y:S06]  /*3d50*/  @!P0 BRA `(.L_x_25) ;  /* 0x0000000000288947 */ /* 0x000fec0003800000 */
[----:B-1----:R-:W-:Y:S02]  /*3d60*/  IMAD.IADD R0, R1, 0x1, R12 ;  /* 0x0000000101007824 */ /* 0x002fe400078e020c */
[----:B------:R-:W-:-:S03]  /*3d70*/  VIADD R12, R12, 0x8 ;  /* 0x000000080c0c7836 */ /* 0x000fc60000000000 */
[----:B------:R0:W-:Y:S04]  /*3d80*/  STL.U8 [R0+0x1], RZ ;  /* 0x000001ff00007387 */ /* 0x0001e80000100000 */
[----:B------:R0:W-:Y:S04]  /*3d90*/  STL.U8 [R0+0x2], RZ ;  /* 0x000002ff00007387 */ /* 0x0001e80000100000 */
[----:B------:R0:W-:Y:S04]  /*3da0*/  STL.U8 [R0+0x3], RZ ;  /* 0x000003ff00007387 */ /* 0x0001e80000100000 */
[----:B------:R0:W-:Y:S04]  /*3db0*/  STL.U8 [R0+0x4], RZ ;  /* 0x000004ff00007387 */ /* 0x0001e80000100000 */
[----:B------:R0:W-:Y:S04]  /*3dc0*/  STL.U8 [R0+0x5], RZ ;  /* 0x000005ff00007387 */ /* 0x0001e80000100000 */
[----:B------:R0:W-:Y:S04]  /*3dd0*/  STL.U8 [R0+0x6], RZ ;  /* 0x000006ff00007387 */ /* 0x0001e80000100000 */
[----:B------:R0:W-:Y:S04]  /*3de0*/  STL.U8 [R0+0x7], RZ ;  /* 0x000007ff00007387 */ /* 0x0001e80000100000 */
[----:B------:R0:W-:Y:S02]  /*3df0*/  STL.U8 [R0+0x8], RZ ;  /* 0x000008ff00007387 */ /* 0x0001e40000100000 */
.L_x_25:
[----:B------:R-:W-:Y:S05]  /*3e00*/  BSYNC.RECONVERGENT B2 ;  /* 0x0000000000027941 */ /* 0x000fea0003800200 */
.L_x_24:
[----:B------:R-:W-:Y:S05]  /*3e10*/  @!P1 BRA `(.L_x_20) ;  /* 0x0000000000449947 */ /* 0x000fea0003800000 */
[----:B------:R-:W-:Y:S02]  /*3e20*/  ISETP.GE.U32.AND P0, PT, R2, 0x4, PT ;  /* 0x000000040200780c */ /* 0x000fe40003f06070 */
[----:B01----:R-:W-:-:S04]  /*3e30*/  LOP3.LUT R0, R4, 0x3, RZ, 0xc0, !PT ;  /* 0x0000000304007812 */ /* 0x003fc800078ec0ff */
[----:B------:R-:W-:-:S07]  /*3e40*/  ISETP.NE.AND P1, PT, R0, RZ, PT ;  /* 0x000000ff0000720c */ /* 0x000fce0003f25270 */
[----:B------:R-:W-:Y:S02]  /*3e50*/  @P0 IMAD.IADD R2, R1, 0x1, R12 ;  /* 0x0000000101020824 */ /* 0x000fe400078e020c */
[----:B------:R-:W-:-:S03]  /*3e60*/  @P0 VIADD R12, R12, 0x4 ;  /* 0x000000040c0c0836 */ /* 0x000fc60000000000 */
[----:B------:R2:W-:Y:S04]  /*3e70*/  @P0 STL.U8 [R2+0x1], RZ ;  /* 0x000001ff02000387 */ /* 0x0005e80000100000 */
[----:B------:R2:W-:Y:S04]  /*3e80*/  @P0 STL.U8 [R2+0x2], RZ ;  /* 0x000002ff02000387 */ /* 0x0005e80000100000 */
[----:B------:R2:W-:Y:S04]  /*3e90*/  @P0 STL.U8 [R2+0x3], RZ ;  /* 0x000003ff02000387 */ /* 0x0005e80000100000 */
[----:B------:R2:W-:Y:S01]  /*3ea0*/  @P0 STL.U8 [R2+0x4], RZ ;  /* 0x000004ff02000387 */ /* 0x0005e20000100000 */
[----:B------:R-:W-:Y:S05]  /*3eb0*/  @!P1 BRA `(.L_x_20) ;  /* 0x00000000001c9947 */ /* 0x000fea0003800000 */
[----:B------:R-:W-:Y:S01]  /*3ec0*/  IADD3 R12, PT, PT, R12, 0x1, R1 ;  /* 0x000000010c0c7810 */ /* 0x000fe20007ffe001 */
[----:B------:R-:W-:-:S07]  /*3ed0*/  IMAD.MOV R0, RZ, RZ, -R0 ;  /* 0x000000ffff007224 */ /* 0x000fce00078e0a00 */
.L_x_26:
[----:B------:R-:W-:Y:S01]  /*3ee0*/  VIADD R0, R0, 0x1 ;  /* 0x0000000100007836 */ /* 0x000fe20000000000 */
[----:B------:R0:W-:Y:S04]  /*3ef0*/  STL.U8 [R12], RZ ;  /* 0x000000ff0c007387 */ /* 0x0001e80000100000 */
[----:B------:R-:W-:Y:S01]  /*3f00*/  ISETP.NE.AND P0, PT, R0, RZ, PT ;  /* 0x000000ff0000720c */ /* 0x000fe20003f05270 */
[----:B0-----:R-:W-:-:S12]  /*3f10*/  VIADD R12, R12, 0x1 ;  /* 0x000000010c0c7836 */ /* 0x001fd80000000000 */
[----:B------:R-:W-:Y:S05]  /*3f20*/  @P0 BRA `(.L_x_26) ;  /* 0xfffffffc00ec0947 */ /* 0x000fea000383ffff */
.L_x_20:
[----:B------:R-:W-:Y:S05]  /*3f30*/  BSYNC.RECONVERGENT B1 ;  /* 0x0000000000017941 */ /* 0x000fea0003800200 */
.L_x_19:
[----:B------:R-:W-:Y:S05]  /*3f40*/  BRA `(.L_x_27) ;  /* 0x00000034006c7947 */ /* 0x000fea0003800000 */
.L_x_18:
[----:B------:R-:W-:Y:S01]  /*3f50*/  IMAD.MOV.U32 R3, RZ, RZ, 0x80 ;  /* 0x00000080ff037424 */ /* 0x000fe200078e00ff */
[----:B------:R-:W-:Y:S01]  /*3f60*/  BSSY.RECONVERGENT B1, `(.L_x_28) ;  /* 0x0000068000017945 */ /* 0x000fe20003800200 */
[----:B------:R-:W-:Y:S02]  /*3f70*/  IMAD.IADD R2, R1, 0x1, R12 ;  /* 0x0000000101027824 */ /* 0x000fe400078e020c */
[----:B------:R-:W-:-:S03]  /*3f80*/  VIADD R0, R12, 0x1 ;  /* 0x000000010c007836 */ /* 0x000fc60000000000 */
[----:B------:R1:W-:Y:S02]  /*3f90*/  STL.U8 [R2], R3 ;  /* 0x0000000302007387 */ /* 0x0003e40000100000 */
[----:B------:R-:W-:-:S13]  /*3fa0*/  ISETP.GT.U32.AND P0, PT, R0, 0x3f, PT ;  /* 0x0000003f0000780c */ /* 0x000fda0003f04070 */
[----:B-1----:R-:W-:Y:S05]  /*3fb0*/  @P0 BRA `(.L_x_29) ;  /* 0x0000000400880947 */ /* 0x002fea0003800000 */
[C---:B------:R-:W-:Y:S01]  /*3fc0*/  VIADD R2, R12.reuse, 0xffffffd0 ;  /* 0xffffffd00c027836 */ /* 0x040fe20000000000 */
[----:B------:R-:W-:Y:S01]  /*3fd0*/  IADD3 R13, PT, PT, -R12, 0x3f, RZ ;  /* 0x0000003f0c0d7810 */ /* 0x000fe20007ffe1ff */
[----:B------:R-:W-:Y:S03]  /*3fe0*/  BSSY.RECONVERGENT B2, `(.L_x_30) ;  /* 0x000002e000027945 */ /* 0x000fe60003800200 */
[----:B------:R-:W-:Y:S02]  /*3ff0*/  ISETP.GE.U32.AND P0, PT, R2, 0xf, PT ;  /* 0x0000000f0200780c */ /* 0x000fe40003f06070 */
[----:B------:R-:W-:-:S11]  /*4000*/  LOP3.LUT R14, R13, 0xf, RZ, 0xc0, !PT ;  /* 0x0000000f0d0e7812 */ /* 0x000fd600078ec0ff */
[----:B------:R-:W-:Y:S05]  /*4010*/  @!P0 BRA `(.L_x_31) ;  /* 0x0000000000a88947 */ /* 0x000fea0003800000 */
[----:B------:R-:W-:Y:S01]  /*4020*/  LOP3.LUT R2, R13, 0xfffffff0, RZ, 0xc0, !PT ;  /* 0xfffffff00d027812 */ /* 0x000fe200078ec0ff */
[----:B------:R-:W-:Y:S01]  /*4030*/  BSSY.RECONVERGENT B3, `(.L_x_32) ;  /* 0x0000027000037945 */ /* 0x000fe20003800200 */
[----:B------:R-:W-:-:S03]  /*4040*/  VIADD R0, R12, 0x8 ;  /* 0x000000080c007836 */ /* 0x000fc60000000000 */
[----:B------:R-:W-:-:S07]  /*4050*/  IMAD.MOV R2, RZ, RZ, -R2 ;  /* 0x000000ffff027224 */ /* 0x000fce00078e0a02 */
.L_x_33:
[C-C-:B---3--:R-:W-:Y:S01]  /*4060*/  IADD3 R9, PT, PT, R1.reuse, -0x7, R0.reuse ;  /* 0xfffffff901097810 */ /* 0x148fe20007ffe000 */
[C-C-:B------:R-:W-:Y:S01]  /*4070*/  IMAD.IADD R11, R1.reuse, 0x1, R0.reuse ;  /* 0x00000001010b7824 */ /* 0x140fe200078e0200 */
[C-C-:B------:R-:W-:Y:S01]  /*4080*/  IADD3 R8, PT, PT, R1.reuse, -0x6, R0.reuse ;  /* 0xfffffffa01087810 */ /* 0x140fe20007ffe000 */
[----:B------:R-:W-:Y:S01]  /*4090*/  VIADD R2, R2, 0x10 ;  /* 0x0000001002027836 */ /* 0x000fe20000000000 */
[C-C-:B------:R-:W-:Y:S01]  /*40a0*/  IADD3 R7, PT, PT, R1.reuse, -0x5, R0.reuse ;  /* 0xfffffffb01077810 */ /* 0x140fe20007ffe000 */
[----:B------:R1:W-:Y:S01]  /*40b0*/  STL.U8 [R9], RZ ;  /* 0x000000ff09007387 */ /* 0x0003e20000100000 */
[C-C-:B------:R-:W-:Y:S02]  /*40c0*/  IADD3 R6, PT, PT, R1.reuse, -0x4, R0.reuse ;  /* 0xfffffffc01067810 */ /* 0x140fe40007ffe000 */
[C-C-:B0-----:R-:W-:Y:S01]  /*40d0*/  IADD3 R5, PT, PT, R1.reuse, -0x3, R0.reuse ;  /* 0xfffffffd01057810 */ /* 0x141fe20007ffe000 */
[----:B------:R0:W-:Y:S01]  /*40e0*/  STL.U8 [R8], RZ ;  /* 0x000000ff08007387 */ /* 0x0001e20000100000 */
[----:B------:R-:W-:-:S02]  /*40f0*/  IADD3 R4, PT, PT, R1, -0x2, R0 ;  /* 0xfffffffe01047810 */ /* 0x000fc40007ffe000 */
[C-C-:B------:R-:W-:Y:S01]  /*4100*/  IADD3 R3, PT, PT, R1.reuse, -0x1, R0.reuse ;  /* 0xffffffff01037810 */ /* 0x140fe20007ffe000 */
[----:B------:R2:W-:Y:S01]  /*4110*/  STL.U8 [R7], RZ ;  /* 0x000000ff07007387 */ /* 0x0005e20000100000 */
[C-C-:B------:R-:W-:Y:S02]  /*4120*/  IADD3 R10, PT, PT, R1.reuse, 0x1, R0.reuse ;  /* 0x00000001010a7810 */ /* 0x140fe40007ffe000 */
[C-C-:B-1----:R-:W-:Y:S01]  /*4130*/  IADD3 R9, PT, PT, R1.reuse, 0x2, R0.reuse ;  /* 0x0000000201097810 */ /* 0x142fe20007ffe000 */
[----:B------:R1:W-:Y:S01]  /*4140*/  STL.U8 [R6], RZ ;  /* 0x000000ff06007387 */ /* 0x0003e20000100000 */
[C-C-:B0-----:R-:W-:Y:S02]  /*4150*/  IADD3 R8, PT, PT, R1.reuse, 0x3, R0.reuse ;  /* 0x0000000301087810 */ /* 0x141fe40007ffe000 */
[----:B------:R-:W-:Y:S01]  /*4160*/  ISETP.NE.AND P0, PT, R2, RZ, PT ;  /* 0x000000ff0200720c */ /* 0x000fe20003f05270 */
[----:B------:R0:W-:Y:S01]  /*4170*/  STL.U8 [R5], RZ ;  /* 0x000000ff05007387 */ /* 0x0001e20000100000 */
[----:B--2---:R-:W-:-:S03]  /*4180*/  IADD3 R7, PT, PT, R1, 0x4, R0 ;  /* 0x0000000401077810 */ /* 0x004fc60007ffe000 */
[----:B------:R2:W-:Y:S01]  /*4190*/  STL.U8 [R4], RZ ;  /* 0x000000ff04007387 */ /* 0x0005e20000100000 */
[----:B-1----:R-:W-:-:S03]  /*41a0*/  IADD3 R6, PT, PT, R1, 0x5, R0 ;  /* 0x0000000501067810 */ /* 0x002fc60007ffe000 */
[----:B------:R1:W-:Y:S01]  /*41b0*/  STL.U8 [R3], RZ ;  /* 0x000000ff03007387 */ /* 0x0003e20000100000 */
[----:B0-----:R-:W-:-:S03]  /*41c0*/  IADD3 R5, PT, PT, R1, 0x6, R0 ;  /* 0x0000000601057810 */ /* 0x001fc60007ffe000 */
[----:B------:R3:W-:Y:S01]  /*41d0*/  STL.U8 [R11], RZ ;  /* 0x000000ff0b007387 */ /* 0x0007e20000100000 */
[----:B--2---:R-:W-:-:S03]  /*41e0*/  IADD3 R4, PT, PT, R1, 0x7, R0 ;  /* 0x0000000701047810 */ /* 0x004fc60007ffe000 */
[----:B------:R3:W-:Y:S01]  /*41f0*/  STL.U8 [R10], RZ ;  /* 0x000000ff0a007387 */ /* 0x0007e20000100000 */
[----:B-1----:R-:W-:Y:S01]  /*4200*/  IADD3 R3, PT, PT, R1, 0x8, R0 ;  /* 0x0000000801037810 */ /* 0x002fe20007ffe000 */
[----:B------:R-:W-:Y:S02]  /*4210*/  VIADD R0, R0, 0x10 ;  /* 0x0000001000007836 */ /* 0x000fe40000000000 */
[----:B------:R3:W-:Y:S04]  /*4220*/  STL.U8 [R9], RZ ;  /* 0x000000ff09007387 */ /* 0x0007e80000100000 */
[----:B------:R3:W-:Y:S04]  /*4230*/  STL.U8 [R8], RZ ;  /* 0x000000ff08007387 */ /* 0x0007e80000100000 */
[----:B------:R3:W-:Y:S04]  /*4240*/  STL.U8 [R7], RZ ;  /* 0x000000ff07007387 */ /* 0x0007e80000100000 */
[----:B------:R3:W-:Y:S04]  /*4250*/  STL.U8 [R6], RZ ;  /* 0x000000ff06007387 */ /* 0x0007e80000100000 */
[----:B------:R3:W-:Y:S04]  /*4260*/  STL.U8 [R5], RZ ;  /* 0x000000ff05007387 */ /* 0x0007e80000100000 */
[----:B------:R3:W-:Y:S04]  /*4270*/  STL.U8 [R4], RZ ;  /* 0x000000ff04007387 */ /* 0x0007e80000100000 */
[----:B------:R3:W-:Y:S01]  /*4280*/  STL.U8 [R3], RZ ;  /* 0x000000ff03007387 */ /* 0x0007e20000100000 */
[----:B------:R-:W-:Y:S05]  /*4290*/  @P0 BRA `(.L_x_33) ;  /* 0xfffffffc00700947 */ /* 0x000fea000383ffff */
[----:B------:R-:W-:Y:S05]  /*42a0*/  BSYNC.RECONVERGENT B3 ;  /* 0x0000000000037941 */ /* 0x000fea0003800200 */
.L_x_32:
[----:B------:R-:W-:-:S07]  /*42b0*/  VIADD R0, R0, 0xfffffff9 ;  /* 0xfffffff900007836 */ /* 0x000fce0000000000 */
.L_x_31:
[----:B------:R-:W-:Y:S05]  /*42c0*/  BSYNC.RECONVERGENT B2 ;  /* 0x0000000000027941 */ /* 0x000fea0003800200 */
.L_x_30:
[----:B------:R-:W-:-:S13]  /*42d0*/  ISETP.NE.AND P0, PT, R14, RZ, PT ;  /* 0x000000ff0e00720c */ /* 0x000fda0003f05270 */
[----:B------:R-:W-:Y:S05]  /*42e0*/  @!P0 BRA `(.L_x_29) ;  /* 0x0000000000bc8947 */ /* 0x000fea0003800000 */
[----:B------:R-:W-:Y:S01]  /*42f0*/  ISETP.GE.U32.AND P0, PT, R14, 0x8, PT ;  /* 0x000000080e00780c */ /* 0x000fe20003f06070 */
[----:B------:R-:W-:Y:S01]  /*4300*/  BSSY.RECONVERGENT B2, `(.L_x_34) ;  /* 0x0000015000027945 */ /* 0x000fe20003800200 */
[----:B---3--:R-:W-:-:S04]  /*4310*/  LOP3.LUT R10, R13, 0x7, RZ, 0xc0, !PT ;  /* 0x000000070d0a7812 */ /* 0x008fc800078ec0ff */
[----:B------:R-:W-:-:S07]  /*4320*/  ISETP.NE.AND P1, PT, R10, RZ, PT ;  /* 0x000000ff0a00720c */ /* 0x000fce0003f25270 */
[----:B------:R-:W-:Y:S06]  /*4330*/  @!P0 BRA `(.L_x_35) ;  /* 0x0000000000448947 */ /* 0x000fec0003800000 */
[C-C-:B------:R-:W-:Y:S01]  /*4340*/  IMAD.IADD R9, R1.reuse, 0x1, R0.reuse ;  /* 0x0000000101097824 */ /* 0x140fe200078e0200 */
[C-C-:B------:R-:W-:Y:S02]  /*4350*/  IADD3 R8, PT, PT, R1.reuse, 0x1, R0.reuse ;  /* 0x0000000101087810 */ /* 0x140fe40007ffe000 */
[C-C-:B------:R-:W-:Y:S02]  /*4360*/  IADD3 R7, PT, PT, R1.reuse, 0x2, R0.reuse ;  /* 0x0000000201077810 */ /* 0x140fe40007ffe000 */
[C-C-:B------:R-:W-:Y:S01]  /*4370*/  IADD3 R6, PT, PT, R1.reuse, 0x3, R0.reuse ;  /* 0x0000000301067810 */ /* 0x140fe20007ffe000 */
[----:B------:R1:W-:Y:S01]  /*4380*/  STL.U8 [R9], RZ ;  /* 0x000000ff09007387 */ /* 0x0003e20000100000 */
[C-C-:B0-----:R-:W-:Y:S02]  /*4390*/  IADD3 R5, PT, PT, R1.reuse, 0x4, R0.reuse ;  /* 0x0000000401057810 */ /* 0x141fe40007ffe000 */
[C-C-:B------:R-:W-:Y:S01]  /*43a0*/  IADD3 R4, PT, PT, R1.reuse, 0x5, R0.reuse ;  /* 0x0000000501047810 */ /* 0x140fe20007ffe000 */
[----:B------:R1:W-:Y:S01]  /*43b0*/  STL.U8 [R8], RZ ;  /* 0x000000ff08007387 */ /* 0x0003e20000100000 */
[----:B------:R-:W-:-:S02]  /*43c0*/  IADD3 R3, PT, PT, R1, 0x6, R0 ;  /* 0x0000000601037810 */ /* 0x000fc40007ffe000 */
[----:B------:R-:W-:Y:S01]  /*43d0*/  IADD3 R2, PT, PT, R1, 0x7, R0 ;  /* 0x0000000701027810 */ /* 0x000fe20007ffe000 */
[----:B------:R1:W-:Y:S01]  /*43e0*/  STL.U8 [R7], RZ ;  /* 0x000000ff07007387 */ /* 0x0003e20000100000 */
[----:B------:R-:W-:-:S03]  /*43f0*/  VIADD R0, R0, 0x8 ;  /* 0x0000000800007836 */ /* 0x000fc60000000000 */
[----:B------:R1:W-:Y:S04]  /*4400*/  STL.U8 [R6], RZ ;  /* 0x000000ff06007387 */ /* 0x0003e80000100000 */
[----:B------:R1:W-:Y:S04]  /*4410*/  STL.U8 [R5], RZ ;  /* 0x000000ff05007387 */ /* 0x0003e80000100000 */
[----:B------:R1:W-:Y:S04]  /*4420*/  STL.U8 [R4], RZ ;  /* 0x000000ff04007387 */ /* 0x0003e80000100000 */
[----:B------:R1:W-:Y:S04]  /*4430*/  STL.U8 [R3], RZ ;  /* 0x000000ff03007387 */ /* 0x0003e80000100000 */
[----:B------:R1:W-:Y:S02]  /*4440*/  STL.U8 [R2], RZ ;  /* 0x000000ff02007387 */ /* 0x0003e40000100000 */
.L_x_35:
[----:B------:R-:W-:Y:S05]  /*4450*/  BSYNC.RECONVERGENT B2 ;  /* 0x0000000000027941 */ /* 0x000fea0003800200 */
.L_x_34:
[----:B------:R-:W-:Y:S05]  /*4460*/  @!P1 BRA `(.L_x_29) ;  /* 0x00000000005c9947 */ /* 0x000fea0003800000 */
[----:B------:R-:W-:Y:S01]  /*4470*/  ISETP.GE.U32.AND P0, PT, R10, 0x4, PT ;  /* 0x000000040a00780c */ /* 0x000fe20003f06070 */
[----:B------:R-:W-:Y:S01]  /*4480*/  BSSY.RECONVERGENT B2, `(.L_x_36) ;  /* 0x000000d000027945 */ /* 0x000fe20003800200 */
[----:B-1----:R-:W-:-:S04]  /*4490*/  LOP3.LUT R2, R13, 0x3, RZ, 0xc0, !PT ;  /* 0x000000030d027812 */ /* 0x002fc800078ec0ff */
[----:B------:R-:W-:-:S07]  /*44a0*/  ISETP.NE.AND P1, PT, R2, RZ, PT ;  /* 0x000000ff0200720c */ /* 0x000fce0003f25270 */
[----:B------:R-:W-:Y:S06]  /*44b0*/  @!P0 BRA `(.L_x_37) ;  /* 0x0000000000248947 */ /* 0x000fec0003800000 */
[C-C-:B------:R-:W-:Y:S01]  /*44c0*/  IMAD.IADD R3, R1.reuse, 0x1, R0.reuse ;  /* 0x0000000101037824 */ /* 0x140fe200078e0200 */
[C-C-:B0-----:R-:W-:Y:S02]  /*44d0*/  IADD3 R4, PT, PT, R1.reuse, 0x1, R0.reuse ;  /* 0x0000000101047810 */ /* 0x141fe40007ffe000 */
[C-C-:B------:R-:W-:Y:S02]  /*44e0*/  IADD3 R5, PT, PT, R1.reuse, 0x2, R0.reuse ;  /* 0x0000000201057810 */ /* 0x140fe40007ffe000 */
[----:B------:R-:W-:Y:S01]  /*44f0*/  IADD3 R6, PT, PT, R1, 0x3, R0 ;  /* 0x0000000301067810 */ /* 0x000fe20007ffe000 */
[----:B------:R1:W-:Y:S01]  /*4500*/  STL.U8 [R3], RZ ;  /* 0x000000ff03007387 */ /* 0x0003e20000100000 */
[----:B------:R-:W-:-:S03]  /*4510*/  VIADD R0, R0, 0x4 ;  /* 0x0000000400007836 */ /* 0x000fc60000000000 */
[----:B------:R1:W-:Y:S04]  /*4520*/  STL.U8 [R4], RZ ;  /* 0x000000ff04007387 */ /* 0x0003e80000100000 */
[----:B------:R1:W-:Y:S04]  /*4530*/  STL.U8 [R5], RZ ;  /* 0x000000ff05007387 */ /* 0x0003e80000100000 */
[----:B------:R1:W-:Y:S02]  /*4540*/  STL.U8 [R6], RZ ;  /* 0x000000ff06007387 */ /* 0x0003e40000100000 */
.L_x_37:
[----:B------:R-:W-:Y:S05]  /*4550*/  BSYNC.RECONVERGENT B2 ;  /* 0x0000000000027941 */ /* 0x000fea0003800200 */
.L_x_36:
[----:B------:R-:W-:Y:S05]  /*4560*/  @!P1 BRA `(.L_x_29) ;  /* 0x00000000001c9947 */ /* 0x000fea0003800000 */
[----:B------:R-:W-:-:S07]  /*4570*/  IMAD.MOV R2, RZ, RZ, -R2 ;  /* 0x000000ffff027224 */ /* 0x000fce00078e0a02 */
.L_x_38:
[----:B-1----:R-:W-:Y:S02]  /*4580*/  IMAD.IADD R3, R1, 0x1, R0 ;  /* 0x0000000101037824 */ /* 0x002fe400078e0200 */
[----:B------:R-:W-:Y:S02]  /*4590*/  VIADD R2, R2, 0x1 ;  /* 0x0000000102027836 */ /* 0x000fe40000000000 */
[----:B------:R-:W-:Y:S01]  /*45a0*/  VIADD R0, R0, 0x1 ;  /* 0x0000000100007836 */ /* 0x000fe20000000000 */
[----:B------:R2:W-:Y:S02]  /*45b0*/  STL.U8 [R3], RZ ;  /* 0x000000ff03007387 */ /* 0x0005e40000100000 */
[----:B------:R-:W-:-:S13]  /*45c0*/  ISETP.NE.AND P0, PT, R2, RZ, PT ;  /* 0x000000ff0200720c */ /* 0x000fda0003f05270 */
[----:B--2---:R-:W-:Y:S05]  /*45d0*/  @P0 BRA `(.L_x_38) ;  /* 0xfffffffc00e80947 */ /* 0x004fea000383ffff */
.L_x_29:
[----:B------:R-:W-:Y:S05]  /*45e0*/  BSYNC.RECONVERGENT B1 ;  /* 0x0000000000017941 */ /* 0x000fea0003800200 */
.L_x_28:
[----:B------:R-:W2:Y:S04]  /*45f0*/  LDL.128 R24, [R1] ;  /* 0x0000000001187983 */ /* 0x000ea80000100c00 */
[----:B------:R-:W4:Y:S04]  /*4600*/  LDL.128 R12, [R1+0x10] ;  /* 0x00001000010c7983 */ /* 0x000f280000100c00 */
[----:B0-----:R-:W5:Y:S04]  /*4610*/  LDL.128 R16, [R1+0x20] ;  /* 0x0000200001107983 */ /* 0x001f680000100c00 */
[----:B-1-3--:R-:W3:Y:S04]  /*4620*/  LDL.128 R4, [R1+0x50] ;  /* 0x0000500001047983 */ /* 0x00aee80000100c00 */
[----:B------:R-:W3:Y:S04]  /*4630*/  LDL.128 R8, [R1+0x60] ;  /* 0x0000600001087983 */ /* 0x000ee80000100c00 */
[----:B------:R-:W3:Y:S01]  /*4640*/  LDL.128 R20, [R1+0x30] ;  /* 0x0000300001147983 */ /* 0x000ee20000100c00 */
[----:B--2---:R-:W-:-:S02]  /*4650*/  PRMT R3, R24, 0x7771, RZ ;  /* 0x0000777118037816 */ /* 0x004fc400000000ff */
[----:B------:R-:W-:Y:S02]  /*4660*/  PRMT R0, R25, 0x7771, RZ ;  /* 0x0000777119007816 */ /* 0x000fe400000000ff */
[----:B------:R-:W-:Y:S01]  /*4670*/  PRMT R29, R26, 0x7771, RZ ;  /* 0x000077711a1d7816 */ /* 0x000fe200000000ff */
[----:B------:R-:W-:Y:S01]  /*4680*/  IMAD.U32 R3, R3, 0x10000, RZ ;  /* 0x0001000003037824 */ /* 0x000fe200078e00ff */
[----:B------:R-:W-:Y:S01]  /*4690*/  PRMT R28, R24, 0x7770, RZ ;  /* 0x00007770181c7816 */ /* 0x000fe200000000ff */
[----:B------:R-:W-:Y:S01]  /*46a0*/  IMAD.U32 R0, R0, 0x10000, RZ ;  /* 0x0001000000007824 */ /* 0x000fe200078e00ff */
[----:B------:R-:W-:Y:S01]  /*46b0*/  PRMT R2, R25, 0x7770, RZ ;  /* 0x0000777019027816 */ /* 0x000fe200000000ff */
[----:B------:R-:W-:Y:S01]  /*46c0*/  IMAD.U32 R30, R29, 0x10000, RZ ;  /* 0x000100001d1e7824 */ /* 0x000fe200078e00ff */
[----:B------:R-:W-:Y:S02]  /*46d0*/  LOP3.LUT R3, R3, 0xff0000, RZ, 0xc0, !PT ;  /* 0x00ff000003037812 */ /* 0x000fe400078ec0ff */
[----:B------:R-:W-:-:S02]  /*46e0*/  LOP3.LUT R31, R0, 0xff0000, RZ, 0xc0, !PT ;  /* 0x00ff0000001f7812 */ /* 0x000fc400078ec0ff */
[----:B------:R-:W-:Y:S01]  /*46f0*/  PRMT R29, R26, 0x7770, RZ ;  /* 0x000077701a1d7816 */ /* 0x000fe200000000ff */
[----:B------:R-:W-:Y:S01]  /*4700*/  IMAD R3, R28, 0x1000000, R3 ;  /* 0x010000001c037824 */ /* 0x000fe200078e0203 */
[----:B------:R-:W-:Y:S01]  /*4710*/  LOP3.LUT R0, R30, 0xff0000, RZ, 0xc0, !PT ;  /* 0x00ff00001e007812 */ /* 0x000fe200078ec0ff */
[----:B------:R-:W-:Y:S01]  /*4720*/  IMAD R2, R2, 0x1000000, R31 ;  /* 0x0100000002027824 */ /* 0x000fe200078e021f */
[C---:B------:R-:W-:Y:S02]  /*4730*/  PRMT R28, R24.reuse, 0x7772, RZ ;  /* 0x00007772181c7816 */ /* 0x040fe400000000ff */
[----:B------:R-:W-:Y:S01]  /*4740*/  PRMT R30, R25, 0x7773, RZ ;  /* 0x00007773191e7816 */ /* 0x000fe200000000ff */
[----:B------:R-:W-:Y:S01]  /*4750*/  IMAD R0, R29, 0x1000000, R0 ;  /* 0x010000001d007824 */ /* 0x000fe200078e0200 */
[----:B------:R-:W-:Y:S01]  /*4760*/  PRMT R29, R24, 0x7773, RZ ;  /* 0x00007773181d7816 */ /* 0x000fe200000000ff */
[----:B------:R-:W-:Y:S01]  /*4770*/  IMAD.SHL.U32 R28, R28, 0x100, RZ ;  /* 0x000001001c1c7824 */ /* 0x000fe200078e00ff */
[----:B------:R-:W-:-:S02]  /*4780*/  PRMT R24, R25, 0x7772, RZ ;  /* 0x0000777219187816 */ /* 0x000fc400000000ff */
[C---:B------:R-:W-:Y:S02]  /*4790*/  PRMT R31, R26.reuse, 0x7772, RZ ;  /* 0x000077721a1f7816 */ /* 0x040fe400000000ff */
[----:B------:R-:W-:Y:S01]  /*47a0*/  PRMT R32, R26, 0x7773, RZ ;  /* 0x000077731a207816 */ /* 0x000fe200000000ff */
[----:B------:R-:W-:Y:S01]  /*47b0*/  IMAD.SHL.U32 R25, R24, 0x100, RZ ;  /* 0x0000010018197824 */ /* 0x000fe200078e00ff */
[----:B------:R-:W-:Y:S01]  /*47c0*/  LOP3.LUT R24, R29, R3, R28, 0xfe, !PT ;  /* 0x000000031d187212 */ /* 0x000fe200078efe1c */
[----:B------:R-:W-:Y:S01]  /*47d0*/  IMAD.SHL.U32 R31, R31, 0x100, RZ ;  /* 0x000001001f1f7824 */ /* 0x000fe200078e00ff */
[----:B------:R-:W-:Y:S02]  /*47e0*/  PRMT R28, R27, 0x7771, RZ ;  /* 0x000077711b1c7816 */ /* 0x000fe400000000ff */
[----:B------:R-:W-:Y:S02]  /*47f0*/  LOP3.LUT R26, R30, R2, R25, 0xfe, !PT ;  /* 0x000000021e1a7212 */ /* 0x000fe400078efe19 */
[----:B----4-:R-:W-:Y:S01]  /*4800*/  PRMT R29, R13, 0x7771, RZ ;  /* 0x000077710d1d7816 */ /* 0x010fe200000000ff */
[----:B------:R-:W-:Y:S01]  /*4810*/  IMAD.U32 R28, R28, 0x10000, RZ ;  /* 0x000100001c1c7824 */ /* 0x000fe200078e00ff */
[----:B------:R-:W-:-:S02]  /*4820*/  PRMT R30, R12, 0x7771, RZ ;  /* 0x000077710c1e7816 */ /* 0x000fc400000000ff */
[----:B------:R-:W-:Y:S01]  /*4830*/  LOP3.LUT R0, R32, R0, R31, 0xfe, !PT ;  /* 0x0000000020007212 */ /* 0x000fe200078efe1f */
[----:B------:R-:W-:Y:S01]  /*4840*/  IMAD.U32 R31, R29, 0x10000, RZ ;  /* 0x000100001d1f7824 */ /* 0x000fe200078e00ff */
[C---:B------:R-:W-:Y:S01]  /*4850*/  PRMT R25, R27.reuse, 0x7770, RZ ;  /* 0x000077701b197816 */ /* 0x040fe200000000ff */
[----:B------:R-:W-:Y:S01]  /*4860*/  IMAD.U32 R30, R30, 0x10000, RZ ;  /* 0x000100001e1e7824 */ /* 0x000fe200078e00ff */
[----:B------:R-:W-:Y:S02]  /*4870*/  LOP3.LUT R28, R28, 0xff0000, RZ, 0xc0, !PT ;  /* 0x00ff00001c1c7812 */ /* 0x000fe400078ec0ff */
[----:B------:R-:W-:Y:S02]  /*4880*/  PRMT R2, R27, 0x7772, RZ ;  /* 0x000077721b027816 */ /* 0x000fe400000000ff */
[----:B------:R-:W-:Y:S01]  /*4890*/  PRMT R29, R13, 0x7770, RZ ;  /* 0x000077700d1d7816 */ /* 0x000fe200000000ff */
[----:B------:R-:W-:Y:S01]  /*48a0*/  IMAD R28, R25, 0x1000000, R28 ;  /* 0x01000000191c7824 */ /* 0x000fe200078e021c */
[----:B------:R-:W-:Y:S01]  /*48b0*/  LOP3.LUT R32, R31, 0xff0000, RZ, 0xc0, !PT ;  /* 0x00ff00001f207812 */ /* 0x000fe200078ec0ff */
[----:B------:R-:W-:Y:S01]  /*48c0*/  IMAD.SHL.U32 R2, R2, 0x100, RZ ;  /* 0x0000010002027824 */ /* 0x000fe200078e00ff */
[----:B------:R-:W-:-:S02]  /*48d0*/  PRMT R3, R12, 0x7770, RZ ;  /* 0x000077700c037816 */ /* 0x000fc400000000ff */
[----:B------:R-:W-:Y:S01]  /*48e0*/  LOP3.LUT R30, R30, 0xff0000, RZ, 0xc0, !PT ;  /* 0x00ff00001e1e7812 */ /* 0x000fe200078ec0ff */
[----:B------:R-:W-:Y:S01]  /*48f0*/  IMAD R32, R29, 0x1000000, R32 ;  /* 0x010000001d207824 */ /* 0x000fe200078e0220 */
[C---:B------:R-:W-:Y:S02]  /*4900*/  PRMT R25, R12.reuse, 0x7772, RZ ;  /* 0x000077720c197816 */ /* 0x040fe400000000ff */
[----:B------:R-:W-:Y:S01]  /*4910*/  PRMT R27, R27, 0x7773, RZ ;  /* 0x000077731b1b7816 */ /* 0x000fe200000000ff */
[----:B------:R-:W-:Y:S01]  /*4920*/  IMAD R3, R3, 0x1000000, R30 ;  /* 0x0100000003037824 */ /* 0x000fe200078e021e */
[----:B------:R-:W-:Y:S01]  /*4930*/  PRMT R29, R12, 0x7773, RZ ;  /* 0x000077730c1d7816 */ /* 0x000fe200000000ff */
[----:B------:R-:W-:Y:S01]  /*4940*/  IMAD.SHL.U32 R30, R25, 0x100, RZ ;  /* 0x00000100191e7824 */ /* 0x000fe200078e00ff */
[----:B------:R-:W-:Y:S02]  /*4950*/  PRMT R12, R13, 0x7772, RZ ;  /* 0x000077720d0c7816 */ /* 0x000fe400000000ff */
[----:B------:R-:W-:-:S02]  /*4960*/  LOP3.LUT R25, R27, R28, R2, 0xfe, !PT ;  /* 0x0000001c1b197212 */ /* 0x000fc400078efe02 */
[----:B------:R-:W-:Y:S02]  /*4970*/  PRMT R2, R14, 0x7771, RZ ;  /* 0x000077710e027816 */ /* 0x000fe400000000ff */
[----:B------:R-:W-:Y:S02]  /*4980*/  PRMT R27, R15, 0x7771, RZ ;  /* 0x000077710f1b7816 */ /* 0x000fe400000000ff */
[----:B------:R-:W-:Y:S01]  /*4990*/  PRMT R31, R13, 0x7773, RZ ;  /* 0x000077730d1f7816 */ /* 0x000fe200000000ff */
[----:B------:R-:W-:Y:S01]  /*49a0*/  IMAD.SHL.U32 R13, R12, 0x100, RZ ;  /* 0x000001000c0d7824 */ /* 0x000fe200078e00ff */
[----:B------:R-:W-:Y:S01]  /*49b0*/  LOP3.LUT R12, R29, R3, R30, 0xfe, !PT ;  /* 0x000000031d0c7212 */ /* 0x000fe200078efe1e */
[----:B------:R-:W-:Y:S01]  /*49c0*/  IMAD.U32 R30, R2, 0x10000, RZ ;  /* 0x00010000021e7824 */ /* 0x000fe200078e00ff */
[----:B------:R-:W-:Y:S01]  /*49d0*/  PRMT R29, R14, 0x7770, RZ ;  /* 0x000077700e1d7816 */ /* 0x000fe200000000ff */
[----:B------:R-:W-:Y:S01]  /*49e0*/  IMAD.U32 R27, R27, 0x10000, RZ ;  /* 0x000100001b1b7824 */ /* 0x000fe200078e00ff */
[----:B------:R-:W-:-:S02]  /*49f0*/  LOP3.LUT R3, R31, R32, R13, 0xfe, !PT ;  /* 0x000000201f037212 */ /* 0x000fc400078efe0d */
[C---:B------:R-:W-:Y:S02]  /*4a00*/  PRMT R13, R14.reuse, 0x7772, RZ ;  /* 0x000077720e0d7816 */ /* 0x040fe400000000ff */
[----:B------:R-:W-:Y:S02]  /*4a10*/  PRMT R28, R14, 0x7773, RZ ;  /* 0x000077730e1c7816 */ /* 0x000fe400000000ff */
[----:B------:R-:W-:Y:S02]  /*4a20*/  LOP3.LUT R32, R30, 0xff0000, RZ, 0xc0, !PT ;  /* 0x00ff00001e207812 */ /* 0x000fe400078ec0ff */
[----:B------:R-:W-:Y:S02]  /*4a30*/  PRMT R14, R15, 0x7770, RZ ;  /* 0x000077700f0e7816 */ /* 0x000fe400000000ff */
[----:B------:R-:W-:Y:S01]  /*4a40*/  LOP3.LUT R27, R27, 0xff0000, RZ, 0xc0, !PT ;  /* 0x00ff00001b1b7812 */ /* 0x000fe200078ec0ff */
[----:B------:R-:W-:Y:S01]  /*4a50*/  IMAD R29, R29, 0x1000000, R32 ;  /* 0x010000001d1d7824 */ /* 0x000fe200078e0220 */
[----:B-----5:R-:W-:-:S02]  /*4a60*/  PRMT R31, R16, 0x7771, RZ ;  /* 0x00007771101f7816 */ /* 0x020fc400000000ff */
[C---:B------:R-:W-:Y:S02]  /*4a70*/  PRMT R2, R15.reuse, 0x7772, RZ ;  /* 0x000077720f027816 */ /* 0x040fe400000000ff */
[----:B------:R-:W-:Y:S01]  /*4a80*/  PRMT R30, R15, 0x7773, RZ ;  /* 0x000077730f1e7816 */ /* 0x000fe200000000ff */
[----:B------:R-:W-:Y:S02]  /*4a90*/  IMAD.SHL.U32 R15, R13, 0x100, RZ ;  /* 0x000001000d0f7824 */ /* 0x000fe400078e00ff */
[----:B------:R-:W-:Y:S01]  /*4aa0*/  IMAD R13, R14, 0x1000000, R27 ;  /* 0x010000000e0d7824 */ /* 0x000fe200078e021b */
[----:B------:R-:W-:Y:S01]  /*4ab0*/  PRMT R14, R17, 0x7771, RZ ;  /* 0x00007771110e7816 */ /* 0x000fe200000000ff */
[----:B------:R-:W-:Y:S01]  /*4ac0*/  IMAD.U32 R32, R31, 0x10000, RZ ;  /* 0x000100001f207824 */ /* 0x000fe200078e00ff */
[----:B------:R-:W-:Y:S01]  /*4ad0*/  LOP3.LUT R28, R28, R29, R15, 0xfe, !PT ;  /* 0x0000001d1c1c7212 */ /* 0x000fe200078efe0f */
[----:B------:R-:W-:Y:S01]  /*4ae0*/  IMAD.SHL.U32 R2, R2, 0x100, RZ ;  /* 0x0000010002027824 */ /* 0x000fe200078e00ff */
[----:B------:R-:W-:Y:S01]  /*4af0*/  PRMT R15, R16, 0x7772, RZ ;  /* 0x00007772100f7816 */ /* 0x000fe200000000ff */
[----:B------:R-:W-:Y:S01]  /*4b00*/  IMAD.U32 R29, R14, 0x10000, RZ ;  /* 0x000100000e1d7824 */ /* 0x000fe200078e00ff */
[----:B------:R-:W-:-:S02]  /*4b10*/  PRMT R31, R16, 0x7770, RZ ;  /* 0x00007770101f7816 */ /* 0x000fc400000000ff */
[----:B------:R-:W-:Y:S02]  /*4b20*/  LOP3.LUT R32, R32, 0xff0000, RZ, 0xc0, !PT ;  /* 0x00ff000020207812 */ /* 0x000fe400078ec0ff */
[----:B------:R-:W-:Y:S01]  /*4b30*/  PRMT R27, R16, 0x7773, RZ ;  /* 0x00007773101b7816 */ /* 0x000fe200000000ff */
[----:B------:R-:W-:Y:S01]  /*4b40*/  IMAD.SHL.U32 R16, R15, 0x100, RZ ;  /* 0x000001000f107824 */ /* 0x000fe200078e00ff */
[----:B------:R-:W-:Y:S01]  /*4b50*/  PRMT R14, R17, 0x7770, RZ ;  /* 0x00007770110e7816 */ /* 0x000fe200000000ff */
[----:B------:R-:W-:Y:S01]  /*4b60*/  IMAD R31, R31, 0x1000000, R32 ;  /* 0x010000001f1f7824 */ /* 0x000fe200078e0220 */
[----:B------:R-:W-:Y:S02]  /*4b70*/  LOP3.LUT R29, R29, 0xff0000, RZ, 0xc0, !PT ;  /* 0x00ff00001d1d7812 */ /* 0x000fe400078ec0ff */
[----:B------:R-:W-:Y:S02]  /*4b80*/  PRMT R15, R18, 0x7771, RZ ;  /* 0x00007771120f7816 */ /* 0x000fe400000000ff */
[----:B------:R-:W-:Y:S01]  /*4b90*/  LOP3.LUT R30, R30, R13, R2, 0xfe, !PT ;  /* 0x0000000d1e1e7212 */ /* 0x000fe200078efe02 */
[----:B------:R-:W-:Y:S01]  /*4ba0*/  IMAD R2, R14, 0x1000000, R29 ;  /* 0x010000000e027824 */ /* 0x000fe200078e021d */
[----:B------:R-:W-:Y:S01]  /*4bb0*/  LOP3.LUT R13, R27, R31, R16, 0xfe, !PT ;  /* 0x0000001f1b0d7212 */ /* 0x000fe200078efe10 */
[----:B------:R-:W-:Y:S01]  /*4bc0*/  IMAD.U32 R15, R15, 0x10000, RZ ;  /* 0x000100000f0f7824 */ /* 0x000fe200078e00ff */
[----:B------:R-:W-:-:S02]  /*4bd0*/  PRMT R14, R17, 0x7772, RZ ;  /* 0x00007772110e7816 */ /* 0x000fc400000000ff */
[----:B---3--:R-:W-:Y:S02]  /*4be0*/  LOP3.LUT R27, R7, R5, R6, 0xb8, !PT ;  /* 0x00000005071b7212 */ /* 0x008fe400078eb806 */
[----:B------:R-:W-:Y:S02]  /*4bf0*/  PRMT R16, R17, 0x7773, RZ ;  /* 0x0000777311107816 */ /* 0x000fe400000000ff */
[----:B------:R-:W-:Y:S01]  /*4c00*/  SHF.L.W.U32.HI R17, R5, 0x1e, R5 ;  /* 0x0000001e05117819 */ /* 0x000fe20000010e05 */
[----:B------:R-:W-:Y:S01]  /*4c10*/  IMAD.IADD R27, R8, 0x1, R27 ;  /* 0x00000001081b7824 */ /* 0x000fe200078e021b */
[----:B------:R-:W-:Y:S01]  /*4c20*/  LOP3.LUT R32, R15, 0xff0000, RZ, 0xc0, !PT ;  /* 0x00ff00000f207812 */ /* 0x000fe200078ec0ff */
[----:B------:R-:W-:Y:S01]  /*4c30*/  IMAD.SHL.U32 R15, R14, 0x100, RZ ;  /* 0x000001000e0f7824 */ /* 0x000fe200078e00ff */
[----:B------:R-:W-:Y:S02]  /*4c40*/  LOP3.LUT R14, R6, R4, R17, 0xb8, !PT ;  /* 0x00000004060e7212 */ /* 0x000fe400078eb811 */
[----:B------:R-:W-:-:S02]  /*4c50*/  LEA.HI R27, R4, R27, R4, 0x5 ;  /* 0x0000001b041b7211 */ /* 0x000fc400078f2804 */
[----:B------:R-:W-:Y:S01]  /*4c60*/  LOP3.LUT R2, R16, R2, R15, 0xfe, !PT ;  /* 0x0000000210027212 */ /* 0x000fe200078efe0f */
[----:B------:R-:W-:Y:S01]  /*4c70*/  IMAD.IADD R31, R14, 0x1, R7 ;  /* 0x000000010e1f7824 */ /* 0x000fe200078e0207 */
[C---:B------:R-:W-:Y:S02]  /*4c80*/  PRMT R29, R18.reuse, 0x7770, RZ ;  /* 0x00007770121d7816 */ /* 0x040fe400000000ff */
[----:B------:R-:W-:Y:S02]  /*4c90*/  PRMT R15, R18, 0x7772, RZ ;  /* 0x00007772120f7816 */ /* 0x000fe400000000ff */
[----:B------:R-:W-:Y:S01]  /*4ca0*/  IADD3 R16, PT, PT, R24, R27, R9 ;  /* 0x0000001b18107210 */ /* 0x000fe20007ffe009 */
[----:B------:R-:W-:Y:S01]  /*4cb0*/  IMAD R29, R29, 0x1000000, R32 ;  /* 0x010000001d1d7824 */ /* 0x000fe200078e0220 */
[----:B------:R-:W-:Y:S02]  /*4cc0*/  SHF.L.W.U32.HI R14, R4, 0x1e, R4 ;  /* 0x0000001e040e7819 */ /* 0x000fe40000010e04 */
[----:B------:R-:W-:Y:S01]  /*4cd0*/  PRMT R27, R18, 0x7773, RZ ;  /* 0x00007773121b7816 */ /* 0x000fe200000000ff */
[----:B------:R-:W-:Y:S01]  /*4ce0*/  IMAD.SHL.U32 R18, R15, 0x100, RZ ;  /* 0x000001000f127824 */ /* 0x000fe200078e00ff */
[----:B------:R-:W-:-:S02]  /*4cf0*/  LEA.HI R31, R16, R31, R16, 0x5 ;  /* 0x0000001f101f7211 */ /* 0x000fc400078f2810 */
[----:B------:R-:W-:Y:S02]  /*4d00*/  LOP3.LUT R33, R17, R16, R14, 0xb8, !PT ;  /* 0x0000001011217212 */ /* 0x000fe400078eb80e */
[----:B------:R-:W-:Y:S02]  /*4d10*/  SHF.L.W.U32.HI R15, R16, 0x1e, R16 ;  /* 0x0000001e100f7819 */ /* 0x000fe40000010e10 */
[----:B------:R-:W-:Y:S01]  /*4d20*/  LOP3.LUT R29, R27, R29, R18, 0xfe, !PT ;  /* 0x0000001d1b1d7212 */ /* 0x000fe200078efe12 */
[----:B------:R-:W-:Y:S01]  /*4d30*/  IMAD.IADD R33, R33, 0x1, R6 ;  /* 0x0000000121217824 */ /* 0x000fe200078e0206 */
[----:B------:R-:W-:Y:S02]  /*4d40*/  IADD3 R16, PT, PT, R26, R31, R9 ;  /* 0x0000001f1a107210 */ /* 0x000fe40007ffe009 */
[----:B------:R-:W-:Y:S02]  /*4d50*/  PRMT R18, R19, 0x7771, RZ ;  /* 0x0000777113127816 */ /* 0x000fe400000000ff */
[----:B------:R-:W-:-:S02]  /*4d60*/  LOP3.LUT R32, R14, R16, R15, 0xb8, !PT ;  /* 0x000000100e207212 */ /* 0x000fc400078eb80f */
[----:B------:R-:W-:Y:S01]  /*4d70*/  LEA.HI R33, R16, R33, R16, 0x5 ;  /* 0x0000002110217211 */ /* 0x000fe200078f2810 */
[----:B------:R-:W-:Y:S01]  /*4d80*/  IMAD.U32 R31, R18, 0x10000, RZ ;  /* 0x00010000121f7824 */ /* 0x000fe200078e00ff */
[----:B------:R-:W-:Y:S01]  /*4d90*/  PRMT R27, R19, 0x7770, RZ ;  /* 0x00007770131b7816 */ /* 0x000fe200000000ff */
[----:B------:R-:W-:Y:S01]  /*4da0*/  IMAD.IADD R17, R17, 0x1, R32 ;  /* 0x0000000111117824 */ /* 0x000fe200078e0220 */
[----:B------:R-:W-:Y:S02]  /*4db0*/  SHF.L.W.U32.HI R16, R16, 0x1e, R16 ;  /* 0x0000001e10107819 */ /* 0x000fe40000010e10 */
[----:B------:R-:W-:Y:S02]  /*4dc0*/  LOP3.LUT R32, R31, 0xff0000, RZ, 0xc0, !PT ;  /* 0x00ff00001f207812 */ /* 0x000fe400078ec0ff */
[----:B------:R-:W-:-:S03]  /*4dd0*/  IADD3 R18, PT, PT, R0, R33, R9 ;  /* 0x0000002100127210 */ /* 0x000fc60007ffe009 */
[----:B------:R-:W-:Y:S01]  /*4de0*/  IMAD R27, R27, 0x1000000, R32 ;  /* 0x010000001b1b7824 */ /* 0x000fe200078e0220 */
[----:B------:R-:W-:Y:S02]  /*4df0*/  LOP3.LUT R31, R15, R18, R16, 0xb8, !PT ;  /* 0x000000120f1f7212 */ /* 0x000fe400078eb810 */
[----:B------:R-:W-:Y:S02]  /*4e00*/  PRMT R32, R19, 0x7772, RZ ;  /* 0x0000777213207816 */ /* 0x000fe400000000ff */
[--C-:B------:R-:W-:Y:S01]  /*4e10*/  LEA.HI R34, R18, R17, R18.reuse, 0x5 ;  /* 0x0000001112227211 */ /* 0x100fe200078f2812 */
[----:B------:R-:W-:Y:S01]  /*4e20*/  IMAD.IADD R31, R14, 0x1, R31 ;  /* 0x000000010e1f7824 */ /* 0x000fe200078e021f */
[----:B------:R-:W-:Y:S01]  /*4e30*/  SHF.L.W.U32.HI R17, R18, 0x1e, R18 ;  /* 0x0000001e12117819 */ /* 0x000fe20000010e12 */
[----:B------:R-:W-:Y:S01]  /*4e40*/  IMAD.SHL.U32 R14, R32, 0x100, RZ ;  /* 0x00000100200e7824 */ /* 0x000fe200078e00ff */
[----:B------:R-:W-:Y:S02]  /*4e50*/  IADD3 R18, PT, PT, R25, R34, R9 ;  /* 0x0000002219127210 */ /* 0x000fe40007ffe009 */
[----:B------:R-:W-:-:S02]  /*4e60*/  PRMT R19, R19, 0x7773, RZ ;  /* 0x0000777313137816 */ /* 0x000fc400000000ff */
[----:B------:R-:W-:Y:S02]  /*4e70*/  LOP3.LUT R32, R16, R18, R17, 0xb8, !PT ;  /* 0x0000001210207212 */ /* 0x000fe400078eb811 */
[----:B------:R-:W-:Y:S02]  /*4e80*/  LOP3.LUT R14, R19, R27, R14, 0xfe, !PT ;  /* 0x0000001b130e7212 */ /* 0x000fe400078efe0e */
[----:B------:R-:W-:Y:S01]  /*4e90*/  LEA.HI R31, R18, R31, R18, 0x5 ;  /* 0x0000001f121f7211 */ /* 0x000fe200078f2812 */
[----:B------:R-:W-:Y:S01]  /*4ea0*/  IMAD.IADD R27, R15, 0x1, R32 ;  /* 0x000000010f1b7824 */ /* 0x000fe200078e0220 */
[----:B------:R-:W-:Y:S02]  /*4eb0*/  PRMT R19, R20, 0x7771, RZ ;  /* 0x0000777114137816 */ /* 0x000fe400000000ff */
[----:B------:R-:W-:Y:S02]  /*4ec0*/  IADD3 R34, PT, PT, R12, R31, R9 ;  /* 0x0000001f0c227210 */ /* 0x000fe40007ffe009 */
[----:B------:R-:W-:Y:S01]  /*4ed0*/  SHF.L.W.U32.HI R15, R18, 0x1e, R18 ;  /* 0x0000001e120f7819 */ /* 0x000fe20000010e12 */
[----:B------:R-:W-:Y:S01]  /*4ee0*/  IMAD.U32 R19, R19, 0x10000, RZ ;  /* 0x0001000013137824 */ /* 0x000fe200078e00ff */
[----:B------:R-:W-:-:S02]  /*4ef0*/  LEA.HI R36, R34, R27, R34, 0x5 ;  /* 0x0000001b22247211 */ /* 0x000fc400078f2822 */
[----:B------:R-:W-:Y:S02]  /*4f00*/  LOP3.LUT R31, R17, R34, R15, 0xb8, !PT ;  /* 0x00000022111f7212 */ /* 0x000fe400078eb80f */
[----:B------:R-:W-:Y:S02]  /*4f10*/  LOP3.LUT R32, R19, 0xff0000, RZ, 0xc0, !PT ;  /* 0x00ff000013207812 */ /* 0x000fe400078ec0ff */
[----:B------:R-:W-:Y:S01]  /*4f20*/  SHF.L.W.U32.HI R18, R34, 0x1e, R34 ;  /* 0x0000001e22127819 */ /* 0x000fe20000010e22 */
[----:B------:R-:W-:Y:S01]  /*4f30*/  IMAD.IADD R34, R16, 0x1, R31 ;  /* 0x0000000110227824 */ /* 0x000fe200078e021f */
[----:B------:R-:W-:Y:S02]  /*4f40*/  IADD3 R19, PT, PT, R3, R36, R9 ;  /* 0x0000002403137210 */ /* 0x000fe40007ffe009 */
[----:B------:R-:W-:Y:S02]  /*4f50*/  PRMT R27, R20, 0x7770, RZ ;  /* 0x00007770141b7816 */ /* 0x000fe400000000ff */
[----:B------:R-:W-:-:S02]  /*4f60*/  LOP3.LUT R36, R15, R19, R18, 0xb8, !PT ;  /* 0x000000130f247212 */ /* 0x000fc400078eb812 */
[----:B------:R-:W-:Y:S01]  /*4f70*/  LEA.HI R34, R19, R34, R19, 0x5 ;  /* 0x0000002213227211 */ /* 0x000fe200078f2813 */
[----:B------:R-:W-:Y:S01]  /*4f80*/  IMAD R16, R27, 0x1000000, R32 ;  /* 0x010000001b107824 */ /* 0x000fe200078e0220 */
[----:B------:R-:W-:Y:S01]  /*4f90*/  PRMT R27, R20, 0x7772, RZ ;  /* 0x00007772141b7816 */ /* 0x000fe200000000ff */
[----:B------:R-:W-:Y:S01]  /*4fa0*/  IMAD.IADD R31, R17, 0x1, R36 ;  /* 0x00000001111f7824 */ /* 0x000fe200078e0224 */
[----:B------:R-:W-:Y:S02]  /*4fb0*/  IADD3 R34, PT, PT, R28, R34, R9 ;  /* 0x000000221c227210 */ /* 0x000fe40007ffe009 */
[----:B------:R-:W-:Y:S01]  /*4fc0*/  SHF.L.W.U32.HI R17, R19, 0x1e, R19 ;  /* 0x0000001e13117819 */ /* 0x000fe20000010e13 */
[----:B------:R-:W-:Y:S01]  /*4fd0*/  IMAD.SHL.U32 R27, R27, 0x100, RZ ;  /* 0x000001001b1b7824 */ /* 0x000fe200078e00ff */
[----:B------:R-:W-:Y:S02]  /*4fe0*/  PRMT R20, R20, 0x7773, RZ ;  /* 0x0000777314147816 */ /* 0x000fe400000000ff */
[----:B------:R-:W-:-:S02]  /*4ff0*/  LEA.HI R19, R34, R31, R34, 0x5 ;  /* 0x0000001f22137211 */ /* 0x000fc400078f2822 */
[----:B------:R-:W-:Y:S02]  /*5000*/  LOP3.LUT R32, R18, R34, R17, 0xb8, !PT ;  /* 0x0000002212207212 */ /* 0x000fe400078eb811 */
[----:B------:R-:W-:Y:S02]  /*5010*/  LOP3.LUT R16, R20, R16, R27, 0xfe, !PT ;  /* 0x0000001014107212 */ /* 0x000fe400078efe1b */
[----:B------:R-:W-:Y:S01]  /*5020*/  PRMT R27, R21, 0x7771, RZ ;  /* 0x00007771151b7816 */ /* 0x000fe200000000ff */
[----:B------:R-:W-:Y:S01]  /*5030*/  IMAD.IADD R32, R15, 0x1, R32 ;  /* 0x000000010f207824 */ /* 0x000fe200078e0220 */
[----:B------:R-:W-:Y:S02]  /*5040*/  SHF.L.W.U32.HI R20, R34, 0x1e, R34 ;  /* 0x0000001e22147819 */ /* 0x000fe40000010e22 */
[----:B------:R-:W-:Y:S01]  /*5050*/  IADD3 R19, PT, PT, R30, R19, R9 ;  /* 0x000000131e137210 */ /* 0x000fe20007ffe009 */
[----:B------:R-:W-:-:S03]  /*5060*/  IMAD.U32 R27, R27, 0x10000, RZ ;  /* 0x000100001b1b7824 */ /* 0x000fc600078e00ff */
[----:B------:R-:W-:Y:S02]  /*5070*/  LOP3.LUT R15, R17, R19, R20, 0xb8, !PT ;  /* 0x00000013110f7212 */ /* 0x000fe400078eb814 */
[----:B------:R-:W-:Y:S02]  /*5080*/  LEA.HI R34, R19, R32, R19, 0x5 ;  /* 0x0000002013227211 */ /* 0x000fe400078f2813 */
[----:B------:R-:W-:Y:S01]  /*5090*/  LOP3.LUT R32, R27, 0xff0000, RZ, 0xc0, !PT ;  /* 0x00ff00001b207812 */ /* 0x000fe200078ec0ff */
[----:B------:R-:W-:Y:S01]  /*50a0*/  IMAD.IADD R31, R18, 0x1, R15 ;  /* 0x00000001121f7824 */ /* 0x000fe200078e020f */
[C---:B------:R-:W-:Y:S02]  /*50b0*/  PRMT R27, R21.reuse, 0x7770, RZ ;  /* 0x00007770151b7816 */ /* 0x040fe400000000ff */
[----:B------:R-:W-:Y:S02]  /*50c0*/  PRMT R15, R21, 0x7772, RZ ;  /* 0x00007772150f7816 */ /* 0x000fe400000000ff */
[----:B------:R-:W-:Y:S01]  /*50d0*/  IADD3 R18, PT, PT, R13, R34, R9 ;  /* 0x000000220d127210 */ /* 0x000fe20007ffe009 */
[----:B------:R-:W-:Y:S01]  /*50e0*/  IMAD R27, R27, 0x1000000, R32 ;  /* 0x010000001b1b7824 */ /* 0x000fe200078e0220 */
[----:B------:R-:W-:Y:S01]  /*50f0*/  SHF.L.W.U32.HI R19, R19, 0x1e, R19 ;  /* 0x0000001e13137819 */ /* 0x000fe20000010e13 */
[----:B------:R-:W-:Y:S01]  /*5100*/  IMAD.SHL.U32 R34, R15, 0x100, RZ ;  /* 0x000001000f227824 */ /* 0x000fe200078e00ff */
[----:B------:R-:W-:-:S02]  /*5110*/  LEA.HI R31, R18, R31, R18, 0x5 ;  /* 0x0000001f121f7211 */ /* 0x000fc400078f2812 */
[----:B------:R-:W-:Y:S02]  /*5120*/  PRMT R21, R21, 0x7773, RZ ;  /* 0x0000777315157816 */ /* 0x000fe400000000ff */
[----:B------:R-:W-:Y:S02]  /*5130*/  LOP3.LUT R36, R20, R18, R19, 0xb8, !PT ;  /* 0x0000001214247212 */ /* 0x000fe400078eb813 */
[----:B------:R-:W-:Y:S02]  /*5140*/  IADD3 R32, PT, PT, R2, R31, R9 ;  /* 0x0000001f02207210 */ /* 0x000fe40007ffe009 */
[----:B------:R-:W-:Y:S02]  /*5150*/  SHF.L.W.U32.HI R15, R18, 0x1e, R18 ;  /* 0x0000001e120f7819 */ /* 0x000fe40000010e12 */
[----:B------:R-:W-:Y:S01]  /*5160*/  LOP3.LUT R18, R21, R27, R34, 0xfe, !PT ;  /* 0x0000001b15127212 */ /* 0x000fe200078efe22 */
[----:B------:R-:W-:Y:S01]  /*5170*/  IMAD.IADD R21, R17, 0x1, R36 ;  /* 0x0000000111157824 */ /* 0x000fe200078e0224 */
[----:B------:R-:W-:-:S02]  /*5180*/  LOP3.LUT R27, R19, R32, R15, 0xb8, !PT ;  /* 0x00000020131b7212 */ /* 0x000fc400078eb80f */
[----:B------:R-:W-:Y:S02]  /*5190*/  PRMT R17, R22, 0x7771, RZ ;  /* 0x0000777116117816 */ /* 0x000fe400000000ff */
[--C-:B------:R-:W-:Y:S01]  /*51a0*/  LEA.HI R34, R32, R21, R32.reuse, 0x5 ;  /* 0x0000001520227211 */ /* 0x100fe200078f2820 */
[----:B------:R-:W-:Y:S01]  /*51b0*/  IMAD.IADD R20, R20, 0x1, R27 ;  /* 0x0000000114147824 */ /* 0x000fe200078e021b */
[----:B------:R-:W-:Y:S01]  /*51c0*/  SHF.L.W.U32.HI R32, R32, 0x1e, R32 ;  /* 0x0000001e20207819 */ /* 0x000fe20000010e20 */
[----:B------:R-:W-:Y:S01]  /*51d0*/  IMAD.U32 R27, R17, 0x10000, RZ ;  /* 0x00010000111b7824 */ /* 0x000fe200078e00ff */
[----:B------:R-:W-:Y:S02]  /*51e0*/  IADD3 R17, PT, PT, R29, R34, R9 ;  /* 0x000000221d117210 */ /* 0x000fe40007ffe009 */
[----:B------:R-:W-:Y:S02]  /*51f0*/  PRMT R21, R22, 0x7770, RZ ;  /* 0x0000777016157816 */ /* 0x000fe400000000ff */
[----:B------:R-:W-:-:S02]  /*5200*/  LOP3.LUT R36, R15, R17, R32, 0xb8, !PT ;  /* 0x000000110f247212 */ /* 0x000fc400078eb820 */
[----:B------:R-:W-:Y:S02]  /*5210*/  LOP3.LUT R34, R27, 0xff0000, RZ, 0xc0, !PT ;  /* 0x00ff00001b227812 */ /* 0x000fe400078ec0ff */
[----:B------:R-:W-:Y:S01]  /*5220*/  LEA.HI R27, R17, R20, R17, 0x5 ;  /* 0x00000014111b7211 */ /* 0x000fe200078f2811 */
[----:B------:R-:W-:Y:S01]  /*5230*/  IMAD.IADD R36, R19, 0x1, R36 ;  /* 0x0000000113247824 */ /* 0x000fe200078e0224 */
[----:B------:R-:W-:Y:S01]  /*5240*/  PRMT R20, R22, 0x7772, RZ ;  /* 0x0000777216147816 */ /* 0x000fe200000000ff */
[----:B------:R-:W-:Y:S01]  /*5250*/  IMAD R21, R21, 0x1000000, R34 ;  /* 0x0100000015157824 */ /* 0x000fe200078e0222 */
[----:B------:R-:W-:Y:S02]  /*5260*/  IADD3 R27, PT, PT, R14, R27, R9 ;  /* 0x0000001b0e1b7210 */ /* 0x000fe40007ffe009 */
[----:B------:R-:W-:Y:S01]  /*5270*/  SHF.L.W.U32.HI R19, R17, 0x1e, R17 ;  /* 0x0000001e11137819 */ /* 0x000fe20000010e11 */
[----:B------:R-:W-:Y:S01]  /*5280*/  IMAD.SHL.U32 R20, R20, 0x100, RZ ;  /* 0x0000010014147824 */ /* 0x000fe200078e00ff */
[----:B------:R-:W-:-:S02]  /*5290*/  PRMT R22, R22, 0x7773, RZ ;  /* 0x0000777316167816 */ /* 0x000fc400000000ff */
[C---:B------:R-:W-:Y:S02]  /*52a0*/  LEA.HI R36, R27.reuse, R36, R27, 0x5 ;  /* 0x000000241b247211 */ /* 0x040fe400078f281b */
[----:B------:R-:W-:Y:S02]  /*52b0*/  LOP3.LUT R34, R32, R27, R19, 0xb8, !PT ;  /* 0x0000001b20227212 */ /* 0x000fe400078eb813 */
[----:B------:R-:W-:Y:S02]  /*52c0*/  LOP3.LUT R20, R22, R21, R20, 0xfe, !PT ;  /* 0x0000001516147212 */ /* 0x000fe400078efe14 */
[----:B------:R-:W-:Y:S01]  /*52d0*/  SHF.L.W.U32.HI R17, R27, 0x1e, R27 ;  /* 0x0000001e1b117819 */ /* 0x000fe20000010e1b */
[----:B------:R-:W-:Y:S01]  /*52e0*/  IMAD.IADD R31, R15, 0x1, R34 ;  /* 0x000000010f1f7824 */ /* 0x000fe200078e0222 */
[----:B------:R-:W-:Y:S02]  /*52f0*/  IADD3 R22, PT, PT, R16, R36, R9 ;  /* 0x0000002410167210 */ /* 0x000fe40007ffe009 */
[----:B------:R-:W-:-:S02]  /*5300*/  PRMT R21, R23, 0x7771, RZ ;  /* 0x0000777117157816 */ /* 0x000fc400000000ff */
[----:B------:R-:W-:Y:S02]  /*5310*/  LOP3.LUT R27, R19, R22, R17, 0xb8, !PT ;  /* 0x00000016131b7212 */ /* 0x000fe400078eb811 */
[----:B------:R-:W-:Y:S01]  /*5320*/  LEA.HI R31, R22, R31, R22, 0x5 ;  /* 0x0000001f161f7211 */ /* 0x000fe200078f2816 */
[----:B------:R-:W-:Y:S02]  /*5330*/  IMAD.U32 R21, R21, 0x10000, RZ ;  /* 0x0001000015157824 */ /* 0x000fe400078e00ff */
[----:B------:R-:W-:Y:S01]  /*5340*/  IMAD.IADD R15, R32, 0x1, R27 ;  /* 0x00000001200f7824 */ /* 0x000fe200078e021b */
[----:B------:R-:W-:Y:S02]  /*5350*/  PRMT R27, R23, 0x7770, RZ ;  /* 0x00007770171b7816 */ /* 0x000fe400000000ff */
[----:B------:R-:W-:Y:S02]  /*5360*/  LOP3.LUT R36, R21, 0xff0000, RZ, 0xc0, !PT ;  /* 0x00ff000015247812 */ /* 0x000fe400078ec0ff */
[----:B------:R-:W-:-:S02]  /*5370*/  PRMT R21, R23, 0x7772, RZ ;  /* 0x0000777217157816 */ /* 0x000fc400000000ff */
[----:B------:R-:W-:Y:S01]  /*5380*/  SHF.L.W.U32.HI R32, R22, 0x1e, R22 ;  /* 0x0000001e16207819 */ /* 0x000fe20000010e16 */
[----:B------:R-:W-:Y:S01]  /*5390*/  IMAD R22, R27, 0x1000000, R36 ;  /* 0x010000001b167824 */ /* 0x000fe200078e0224 */
[----:B------:R-:W-:Y:S01]  /*53a0*/  IADD3 R34, PT, PT, R18, R31, R9 ;  /* 0x0000001f12227210 */ /* 0x000fe20007ffe009 */
[----:B------:R-:W-:Y:S01]  /*53b0*/  IMAD.SHL.U32 R21, R21, 0x100, RZ ;  /* 0x0000010015157824 */ /* 0x000fe200078e00ff */
[----:B------:R-:W-:Y:S02]  /*53c0*/  PRMT R23, R23, 0x7773, RZ ;  /* 0x0000777317177816 */ /* 0x000fe400000000ff */
[----:B------:R-:W-:Y:S02]  /*53d0*/  LOP3.LUT R36, R17, R34, R32, 0xb8, !PT ;  /* 0x0000002211247212 */ /* 0x000fe400078eb820 */
[----:B------:R-:W-:Y:S02]  /*53e0*/  LEA.HI R15, R34, R15, R34, 0x5 ;  /* 0x0000000f220f7211 */ /* 0x000fe400078f2822 */
[----:B------:R-:W-:Y:S01]  /*53f0*/  LOP3.LUT R22, R23, R22, R21, 0xfe, !PT ;  /* 0x0000001617167212 */ /* 0x000fe200078efe15 */
[----:B------:R-:W-:Y:S01]  /*5400*/  IMAD.IADD R36, R19, 0x1, R36 ;  /* 0x0000000113247824 */ /* 0x000fe200078e0224 */
[----:B------:R-:W-:-:S02]  /*5410*/  IADD3 R21, PT, PT, R20, R15, R9 ;  /* 0x0000000f14157210 */ /* 0x000fc40007ffe009 */
[----:B------:R-:W-:Y:S02]  /*5420*/  SHF.L.W.U32.HI R19, R34, 0x1e, R34 ;  /* 0x0000001e22137819 */ /* 0x000fe40000010e22 */
[----:B------:R-:W-:Y:S02]  /*5430*/  LOP3.LUT R15, R0, R13, R18, 0x96, !PT ;  /* 0x0000000d000f7212 */ /* 0x000fe400078e9612 */
[----:B------:R-:W-:Y:S02]  /*5440*/  LEA.HI R36, R21, R36, R21, 0x5 ;  /* 0x0000002415247211 */ /* 0x000fe400078f2815 */
[----:B------:R-:W-:Y:S02]  /*5450*/  LOP3.LUT R23, R32, R21, R19, 0xb8, !PT ;  /* 0x0000001520177212 */ /* 0x000fe400078eb813 */
[----:B------:R-:W-:Y:S02]  /*5460*/  LOP3.LUT R15, R15, R24, RZ, 0x3c, !PT ;  /* 0x000000180f0f7212 */ /* 0x000fe400078e3cff */
[----:B------:R-:W-:-:S02]  /*5470*/  SHF.L.W.U32.HI R34, R21, 0x1e, R21 ;  /* 0x0000001e15227819 */ /* 0x000fc40000010e15 */
[----:B------:R-:W-:Y:S01]  /*5480*/  IADD3 R21, PT, PT, R22, R36, R9 ;  /* 0x0000002416157210 */ /* 0x000fe20007ffe009 */
[----:B------:R-:W-:Y:S01]  /*5490*/  IMAD.IADD R36, R17, 0x1, R23 ;  /* 0x0000000111247824 */ /* 0x000fe200078e0217 */
[----:B------:R-:W-:Y:S02]  /*54a0*/  SHF.L.W.U32.HI R24, R15, 0x1, R15 ;  /* 0x000000010f187819 */ /* 0x000fe40000010e0f */
[----:B------:R-:W-:Y:S02]  /*54b0*/  LOP3.LUT R15, R19, R21, R34, 0xb8, !PT ;  /* 0x00000015130f7212 */ /* 0x000fe400078eb822 */
[----:B------:R-:W-:Y:S02]  /*54c0*/  LOP3.LUT R17, R25, R2, R20, 0x96, !PT ;  /* 0x0000000219117212 */ /* 0x000fe400078e9614 */
[----:B------:R-:W-:Y:S01]  /*54d0*/  LEA.HI R36, R21, R36, R21, 0x5 ;  /* 0x0000002415247211 */ /* 0x000fe200078f2815 */
[----:B------:R-:W-:Y:S01]  /*54e0*/  IMAD.IADD R27, R32, 0x1, R15 ;  /* 0x00000001201b7824 */ /* 0x000fe200078e020f */
[----:B------:R-:W-:-:S02]  /*54f0*/  LOP3.LUT R17, R17, R26, RZ, 0x3c, !PT ;  /* 0x0000001a11117212 */ /* 0x000fc400078e3cff */
[----:B------:R-:W-:Y:S02]  /*5500*/  IADD3 R36, PT, PT, R24, R36, R9 ;  /* 0x0000002418247210 */ /* 0x000fe40007ffe009 */
[----:B------:R-:W-:Y:S02]  /*5510*/  SHF.L.W.U32.HI R21, R21, 0x1e, R21 ;  /* 0x0000001e15157819 */ /* 0x000fe40000010e15 */
[----:B------:R-:W-:Y:S02]  /*5520*/  LOP3.LUT R23, R12, R29, R22, 0x96, !PT ;  /* 0x0000001d0c177212 */ /* 0x000fe400078e9616 */
[----:B------:R-:W-:Y:S02]  /*5530*/  SHF.L.W.U32.HI R15, R17, 0x1, R17 ;  /* 0x00000001110f7819 */ /* 0x000fe40000010e11 */
[----:B------:R-:W-:Y:S02]  /*5540*/  LEA.HI R26, R36, R27, R36, 0x5 ;  /* 0x0000001b241a7211 */ /* 0x000fe400078f2824 */
[----:B------:R-:W-:-:S02]  /*5550*/  LOP3.LUT R32, R34, R36, R21, 0xb8, !PT ;  /* 0x0000002422207212 */ /* 0x000fc400078eb815 */
[----:B------:R-:W-:Y:S02]  /*5560*/  LOP3.LUT R17, R23, R0, RZ, 0x3c, !PT ;  /* 0x0000000017117212 */ /* 0x000fe400078e3cff */
[----:B------:R-:W-:Y:S01]  /*5570*/  SHF.L.W.U32.HI R0, R36, 0x1e, R36 ;  /* 0x0000001e24007819 */ /* 0x000fe20000010e24 */
[----:B------:R-:W-:Y:S01]  /*5580*/  IMAD.IADD R32, R19, 0x1, R32 ;  /* 0x0000000113207824 */ /* 0x000fe200078e0220 */
[----:B------:R-:W-:Y:S02]  /*5590*/  IADD3 R23, PT, PT, R15, R26, R9 ;  /* 0x0000001a0f177210 */ /* 0x000fe40007ffe009 */
[----:B------:R-:W-:Y:S02]  /*55a0*/  LOP3.LUT R26, R3, R14, R24, 0x96, !PT ;  /* 0x0000000e031a7212 */ /* 0x000fe400078e9618 */
[----:B------:R-:W-:Y:S02]  /*55b0*/  LOP3.LUT R19, R21, R23, R0, 0xb8, !PT ;  /* 0x0000001715137212 */ /* 0x000fe400078eb800 */
[----:B------:R-:W-:-:S02]  /*55c0*/  SHF.L.W.U32.HI R17, R17, 0x1, R17 ;  /* 0x0000000111117819 */ /* 0x000fc40000010e11 */
[----:B------:R-:W-:Y:S01]  /*55d0*/  LEA.HI R32, R23, R32, R23, 0x5 ;  /* 0x0000002017207211 */ /* 0x000fe200078f2817 */
[----:B------:R-:W-:Y:S01]  /*55e0*/  IMAD.IADD R31, R34, 0x1, R19 ;  /* 0x00000001221f7824 */ /* 0x000fe200078e0213 */
[----:B------:R-:W-:Y:S02]  /*55f0*/  LOP3.LUT R26, R26, R25, RZ, 0x3c, !PT ;  /* 0x000000191a1a7212 */ /* 0x000fe400078e3cff */
[----:B------:R-:W-:Y:S02]  /*5600*/  IADD3 R32, PT, PT, R17, R32, R9 ;  /* 0x0000002011207210 */ /* 0x000fe40007ffe009 */
[----:B------:R-:W-:Y:S02]  /*5610*/  SHF.L.W.U32.HI R25, R23, 0x1e, R23 ;  /* 0x0000001e17197819 */ /* 0x000fe40000010e17 */
[----:B------:R-:W-:Y:S02]  /*5620*/  LOP3.LUT R27, R28, R16, R15, 0x96, !PT ;  /* 0x000000101c1b7212 */ /* 0x000fe400078e960f */
[----:B------:R-:W-:-:S02]  /*5630*/  SHF.L.W.U32.HI R19, R26, 0x1, R26 ;  /* 0x000000011a137819 */ /* 0x000fc40000010e1a */
[C---:B------:R-:W-:Y:S02]  /*5640*/  LEA.HI R26, R32.reuse, R31, R32, 0x5 ;  /* 0x0000001f201a7211 */ /* 0x040fe400078f2820 */
[C---:B------:R-:W-:Y:S02]  /*5650*/  LOP3.LUT R34, R32.reuse, R25, R0, 0x96, !PT ;  /* 0x0000001920227212 */ /* 0x040fe400078e9600 */
[----:B------:R-:W-:Y:S02]  /*5660*/  LOP3.LUT R27, R27, R12, RZ, 0x3c, !PT ;  /* 0x0000000c1b1b7212 */ /* 0x000fe400078e3cff */
[----:B------:R-:W-:Y:S01]  /*5670*/  IADD3 R9, PT, PT, R19, R26, R9 ;  /* 0x0000001a13097210 */ /* 0x000fe20007ffe009 */
[----:B------:R-:W-:Y:S01]  /*5680*/  IMAD.IADD R34, R21, 0x1, R34 ;  /* 0x0000000115227824 */ /* 0x000fe200078e0222 */
[----:B------:R-:W-:Y:S02]  /*5690*/  SHF.L.W.U32.HI R12, R32, 0x1e, R32 ;  /* 0x0000001e200c7819 */ /* 0x000fe40000010e20 */
[----:B------:R-:W-:-:S02]  /*56a0*/  LOP3.LUT R26, R30, R18, R17, 0x96, !PT ;  /* 0x000000121e1a7212 */ /* 0x000fc400078e9611 */
[----:B------:R-:W-:Y:S02]  /*56b0*/  LOP3.LUT R23, R9, R12, R25, 0x96, !PT ;  /* 0x0000000c09177212 */ /* 0x000fe400078e9619 */
[----:B------:R-:W-:Y:S02]  /*56c0*/  SHF.L.W.U32.HI R21, R27, 0x1, R27 ;  /* 0x000000011b157819 */ /* 0x000fe40000010e1b */
[----:B------:R-:W-:Y:S01]  /*56d0*/  LEA.HI R34, R9, R34, R9, 0x5 ;  /* 0x0000002209227211 */ /* 0x000fe200078f2809 */
[----:B------:R-:W-:Y:S01]  /*56e0*/  IMAD.IADD R27, R0, 0x1, R23 ;  /* 0x00000001001b7824 */ /* 0x000fe200078e0217 */
[----:B------:R-:W-:Y:S02]  /*56f0*/  LOP3.LUT R26, R26, R3, RZ, 0x3c, !PT ;  /* 0x000000031a1a7212 */ /* 0x000fe400078e3cff */
[----:B------:R-:W-:Y:S02]  /*5700*/  IADD3 R34, PT, PT, R21, R34, R10 ;  /* 0x0000002215227210 */ /* 0x000fe40007ffe00a */
[----:B------:R-:W-:-:S02]  /*5710*/  SHF.L.W.U32.HI R3, R9, 0x1e, R9 ;  /* 0x0000001e09037819 */ /* 0x000fc40000010e09 */
[----:B------:R-:W-:Y:S02]  /*5720*/  LOP3.LUT R9, R13, R20, R19, 0x96, !PT ;  /* 0x000000140d097212 */ /* 0x000fe400078e9613 */
[----:B------:R-:W-:Y:S02]  /*5730*/  SHF.L.W.U32.HI R23, R26, 0x1, R26 ;  /* 0x000000011a177819 */ /* 0x000fe40000010e1a */
[C---:B------:R-:W-:Y:S02]  /*5740*/  LEA.HI R27, R34.reuse, R27, R34, 0x5 ;  /* 0x0000001b221b7211 */ /* 0x040fe400078f2822 */
[C---:B------:R-:W-:Y:S02]  /*5750*/  LOP3.LUT R32, R34.reuse, R3, R12, 0x96, !PT ;  /* 0x0000000322207212 */ /* 0x040fe400078e960c */
[----:B------:R-:W-:Y:S02]  /*5760*/  LOP3.LUT R9, R9, R28, RZ, 0x3c, !PT ;  /* 0x0000001c09097212 */ /* 0x000fe400078e3cff */
[----:B------:R-:W-:Y:S01]  /*5770*/  SHF.L.W.U32.HI R0, R34, 0x1e, R34 ;  /* 0x0000001e22007819 */ /* 0x000fe20000010e22 */
[----:B------:R-:W-:Y:S01]  /*5780*/  IMAD.IADD R31, R25, 0x1, R32 ;  /* 0x00000001191f7824 */ /* 0x000fe200078e0220 */
[----:B------:R-:W-:-:S02]  /*5790*/  IADD3 R26, PT, PT, R23, R27, R10 ;  /* 0x0000001b171a7210 */ /* 0x000fc40007ffe00a */
[----:B------:R-:W-:Y:S02]  /*57a0*/  SHF.L.W.U32.HI R25, R9, 0x1, R9 ;  /* 0x0000000109197819 */ /* 0x000fe40000010e09 */
[----:B------:R-:W-:Y:S02]  /*57b0*/  LOP3.LUT R27, R2, R22, R21, 0x96, !PT ;  /* 0x00000016021b7212 */ /* 0x000fe400078e9615 */
[C---:B------:R-:W-:Y:S02]  /*57c0*/  LOP3.LUT R9, R26.reuse, R0, R3, 0x96, !PT ;  /* 0x000000001a097212 */ /* 0x040fe400078e9603 */
[----:B------:R-:W-:Y:S02]  /*57d0*/  LEA.HI R31, R26, R31, R26, 0x5 ;  /* 0x0000001f1a1f7211 */ /* 0x000fe400078f281a */
[----:B------:R-:W-:Y:S01]  /*57e0*/  LOP3.LUT R27, R27, R30, RZ, 0x3c, !PT ;  /* 0x0000001e1b1b7212 */ /* 0x000fe200078e3cff */
[----:B------:R-:W-:Y:S01]  /*57f0*/  IMAD.IADD R30, R12, 0x1, R9 ;  /* 0x000000010c1e7824 */ /* 0x000fe200078e0209 */
[----:B------:R-:W-:-:S02]  /*5800*/  IADD3 R31, PT, PT, R25, R31, R10 ;  /* 0x0000001f191f7210 */ /* 0x000fc40007ffe00a */
[----:B------:R-:W-:Y:S02]  /*5810*/  SHF.L.W.U32.HI R12, R26, 0x1e, R26 ;  /* 0x0000001e1a0c7819 */ /* 0x000fe40000010e1a */
[----:B------:R-:W-:Y:S02]  /*5820*/  SHF.L.W.U32.HI R26, R27, 0x1, R27 ;  /* 0x000000011b1a7819 */ /* 0x000fe40000010e1b */
[C---:B------:R-:W-:Y:S02]  /*5830*/  LEA.HI R9, R31.reuse, R30, R31, 0x5 ;  /* 0x0000001e1f097211 */ /* 0x040fe400078f281f */
[----:B------:R-:W-:Y:S02]  /*5840*/  LOP3.LUT R32, R31, R12, R0, 0x96, !PT ;  /* 0x0000000c1f207212 */ /* 0x000fe400078e9600 */
[----:B------:R-:W-:Y:S02]  /*5850*/  LOP3.LUT R28, R29, R24, R23, 0x96, !PT ;  /* 0x000000181d1c7212 */ /* 0x000fe400078e9617 */
[----:B------:R-:W-:-:S02]  /*5860*/  SHF.L.W.U32.HI R31, R31, 0x1e, R31 ;  /* 0x0000001e1f1f7819 */ /* 0x000fc40000010e1f */
[----:B------:R-:W-:Y:S01]  /*5870*/  IADD3 R30, PT, PT, R26, R9, R10 ;  /* 0x000000091a1e7210 */ /* 0x000fe20007ffe00a */
[----:B------:R-:W-:Y:S01]  /*5880*/  IMAD.IADD R9, R3, 0x1, R32 ;  /* 0x0000000103097824 */ /* 0x000fe200078e0220 */
[----:B------:R-:W-:Y:S02]  /*5890*/  LOP3.LUT R28, R28, R13, RZ, 0x3c, !PT ;  /* 0x0000000d1c1c7212 */ /* 0x000fe400078e3cff */
[----:B------:R-:W-:Y:S02]  /*58a0*/  LOP3.LUT R3, R14, R15, R25, 0x96, !PT ;  /* 0x0000000f0e037212 */ /* 0x000fe400078e9619 */
[----:B------:R-:W-:Y:S02]  /*58b0*/  LOP3.LUT R13, R30, R31, R12, 0x96, !PT ;  /* 0x0000001f1e0d7212 */ /* 0x000fe400078e960c */
[----:B------:R-:W-:Y:S02]  /*58c0*/  SHF.L.W.U32.HI R27, R28, 0x1, R28 ;  /* 0x000000011c1b7819 */ /* 0x000fe40000010e1c */
[----:B------:R-:W-:Y:S01]  /*58d0*/  LEA.HI R9, R30, R9, R30, 0x5 ;  /* 0x000000091e097211 */ /* 0x000fe200078f281e */
[----:B------:R-:W-:Y:S01]  /*58e0*/  IMAD.IADD R0, R0, 0x1, R13 ;  /* 0x0000000100007824 */ /* 0x000fe200078e020d */
[----:B------:R-:W-:Y:S01]  /*58f0*/  LOP3.LUT R3, R3, R2, RZ, 0x3c, !PT ;  /* 0x0000000203037212 */ /* 0x000fe200078e3cff */
[----:B------:R-:W2:Y:S01]  /*5900*/  LDL R28, [R1+0x70] ;  /* 0x00007000011c7983 */ /* 0x000ea20000100800 */
        /* <DEDUP_REMOVED lines=10> */
[----:B------:R-:W-:Y:S02]  /*59b0*/  SHF.L.W.U32.HI R3, R13, 0x1, R13 ;  /* 0x000000010d037819 */ /* 0x000fe40000010e0d */
[----:B------:R-:W-:Y:S02]  /*59c0*/  LOP3.LUT R2, R18, R19, R27, 0x96, !PT ;  /* 0x0000001312027212 */ /* 0x000fe400078e961b */
[C---:B------:R-:W-:Y:S02]  /*59d0*/  LOP3.LUT R13, R9.reuse, R0, R30, 0x96, !PT ;  /* 0x00000000090d7212 */ /* 0x040fe400078e961e */
[----:B------:R-:W-:-:S02]  /*59e0*/  LEA.HI R12, R9, R12, R9, 0x5 ;  /* 0x0000000c090c7211 */ /* 0x000fc400078f2809 */
[----:B------:R-:W-:Y:S01]  /*59f0*/  LOP3.LUT R2, R2, R14, RZ, 0x3c, !PT ;  /* 0x0000000e02027212 */ /* 0x000fe200078e3cff */
[----:B------:R-:W-:Y:S01]  /*5a00*/  IMAD.IADD R14, R31, 0x1, R13 ;  /* 0x000000011f0e7824 */ /* 0x000fe200078e020d */
[----:B------:R-:W-:Y:S02]  /*5a10*/  IADD3 R13, PT, PT, R3, R12, R10 ;  /* 0x0000000c030d7210 */ /* 0x000fe40007ffe00a */
[----:B------:R-:W-:Y:S02]  /*5a20*/  SHF.L.W.U32.HI R12, R9, 0x1e, R9 ;  /* 0x0000001e090c7819 */ /* 0x000fe40000010e09 */
[----:B------:R-:W-:Y:S02]  /*5a30*/  LOP3.LUT R9, R20, R21, R29, 0x96, !PT ;  /* 0x0000001514097212 */ /* 0x000fe400078e961d */
[----:B------:R-:W-:Y:S02]  /*5a40*/  SHF.L.W.U32.HI R2, R2, 0x1, R2 ;  /* 0x0000000102027819 */ /* 0x000fe40000010e02 */
[----:B------:R-:W-:-:S02]  /*5a50*/  LEA.HI R31, R13, R14, R13, 0x5 ;  /* 0x0000000e0d1f7211 */ /* 0x000fc400078f280d */
[----:B------:R-:W-:Y:S02]  /*5a60*/  LOP3.LUT R33, R13, R12, R0, 0x96, !PT ;  /* 0x0000000c0d217212 */ /* 0x000fe400078e9600 */
[----:B------:R-:W-:Y:S02]  /*5a70*/  LOP3.LUT R9, R9, R16, RZ, 0x3c, !PT ;  /* 0x0000001009097212 */ /* 0x000fe400078e3cff */
[----:B------:R-:W-:Y:S01]  /*5a80*/  SHF.L.W.U32.HI R13, R13, 0x1e, R13 ;  /* 0x0000001e0d0d7819 */ /* 0x000fe20000010e0d */
[----:B------:R-:W-:Y:S01]  /*5a90*/  IMAD.IADD R33, R30, 0x1, R33 ;  /* 0x000000011e217824 */ /* 0x000fe200078e0221 */
[----:B------:R-:W-:Y:S02]  /*5aa0*/  IADD3 R16, PT, PT, R2, R31, R10 ;  /* 0x0000001f02107210 */ /* 0x000fe40007ffe00a */
[----:B------:R-:W-:Y:S02]  /*5ab0*/  LOP3.LUT R31, R22, R23, R3, 0x96, !PT ;  /* 0x00000017161f7212 */ /* 0x000fe400078e9603 */
[----:B------:R-:W-:-:S02]  /*5ac0*/  LOP3.LUT R35, R16, R13, R12, 0x96, !PT ;  /* 0x0000000d10237212 */ /* 0x000fc400078e960c */
[----:B------:R-:W-:Y:S02]  /*5ad0*/  SHF.L.W.U32.HI R9, R9, 0x1, R9 ;  /* 0x0000000109097819 */ /* 0x000fe40000010e09 */
[----:B------:R-:W-:Y:S01]  /*5ae0*/  LEA.HI R33, R16, R33, R16, 0x5 ;  /* 0x0000002110217211 */ /* 0x000fe200078f2810 */
[----:B------:R-:W-:Y:S01]  /*5af0*/  IMAD.IADD R35, R0, 0x1, R35 ;  /* 0x0000000100237824 */ /* 0x000fe200078e0223 */
[----:B------:R-:W-:Y:S02]  /*5b00*/  LOP3.LUT R31, R31, R18, RZ, 0x3c, !PT ;  /* 0x000000121f1f7212 */ /* 0x000fe400078e3cff */
[----:B------:R-:W-:Y:S02]  /*5b10*/  IADD3 R14, PT, PT, R9, R33, R10 ;  /* 0x00000021090e7210 */ /* 0x000fe40007ffe00a */
[----:B------:R-:W-:Y:S02]  /*5b20*/  SHF.L.W.U32.HI R16, R16, 0x1e, R16 ;  /* 0x0000001e10107819 */ /* 0x000fe40000010e10 */
[----:B------:R-:W-:-:S02]  /*5b30*/  SHF.L.W.U32.HI R0, R31, 0x1, R31 ;  /* 0x000000011f007819 */ /* 0x000fc40000010e1f */
[C---:B------:R-:W-:Y:S02]  /*5b40*/  LEA.HI R35, R14.reuse, R35, R14, 0x5 ;  /* 0x000000230e237211 */ /* 0x040fe400078f280e */
[----:B------:R-:W-:Y:S02]  /*5b50*/  LOP3.LUT R37, R14, R16, R13, 0x96, !PT ;  /* 0x000000100e257212 */ /* 0x000fe400078e960d */
[----:B------:R-:W-:Y:S02]  /*5b60*/  LOP3.LUT R33, R24, R25, R2, 0x96, !PT ;  /* 0x0000001918217212 */ /* 0x000fe400078e9602 */
[----:B------:R-:W-:Y:S01]  /*5b70*/  SHF.L.W.U32.HI R31, R14, 0x1e, R14 ;  /* 0x0000001e0e1f7819 */ /* 0x000fe20000010e0e */
[----:B------:R-:W-:Y:S01]  /*5b80*/  IMAD.IADD R37, R12, 0x1, R37 ;  /* 0x000000010c257824 */ /* 0x000fe200078e0225 */
[----:B------:R-:W-:Y:S02]  /*5b90*/  IADD3 R18, PT, PT, R0, R35, R10 ;  /* 0x0000002300127210 */ /* 0x000fe40007ffe00a */
[----:B------:R-:W-:-:S02]  /*5ba0*/  LOP3.LUT R33, R33, R20, RZ, 0x3c, !PT ;  /* 0x0000001421217212 */ /* 0x000fc400078e3cff */
[C---:B------:R-:W-:Y:S02]  /*5bb0*/  LOP3.LUT R14, R18.reuse, R31, R16, 0x96, !PT ;  /* 0x0000001f120e7212 */ /* 0x040fe400078e9610 */
[----:B------:R-:W-:Y:S02]  /*5bc0*/  SHF.L.W.U32.HI R12, R33, 0x1, R33 ;  /* 0x00000001210c7819 */ /* 0x000fe40000010e21 */
[----:B------:R-:W-:Y:S02]  /*5bd0*/  LOP3.LUT R33, R15, R26, R9, 0x96, !PT ;  /* 0x0000001a0f217212 */ /* 0x000fe400078e9609 */
[----:B------:R-:W-:Y:S01]  /*5be0*/  LEA.HI R37, R18, R37, R18, 0x5 ;  /* 0x0000002512257211 */ /* 0x000fe200078f2812 */
[----:B------:R-:W-:Y:S01]  /*5bf0*/  IMAD.IADD R20, R13, 0x1, R14 ;  /* 0x000000010d147824 */ /* 0x000fe200078e020e */
[----:B------:R-:W-:Y:S02]  /*5c00*/  LOP3.LUT R33, R33, R22, RZ, 0x3c, !PT ;  /* 0x0000001621217212 */ /* 0x000fe400078e3cff */
        /* <DEDUP_REMOVED lines=10> */
[C---:B------:R-:W-:Y:S02]  /*5cb0*/  LOP3.LUT R22, R20.reuse, R33, R18, 0x96, !PT ;  /* 0x0000002114167212 */ /* 0x040fe400078e9612 */
[----:B------:R-:W-:Y:S02]  /*5cc0*/  LOP3.LUT R16, R19, R29, R12, 0x96, !PT ;  /* 0x0000001d13107212 */ /* 0x000fe400078e960c */
[----:B------:R-:W-:Y:S02]  /*5cd0*/  SHF.L.W.U32.HI R13, R13, 0x1, R13 ;  /* 0x000000010d0d7819 */ /* 0x000fe40000010e0d */
[----:B------:R-:W-:Y:S01]  /*5ce0*/  LEA.HI R35, R20, R35, R20, 0x5 ;  /* 0x0000002314237211 */ /* 0x000fe200078f2814 */
[----:B------:R-:W-:Y:S01]  /*5cf0*/  IMAD.IADD R22, R31, 0x1, R22 ;  /* 0x000000011f167824 */ /* 0x000fe200078e0216 */
[----:B------:R-:W-:-:S02]  /*5d00*/  LOP3.LUT R15, R16, R15, RZ, 0x3c, !PT ;  /* 0x0000000f100f7212 */ /* 0x000fc400078e3cff */
[----:B------:R-:W-:Y:S02]  /*5d10*/  IADD3 R35, PT, PT, R13, R35, R10 ;  /* 0x000000230d237210 */ /* 0x000fe40007ffe00a */
[----:B------:R-:W-:Y:S02]  /*5d20*/  SHF.L.W.U32.HI R16, R20, 0x1e, R20 ;  /* 0x0000001e14107819 */ /* 0x000fe40000010e14 */
[----:B------:R-:W-:Y:S02]  /*5d30*/  LOP3.LUT R20, R21, R3, R14, 0x96, !PT ;  /* 0x0000000315147212 */ /* 0x000fe400078e960e */
[----:B------:R-:W-:Y:S02]  /*5d40*/  SHF.L.W.U32.HI R15, R15, 0x1, R15 ;  /* 0x000000010f0f7819 */ /* 0x000fe40000010e0f */
[C---:B------:R-:W-:Y:S02]  /*5d50*/  LEA.HI R22, R35.reuse, R22, R35, 0x5 ;  /* 0x0000001623167211 */ /* 0x040fe400078f2823 */
        /* <DEDUP_REMOVED lines=18> */
[----:B------:R-:W-:Y:S01]  /*5e80*/  SHF.L.W.U32.HI R33, R37, 0x1e, R37 ;  /* 0x0000001e25217819 */ /* 0x000fe20000010e25 */
[----:B------:R-:W-:Y:S01]  /*5e90*/  IMAD.IADD R35, R16, 0x1, R35 ;  /* 0x0000000110237824 */ /* 0x000fe200078e0223 */
[----:B------:R-:W-:Y:S02]  /*5ea0*/  IADD3 R22, PT, PT, R19, R22, R10 ;  /* 0x0000001613167210 */ /* 0x000fe40007ffe00a */
[----:B------:R-:W-:-:S02]  /*5eb0*/  SHF.L.W.U32.HI R21, R20, 0x1, R20 ;  /* 0x0000000114157819 */ /* 0x000fc40000010e14 */
[----:B------:R-:W-:Y:S02]  /*5ec0*/  LOP3.LUT R20, R22, R33, R18, 0x96, !PT ;  /* 0x0000002116147212 */ /* 0x000fe400078e9612 */
[----:B------:R-:W-:Y:S02]  /*5ed0*/  LOP3.LUT R16, R26, R0, R17, 0x96, !PT ;  /* 0x000000001a107212 */ /* 0x000fe400078e9611 */
        /* <DEDUP_REMOVED lines=14> */
[C---:B------:R-:W-:Y:S02]  /*5fc0*/  LOP3.LUT R20, R24.reuse, R23, R22, 0x96, !PT ;  /* 0x0000001718147212 */ /* 0x040fe400078e9616 */
[----:B------:R-:W-:Y:S02]  /*5fd0*/  LOP3.LUT R25, R29, R14, R21, 0x96, !PT ;  /* 0x0000000e1d197212 */ /* 0x000fe400078e9615 */
[----:B------:R-:W-:Y:S01]  /*5fe0*/  LEA.HI R37, R24, R37, R24, 0x5 ;  /* 0x0000002518257211 */ /* 0x000fe200078f2818 */
[----:B------:R-:W-:Y:S01]  /*5ff0*/  IMAD.IADD R30, R33, 0x1, R20 ;  /* 0x00000001211e7824 */ /* 0x000fe200078e0214 */
[----:B------:R-:W-:Y:S02]  /*6000*/  LOP3.LUT R25, R25, R26, RZ, 0x3c, !PT ;  /* 0x0000001a19197212 */ /* 0x000fe400078e3cff */
[----:B------:R-:W-:-:S02]  /*6010*/  IADD3 R37, PT, PT, R18, R37, R10 ;  /* 0x0000002512257210 */ /* 0x000fc40007ffe00a */
[----:B------:R-:W-:Y:S02]  /*6020*/  SHF.L.W.U32.HI R24, R24, 0x1e, R24 ;  /* 0x0000001e18187819 */ /* 0x000fe40000010e18 */
[----:B------:R-:W-:Y:S02]  /*6030*/  SHF.L.W.U32.HI R20, R25, 0x1, R25 ;  /* 0x0000000119147819 */ /* 0x000fe40000010e19 */
[----:B------:R-:W-:Y:S02]  /*6040*/  LOP3.LUT R26, R3, R13, R16, 0x96, !PT ;  /* 0x0000000d031a7212 */ /* 0x000fe400078e9610 */
[--C-:B------:R-:W-:Y:S02]  /*6050*/  LEA.HI R25, R37, R30, R37.reuse, 0x5 ;  /* 0x0000001e25197211 */ /* 0x100fe400078f2825 */
[----:B------:R-:W-:Y:S02]  /*6060*/  LOP3.LUT R31, R24, R23, R37, 0xe8, !PT ;  /* 0x00000017181f7212 */ /* 0x000fe400078ee825 */
[----:B------:R-:W-:-:S02]  /*6070*/  LOP3.LUT R27, R26, R27, RZ, 0x3c, !PT ;  /* 0x0000001b1a1b7212 */ /* 0x000fc400078e3cff */
[----:B------:R-:W-:Y:S01]  /*6080*/  IADD3 R26, PT, PT, R20, R25, R10 ;  /* 0x00000019141a7210 */ /* 0x000fe20007ffe00a */
[----:B------:R-:W-:Y:S01]  /*6090*/  IMAD.IADD R31, R22, 0x1, R31 ;  /* 0x00000001161f7824 */ /* 0x000fe200078e021f */
[----:B------:R-:W-:Y:S02]  /*60a0*/  SHF.L.W.U32.HI R25, R37, 0x1e, R37 ;  /* 0x0000001e25197819 */ /* 0x000fe40000010e25 */
[----:B------:R-:W-:Y:S02]  /*60b0*/  LOP3.LUT R22, R2, R15, R18, 0x96, !PT ;  /* 0x0000000f02167212 */ /* 0x000fe400078e9612 */
[--C-:B------:R-:W-:Y:S02]  /*60c0*/  LOP3.LUT R30, R25, R24, R26.reuse, 0xe8, !PT ;  /* 0x00000018191e7212 */ /* 0x100fe400078ee81a */
[----:B------:R-:W-:Y:S02]  /*60d0*/  SHF.L.W.U32.HI R10, R27, 0x1, R27 ;  /* 0x000000011b0a7819 */ /* 0x000fe40000010e1b */
[----:B------:R-:W-:Y:S01]  /*60e0*/  LEA.HI R31, R26, R31, R26, 0x5 ;  /* 0x0000001f1a1f7211 */ /* 0x000fe200078f281a */
[----:B------:R-:W-:Y:S01]  /*60f0*/  IMAD.IADD R32, R23, 0x1, R30 ;  /* 0x0000000117207824 */ /* 0x000fe200078e021e */
[----:B------:R-:W-:-:S02]  /*6100*/  LOP3.LUT R22, R22, R29, RZ, 0x3c, !PT ;  /* 0x0000001d16167212 */ /* 0x000fc400078e3cff */
[----:B------:R-:W-:Y:S02]  /*6110*/  IADD3 R31, PT, PT, R10, R31, R11 ;  /* 0x0000001f0a1f7210 */ /* 0x000fe40007ffe00b */
[----:B------:R-:W-:Y:S02]  /*6120*/  SHF.L.W.U32.HI R26, R26, 0x1e, R26 ;  /* 0x0000001e1a1a7819 */ /* 0x000fe40000010e1a */
[----:B------:R-:W-:Y:S02]  /*6130*/  SHF.L.W.U32.HI R22, R22, 0x1, R22 ;  /* 0x0000000116167819 */ /* 0x000fe40000010e16 */
[--C-:B------:R-:W-:Y:S02]  /*6140*/  LEA.HI R32, R31, R32, R31.reuse, 0x5 ;  /* 0x000000201f207211 */ /* 0x100fe400078f281f */
[----:B------:R-:W-:Y:S02]  /*6150*/  LOP3.LUT R27, R26, R25, R31, 0xe8, !PT ;  /* 0x000000191a1b7212 */ /* 0x000fe400078ee81f */
[----:B------:R-:W-:-:S02]  /*6160*/  LOP3.LUT R30, R9, R17, R20, 0x96, !PT ;  /* 0x00000011091e7212 */ /* 0x000fc400078e9614 */
[----:B------:R-:W-:Y:S01]  /*6170*/  SHF.L.W.U32.HI R23, R31, 0x1e, R31 ;  /* 0x0000001e1f177819 */ /* 0x000fe20000010e1f */
[----:B------:R-:W-:Y:S01]  /*6180*/  IMAD.IADD R29, R24, 0x1, R27 ;  /* 0x00000001181d7824 */ /* 0x000fe200078e021b */
[----:B------:R-:W-:Y:S02]  /*6190*/  IADD3 R32, PT, PT, R22, R32, R11 ;  /* 0x0000002016207210 */ /* 0x000fe40007ffe00b */
[----:B------:R-:W-:Y:S02]  /*61a0*/  LOP3.LUT R3, R30, R3, RZ, 0x3c, !PT ;  /* 0x000000031e037212 */ /* 0x000fe400078e3cff */
[--C-:B------:R-:W-:Y:S02]  /*61b0*/  LOP3.LUT R30, R23, R26, R32.reuse, 0xe8, !PT ;  /* 0x0000001a171e7212 */ /* 0x100fe400078ee820 */
[----:B------:R-:W-:Y:S02]  /*61c0*/  SHF.L.W.U32.HI R3, R3, 0x1, R3 ;  /* 0x0000000103037819 */ /* 0x000fe40000010e03 */
[----:B------:R-:W-:Y:S01]  /*61d0*/  LEA.HI R24, R32, R29, R32, 0x5 ;  /* 0x0000001d20187211 */ /* 0x000fe200078f2820 */
[----:B------:R-:W-:Y:S01]  /*61e0*/  IMAD.IADD R34, R25, 0x1, R30 ;  /* 0x0000000119227824 */ /* 0x000fe200078e021e */
[----:B------:R-:W-:-:S02]  /*61f0*/  LOP3.LUT R27, R0, R19, R10, 0x96, !PT ;  /* 0x00000013001b7212 */ /* 0x000fc400078e960a */
[----:B------:R-:W-:Y:S02]  /*6200*/  IADD3 R25, PT, PT, R3, R24, R11 ;  /* 0x0000001803197210 */ /* 0x000fe40007ffe00b */
[----:B------:R-:W-:Y:S02]  /*6210*/  SHF.L.W.U32.HI R24, R32, 0x1e, R32 ;  /* 0x0000001e20187819 */ /* 0x000fe40000010e20 */
[----:B------:R-:W-:Y:S02]  /*6220*/  LOP3.LUT R2, R27, R2, RZ, 0x3c, !PT ;  /* 0x000000021b027212 */ /* 0x000fe400078e3cff */
[--C-:B------:R-:W-:Y:S02]  /*6230*/  LOP3.LUT R27, R24, R23, R25.reuse, 0xe8, !PT ;  /* 0x00000017181b7212 */ /* 0x100fe400078ee819 */
[----:B------:R-:W-:Y:S02]  /*6240*/  SHF.L.W.U32.HI R2, R2, 0x1, R2 ;  /* 0x0000000102027819 */ /* 0x000fe40000010e02 */
[----:B------:R-:W-:-:S02]  /*6250*/  LEA.HI R34, R25, R34, R25, 0x5 ;  /* 0x0000002219227211 */ /* 0x000fc400078f2819 */
[----:B------:R-:W-:Y:S01]  /*6260*/  LOP3.LUT R30, R12, R21, R22, 0x96, !PT ;  /* 0x000000150c1e7212 */ /* 0x000fe200078e9616 */
[----:B------:R-:W-:Y:S01]  /*6270*/  IMAD.IADD R29, R26, 0x1, R27 ;  /* 0x000000011a1d7824 */ /* 0x000fe200078e021b */
[----:B------:R-:W-:Y:S02]  /*6280*/  SHF.L.W.U32.HI R25, R25, 0x1e, R25 ;  /* 0x0000001e19197819 */ /* 0x000fe40000010e19 */
[----:B------:R-:W-:Y:S02]  /*6290*/  IADD3 R34, PT, PT, R2, R34, R11 ;  /* 0x0000002202227210 */ /* 0x000fe40007ffe00b */
[----:B------:R-:W-:Y:S02]  /*62a0*/  LOP3.LUT R9, R30, R9, RZ, 0x3c, !PT ;  /* 0x000000091e097212 */ /* 0x000fe400078e3cff */
[----:B------:R-:W-:Y:S02]  /*62b0*/  LOP3.LUT R27, R14, R16, R3, 0x96, !PT ;  /* 0x000000100e1b7212 */ /* 0x000fe400078e9603 */
[----:B------:R-:W-:-:S02]  /*62c0*/  LOP3.LUT R30, R25, R24, R34, 0xe8, !PT ;  /* 0x00000018191e7212 */ /* 0x000fc400078ee822 */
[----:B------:R-:W-:Y:S02]  /*62d0*/  SHF.L.W.U32.HI R9, R9, 0x1, R9 ;  /* 0x0000000109097819 */ /* 0x000fe40000010e09 */
[C---:B------:R-:W-:Y:S01]  /*62e0*/  LEA.HI R26, R34.reuse, R29, R34, 0x5 ;  /* 0x0000001d221a7211 */ /* 0x040fe200078f2822 */
[----:B------:R-:W-:Y:S01]  /*62f0*/  IMAD.IADD R30, R23, 0x1, R30 ;  /* 0x00000001171e7824 */ /* 0x000fe200078e021e */
[----:B------:R-:W-:Y:S02]  /*6300*/  LOP3.LUT R0, R27, R0, RZ, 0x3c, !PT ;  /* 0x000000001b007212 */ /* 0x000fe400078e3cff */
[----:B------:R-:W-:Y:S02]  /*6310*/  IADD3 R27, PT, PT, R9, R26, R11 ;  /* 0x0000001a091b7210 */ /* 0x000fe40007ffe00b */
[----:B------:R-:W-:Y:S02]  /*6320*/  SHF.L.W.U32.HI R26, R34, 0x1e, R34 ;  /* 0x0000001e221a7819 */ /* 0x000fe40000010e22 */
[----:B------:R-:W-:-:S02]  /*6330*/  LOP3.LUT R23, R13, R18, R2, 0x96, !PT ;  /* 0x000000120d177212 */ /* 0x000fc400078e9602 */
[----:B------:R-:W-:Y:S02]  /*6340*/  SHF.L.W.U32.HI R0, R0, 0x1, R0 ;  /* 0x0000000100007819 */ /* 0x000fe40000010e00 */
[--C-:B------:R-:W-:Y:S02]  /*6350*/  LEA.HI R30, R27, R30, R27.reuse, 0x5 ;  /* 0x0000001e1b1e7211 */ /* 0x100fe400078f281b */
[--C-:B------:R-:W-:Y:S02]  /*6360*/  LOP3.LUT R29, R26, R25, R27.reuse, 0xe8, !PT ;  /* 0x000000191a1d7212 */ /* 0x100fe400078ee81b */
[----:B------:R-:W-:Y:S02]  /*6370*/  LOP3.LUT R12, R23, R12, RZ, 0x3c, !PT ;  /* 0x0000000c170c7212 */ /* 0x000fe400078e3cff */
[----:B------:R-:W-:Y:S01]  /*6380*/  SHF.L.W.U32.HI R23, R27, 0x1e, R27 ;  /* 0x0000001e1b177819 */ /* 0x000fe20000010e1b */
[----:B------:R-:W-:Y:S01]  /*6390*/  IMAD.IADD R29, R24, 0x1, R29 ;  /* 0x00000001181d7824 */ /* 0x000fe200078e021d */
        /* <DEDUP_REMOVED lines=9> */
[----:B------:R-:W-:Y:S02]  /*6430*/  SHF.L.W.U32.HI R14, R14, 0x1, R14 ;  /* 0x000000010e0e7819 */ /* 0x000fe40000010e0e */
[--C-:B------:R-:W-:Y:S02]  /*6440*/  LEA.HI R32, R29, R32, R29.reuse, 0x5 ;  /* 0x000000201d207211 */ /* 0x100fe400078f281d */
[--C-:B------:R-:W-:Y:S02]  /*6450*/  LOP3.LUT R27, R24, R23, R29.reuse, 0xe8, !PT ;  /* 0x00000017181b7212 */ /* 0x100fe400078ee81d */
[----:B------:R-:W-:Y:S02]  /*6460*/  LOP3.LUT R30, R17, R10, R0, 0x96, !PT ;  /* 0x0000000a111e7212 */ /* 0x000fe400078e9600 */
[----:B------:R-:W-:Y:S01]  /*6470*/  SHF.L.W.U32.HI R25, R29, 0x1e, R29 ;  /* 0x0000001e1d197819 */ /* 0x000fe20000010e1d */
[----:B------:R-:W-:Y:S01]  /*6480*/  IMAD.IADD R27, R26, 0x1, R27 ;  /* 0x000000011a1b7824 */ /* 0x000fe200078e021b */
[----:B------:R-:W-:-:S02]  /*6490*/  IADD3 R32, PT, PT, R14, R32, R11 ;  /* 0x000000200e207210 */ /* 0x000fc40007ffe00b */
[----:B------:R-:W-:Y:S02]  /*64a0*/  LOP3.LUT R13, R30, R13, RZ, 0x3c, !PT ;  /* 0x0000000d1e0d7212 */ /* 0x000fe400078e3cff */
[----:B------:R-:W-:Y:S02]  /*64b0*/  LOP3.LUT R34, R25, R24, R32, 0xe8, !PT ;  /* 0x0000001819227212 */ /* 0x000fe400078ee820 */
[----:B------:R-:W-:Y:S02]  /*64c0*/  LOP3.LUT R26, R19, R22, R12, 0x96, !PT ;  /* 0x00000016131a7212 */ /* 0x000fe400078e960c */
        /* <DEDUP_REMOVED lines=31> */
[--C-:B------:R-:W-:Y:S02]  /*66c0*/  LOP3.LUT R30, R25, R24, R32.reuse, 0xe8, !PT ;  /* 0x00000018191e7212 */ /* 0x100fe400078ee820 */
[----:B------:R-:W-:Y:S02]  /*66d0*/  SHF.L.W.U32.HI R21, R21, 0x1, R21 ;  /* 0x0000000115157819 */ /* 0x000fe40000010e15 */
[C---:B------:R-:W-:Y:S01]  /*66e0*/  LEA.HI R26, R32.reuse, R29, R32, 0x5 ;  /* 0x0000001d201a7211 */ /* 0x040fe200078f2820 */
[----:B------:R-:W-:Y:S01]  /*66f0*/  IMAD.IADD R30, R23, 0x1, R30 ;  /* 0x00000001171e7824 */ /* 0x000fe200078e021e */
[----:B------:R-:W-:Y:S02]  /*6700*/  LOP3.LUT R16, R27, R16, RZ, 0x3c, !PT ;  /* 0x000000101b107212 */ /* 0x000fe400078e3cff */
[----:B------:R-:W-:Y:S02]  /*6710*/  IADD3 R27, PT, PT, R21, R26, R11 ;  /* 0x0000001a151b7210 */ /* 0x000fe40007ffe00b */
[----:B------:R-:W-:-:S02]  /*6720*/  SHF.L.W.U32.HI R26, R32, 0x1e, R32 ;  /* 0x0000001e201a7819 */ /* 0x000fc40000010e20 */
[----:B------:R-:W-:Y:S02]  /*6730*/  LOP3.LUT R23, R10, R12, R19, 0x96, !PT ;  /* 0x0000000c0a177212 */ /* 0x000fe400078e9613 */
[----:B------:R-:W-:Y:S02]  /*6740*/  SHF.L.W.U32.HI R16, R16, 0x1, R16 ;  /* 0x0000000110107819 */ /* 0x000fe40000010e10 */
[--C-:B------:R-:W-:Y:S02]  /*6750*/  LEA.HI R30, R27, R30, R27.reuse, 0x5 ;  /* 0x0000001e1b1e7211 */ /* 0x100fe400078f281b */
[--C-:B------:R-:W-:Y:S02]  /*6760*/  LOP3.LUT R29, R26, R25, R27.reuse, 0xe8, !PT ;  /* 0x000000191a1d7212 */ /* 0x100fe400078ee81b */
[----:B------:R-:W-:Y:S02]  /*6770*/  LOP3.LUT R18, R23, R18, RZ, 0x3c, !PT ;  /* 0x0000001217127212 */ /* 0x000fe400078e3cff */
[----:B------:R-:W-:Y:S01]  /*6780*/  SHF.L.W.U32.HI R23, R27, 0x1e, R27 ;  /* 0x0000001e1b177819 */ /* 0x000fe20000010e1b */
[----:B------:R-:W-:Y:S01]  /*6790*/  IMAD.IADD R29, R24, 0x1, R29 ;  /* 0x00000001181d7824 */ /* 0x000fe200078e021d */
[----:B------:R-:W-:-:S02]  /*67a0*/  IADD3 R30, PT, PT, R16, R30, R11 ;  /* 0x0000001e101e7210 */ /* 0x000fc40007ffe00b */
[----:B------:R-:W-:Y:S02]  /*67b0*/  SHF.L.W.U32.HI R18, R18, 0x1, R18 ;  /* 0x0000000112127819 */ /* 0x000fe40000010e12 */
[--C-:B------:R-:W-:Y:S02]  /*67c0*/  LOP3.LUT R24, R23, R26, R30.reuse, 0xe8, !PT ;  /* 0x0000001a17187212 */ /* 0x100fe400078ee81e */
[----:B------:R-:W-:Y:S02]  /*67d0*/  LOP3.LUT R27, R22, R14, R21, 0x96, !PT ;  /* 0x0000000e161b7212 */ /* 0x000fe400078e9615 */
[----:B------:R-:W-:Y:S01]  /*67e0*/  LEA.HI R29, R30, R29, R30, 0x5 ;  /* 0x0000001d1e1d7211 */ /* 0x000fe200078f281e */
[----:B------:R-:W-:Y:S01]  /*67f0*/  IMAD.IADD R32, R25, 0x1, R24 ;  /* 0x0000000119207824 */ /* 0x000fe200078e0218 */
[----:B------:R-:W-:Y:S02]  /*6800*/  LOP3.LUT R20, R27, R20, RZ, 0x3c, !PT ;  /* 0x000000141b147212 */ /* 0x000fe400078e3cff */
[----:B------:R-:W-:-:S02]  /*6810*/  IADD3 R29, PT, PT, R18, R29, R11 ;  /* 0x0000001d121d7210 */ /* 0x000fc40007ffe00b */
[----:B------:R-:W-:Y:S02]  /*6820*/  SHF.L.W.U32.HI R24, R30, 0x1e, R30 ;  /* 0x0000001e1e187819 */ /* 0x000fe40000010e1e */
[----:B------:R-:W-:Y:S02]  /*6830*/  LOP3.LUT R25, R3, R13, R16, 0x96, !PT ;  /* 0x0000000d03197212 */ /* 0x000fe400078e9610 */
[----:B------:R-:W-:Y:S02]  /*6840*/  SHF.L.W.U32.HI R20, R20, 0x1, R20 ;  /* 0x0000000114147819 */ /* 0x000fe40000010e14 */
[--C-:B------:R-:W-:Y:S02]  /*6850*/  LEA.HI R32, R29, R32, R29.reuse, 0x5 ;  /* 0x000000201d207211 */ /* 0x100fe400078f281d */
[----:B------:R-:W-:Y:S02]  /*6860*/  LOP3.LUT R27, R24, R23, R29, 0xe8, !PT ;  /* 0x00000017181b7212 */ /* 0x000fe400078ee81d */
[----:B------:R-:W-:-:S02]  /*6870*/  LOP3.LUT R10, R25, R10, RZ, 0x3c, !PT ;  /* 0x0000000a190a7212 */ /* 0x000fc400078e3cff */
[----:B------:R-:W-:Y:S01]  /*6880*/  SHF.L.W.U32.HI R25, R29, 0x1e, R29 ;  /* 0x0000001e1d197819 */ /* 0x000fe20000010e1d */
[----:B------:R-:W-:Y:S01]  /*6890*/  IMAD.IADD R29, R26, 0x1, R27 ;  /* 0x000000011a1d7824 */ /* 0x000fe200078e021b */
[----:B------:R-:W-:Y:S02]  /*68a0*/  IADD3 R32, PT, PT, R20, R32, R11 ;  /* 0x0000002014207210 */ /* 0x000fe40007ffe00b */
        /* <DEDUP_REMOVED lines=17> */
[----:B------:R-:W-:Y:S02]  /*69c0*/  SHF.L.W.U32.HI R3, R3, 0x1, R3 ;  /* 0x0000000103037819 */ /* 0x000fe40000010e03 */
[----:B------:R-:W-:-:S02]  /*69d0*/  LEA.HI R24, R27, R24, R27, 0x5 ;  /* 0x000000181b187211 */ /* 0x000fc400078f281b */
[----:B------:R-:W-:Y:S01]  /*69e0*/  LOP3.LUT R29, R0, R19, R10, 0x96, !PT ;  /* 0x00000013001d7212 */ /* 0x000fe200078e960a */
[----:B------:R-:W-:Y:S01]  /*69f0*/  IMAD.IADD R32, R25, 0x1, R30 ;  /* 0x0000000119207824 */ /* 0x000fe200078e021e */
[----:B------:R-:W-:Y:S02]  /*6a00*/  IADD3 R25, PT, PT, R3, R24, R11 ;  /* 0x0000001803197210 */ /* 0x000fe40007ffe00b */
[----:B------:R-:W-:Y:S02]  /*6a10*/  LOP3.LUT R2, R29, R2, RZ, 0x3c, !PT ;  /* 0x000000021d027212 */ /* 0x000fe400078e3cff */
[----:B------:R-:W-:Y:S02]  /*6a20*/  SHF.L.W.U32.HI R24, R27, 0x1e, R27 ;  /* 0x0000001e1b187819 */ /* 0x000fe40000010e1b */
[----:B------:R-:W-:Y:S02]  /*6a30*/  SHF.L.W.U32.HI R2, R2, 0x1, R2 ;  /* 0x0000000102027819 */ /* 0x000fe40000010e02 */
[----:B------:R-:W-:-:S02]  /*6a40*/  LEA.HI R32, R25, R32, R25, 0x5 ;  /* 0x0000002019207211 */ /* 0x000fc400078f2819 */
[C---:B------:R-:W-:Y:S02]  /*6a50*/  LOP3.LUT R27, R25.reuse, R24, R23, 0x96, !PT ;  /* 0x00000018191b7212 */ /* 0x040fe400078e9617 */
[----:B------:R-:W-:Y:S02]  /*6a60*/  LOP3.LUT R30, R12, R21, R22, 0x96, !PT ;  /* 0x000000150c1e7212 */ /* 0x000fe400078e9616 */
[----:B------:R-:W-:Y:S01]  /*6a70*/  IADD3 R32, PT, PT, R2, R32, R11 ;  /* 0x0000002002207210 */ /* 0x000fe20007ffe00b */
[----:B------:R-:W-:Y:S01]  /*6a80*/  IMAD.IADD R27, R26, 0x1, R27 ;  /* 0x000000011a1b7824 */ /* 0x000fe200078e021b */
[----:B------:R-:W-:Y:S02]  /*6a90*/  SHF.L.W.U32.HI R25, R25, 0x1e, R25 ;  /* 0x0000001e19197819 */ /* 0x000fe40000010e19 */
[----:B------:R-:W-:Y:S02]  /*6aa0*/  LOP3.LUT R9, R30, R9, RZ, 0x3c, !PT ;  /* 0x000000091e097212 */ /* 0x000fe400078e3cff */
[----:B------:R-:W-:-:S02]  /*6ab0*/  LOP3.LUT R11, R14, R16, R3, 0x96, !PT ;  /* 0x000000100e0b7212 */ /* 0x000fc400078e9603 */
[C---:B------:R-:W-:Y:S02]  /*6ac0*/  LOP3.LUT R26, R32.reuse, R25, R24, 0x96, !PT ;  /* 0x00000019201a7212 */ /* 0x040fe400078e9618 */
[----:B------:R-:W-:Y:S02]  /*6ad0*/  SHF.L.W.U32.HI R9, R9, 0x1, R9 ;  /* 0x0000000109097819 */ /* 0x000fe40000010e09 */
[C---:B------:R-:W-:Y:S02]  /*6ae0*/  LEA.HI R27, R32.reuse, R27, R32, 0x5 ;  /* 0x0000001b201b7211 */ /* 0x040fe400078f2820 */
[----:B------:R-:W-:Y:S01]  /*6af0*/  LOP3.LUT R11, R11, R0, RZ, 0x3c, !PT ;  /* 0x000000000b0b7212 */ /* 0x000fe200078e3cff */
[----:B------:R-:W-:Y:S01]  /*6b00*/  IMAD.IADD R0, R23, 0x1, R26 ;  /* 0x0000000117007824 */ /* 0x000fe200078e021a */
[----:B--2---:R-:W-:Y:S02]  /*6b10*/  IADD3 R27, PT, PT, R9, R27, R28 ;  /* 0x0000001b091b7210 */ /* 0x004fe40007ffe01c */
[----:B------:R-:W-:-:S02]  /*6b20*/  SHF.L.W.U32.HI R26, R32, 0x1e, R32 ;  /* 0x0000001e201a7819 */ /* 0x000fc40000010e20 */
[----:B------:R-:W-:Y:S02]  /*6b30*/  SHF.L.W.U32.HI R11, R11, 0x1, R11 ;  /* 0x000000010b0b7819 */ /* 0x000fe40000010e0b */
[C---:B------:R-:W-:Y:S02]  /*6b40*/  LEA.HI R0, R27.reuse, R0, R27, 0x5 ;  /* 0x000000001b007211 */ /* 0x040fe400078f281b */
[----:B------:R-:W-:Y:S02]  /*6b50*/  LOP3.LUT R29, R27, R26, R25, 0x96, !PT ;  /* 0x0000001a1b1d7212 */ /* 0x000fe400078e9619 */
[----:B------:R-:W-:Y:S02]  /*6b60*/  LOP3.LUT R23, R13, R18, R2, 0x96, !PT ;  /* 0x000000120d177212 */ /* 0x000fe400078e9602 */
[----:B------:R-:W-:Y:S01]  /*6b70*/  SHF.L.W.U32.HI R27, R27, 0x1e, R27 ;  /* 0x0000001e1b1b7819 */ /* 0x000fe20000010e1b */
[----:B------:R-:W-:Y:S01]  /*6b80*/  IMAD.IADD R31, R24, 0x1, R29 ;  /* 0x00000001181f7824 */ /* 0x000fe200078e021d */
[----:B------:R-:W-:-:S02]  /*6b90*/  IADD3 R0, PT, PT, R11, R0, R28 ;  /* 0x000000000b007210 */ /* 0x000fc40007ffe01c */
        /* <DEDUP_REMOVED lines=10> */
[C---:B------:R-:W-:Y:S02]  /*6c40*/  LEA.HI R29, R31.reuse, R24, R31, 0x5 ;  /* 0x000000181f1d7211 */ /* 0x040fe400078f281f */
        /* <DEDUP_REMOVED lines=9> */
[--C-:B------:R-:W-:Y:S01]  /*6ce0*/  LEA.HI R26, R29, R26, R29.reuse, 0x5 ;  /* 0x0000001a1d1a7211 */ /* 0x100fe200078f281d */
        /* <DEDUP_REMOVED lines=30> */
[----:B------:R-:W-:Y:S02]  /*6ed0*/  LEA.HI R24, R25, R24, R25, 0x5 ;  /* 0x0000001819187211 */ /* 0x000fe400078f2819 */
[----:B------:R-:W-:Y:S01]  /*6ee0*/  LOP3.LUT R21, R20, R11, R12, 0x96, !PT ;  /* 0x0000000b14157212 */ /* 0x000fe200078e960c */
[----:B------:R-:W-:Y:S01]  /*6ef0*/  IMAD.IADD R30, R27, 0x1, R30 ;  /* 0x000000011b1e7824 */ /* 0x000fe200078e021e */
[----:B------:R-:W-:Y:S02]  /*6f00*/  IADD3 R27, PT, PT, R17, R24, R28 ;  /* 0x00000018111b7210 */ /* 0x000fe40007ffe01c */
[----:B------:R-:W-:-:S02]  /*6f10*/  LOP3.LUT R16, R21, R16, RZ, 0x3c, !PT ;  /* 0x0000001015107212 */ /* 0x000fc400078e3cff */
[----:B------:R-:W-:Y:S02]  /*6f20*/  SHF.L.W.U32.HI R24, R25, 0x1e, R25 ;  /* 0x0000001e19187819 */ /* 0x000fe40000010e19 */
[----:B------:R-:W-:Y:S02]  /*6f30*/  LOP3.LUT R21, R10, R23, R14, 0x96, !PT ;  /* 0x000000170a157212 */ /* 0x000fe400078e960e */
[----:B------:R-:W-:Y:S02]  /*6f40*/  SHF.L.W.U32.HI R16, R16, 0x1, R16 ;  /* 0x0000000110107819 */ /* 0x000fe40000010e10 */
[C---:B------:R-:W-:Y:S02]  /*6f50*/  LEA.HI R25, R27.reuse, R30, R27, 0x5 ;  /* 0x0000001e1b197211 */ /* 0x040fe400078f281b */
[----:B------:R-:W-:Y:S02]  /*6f60*/  LOP3.LUT R29, R27, R24, R19, 0x96, !PT ;  /* 0x000000181b1d7212 */ /* 0x000fe400078e9613 */
[----:B------:R-:W-:-:S02]  /*6f70*/  LOP3.LUT R18, R21, R18, RZ, 0x3c, !PT ;  /* 0x0000001215127212 */ /* 0x000fc400078e3cff */
[----:B------:R-:W-:Y:S01]  /*6f80*/  SHF.L.W.U32.HI R21, R27, 0x1e, R27 ;  /* 0x0000001e1b157819 */ /* 0x000fe20000010e1b */
[----:B------:R-:W-:Y:S01]  /*6f90*/  IMAD.IADD R26, R26, 0x1, R29 ;  /* 0x000000011a1a7824 */ /* 0x000fe200078e021d */
[----:B------:R-:W-:Y:S02]  /*6fa0*/  IADD3 R27, PT, PT, R16, R25, R28 ;  /* 0x00000019101b7210 */ /* 0x000fe40007ffe01c */
[----:B------:R-:W-:Y:S02]  /*6fb0*/  LOP3.LUT R25, R22, R0, R17, 0x96, !PT ;  /* 0x0000000016197212 */ /* 0x000fe400078e9611 */
[C---:B------:R-:W-:Y:S02]  /*6fc0*/  LOP3.LUT R30, R27.reuse, R21, R24, 0x96, !PT ;  /* 0x000000151b1e7212 */ /* 0x040fe400078e9618 */
        /* <DEDUP_REMOVED lines=17> */
[C---:B------:R-:W-:Y:S01]  /*70e0*/  LEA.HI R31, R30.reuse, R31, R30, 0x5 ;  /* 0x0000001f1e1f7211 */ /* 0x040fe200078f281e */
        /* <DEDUP_REMOVED lines=12> */
[----:B------:R-:W-:-:S02]  /*71b0*/  LOP3.LUT R27, R11, R14, R27, 0x96, !PT ;  /* 0x0000000e0b1b7212 */ /* 0x000fc400078e961b */
[----:B------:R-:W-:Y:S02]  /*71c0*/  LOP3.LUT R14, R24, R3, R10, 0x96, !PT ;  /* 0x00000003180e7212 */ /* 0x000fe400078e960a */
        /* <DEDUP_REMOVED lines=16> */
[----:B------:R-:W-:-:S03]  /*72d0*/  LEA.HI R25, R14, R25, R14, 0x5 ;  /* 0x000000190e197211 */ /* 0x000fc600078f280e */
[----:B------:R-:W-:Y:S01]  /*72e0*/  IMAD.IADD R27, R3, 0x1, R12 ;  /* 0x00000001031b7824 */ /* 0x000fe200078e020c */
[----:B------:R-:W-:Y:S02]  /*72f0*/  IADD3 R12, PT, PT, R10, R25, R28 ;  /* 0x000000190a0c7210 */ /* 0x000fe40007ffe01c */
[----:B------:R-:W-:Y:S02]  /*7300*/  LOP3.LUT R16, R0, R16, R21, 0x96, !PT ;  /* 0x0000001000107212 */ /* 0x000fe400078e9615 */
[----:B------:R-:W-:Y:S02]  /*7310*/  SHF.L.W.U32.HI R3, R14, 0x1e, R14 ;  /* 0x0000001e0e037819 */ /* 0x000fe40000010e0e */
[----:B------:R-:W-:Y:S02]  /*7320*/  LEA.HI R27, R12, R27, R12, 0x5 ;  /* 0x0000001b0c1b7211 */ /* 0x000fe400078f280c */
        /* <DEDUP_REMOVED lines=16> */
[----:B------:R-:W-:-:S05]  /*7430*/  IMAD.IADD R28, R28, 0x1, R9 ;  /* 0x000000011c1c7824 */ /* 0x000fca00078e0209 */
[----:B------:R-:W-:Y:S01]  /*7440*/  LEA.HI R15, R15, R28, R15, 0x1 ;  /* 0x0000001c0f0f7211 */ /* 0x000fe200078f080f */
[----:B------:R-:W-:Y:S01]  /*7450*/  IMAD.IADD R8, R8, 0x1, R3 ;  /* 0x0000000108087824 */ /* 0x000fe200078e0203 */
[----:B------:R-:W-:Y:S01]  /*7460*/  LEA.HI R6, R27, R6, R27, 0x1e ;  /* 0x000000061b067211 */ /* 0x000fe200078ff01b */
[----:B------:R-:W-:Y:S02]  /*7470*/  IMAD.IADD R7, R12, 0x1, R7 ;  /* 0x000000010c077824 */ /* 0x000fe400078e0207 */
[----:B------:R-:W-:Y:S02]  /*7480*/  IMAD.IADD R5, R5, 0x1, R18 ;  /* 0x0000000105057824 */ /* 0x000fe400078e0212 */
[----:B------:R-:W-:Y:S01]  /*7490*/  IMAD.IADD R4, R4, 0x1, R15 ;  /* 0x0000000104047824 */ /* 0x000fe200078e020f */
[----:B------:R0:W-:Y:S04]  /*74a0*/  STL [R1+0x60], R8 ;  /* 0x0000600801007387 */ /* 0x0001e80000100800 */
[----:B------:R0:W-:Y:S04]  /*74b0*/  STL.128 [R1], RZ ;  /* 0x000000ff01007387 */ /* 0x0001e80000100c00 */
[----:B------:R0:W-:Y:S04]  /*74c0*/  STL.128 [R1+0x50], R4 ;  /* 0x0000500401007387 */ /* 0x0001e80000100c00 */
[----:B------:R0:W-:Y:S04]  /*74d0*/  STL.128 [R1+0x10], RZ ;  /* 0x000010ff01007387 */ /* 0x0001e80000100c00 */
[----:B------:R0:W-:Y:S04]  /*74e0*/  STL.128 [R1+0x20], RZ ;  /* 0x000020ff01007387 */ /* 0x0001e80000100c00 */
[----:B------:R0:W-:Y:S02]  /*74f0*/  STL.64 [R1+0x30], RZ ;  /* 0x000030ff01007387 */ /* 0x0001e40000100a00 */
.L_x_27:
[----:B------:R-:W-:Y:S05]  /*7500*/  BSYNC.RECONVERGENT B0 ;  /* 0x0000000000007941 */ /* 0x000fea0003800200 */
.L_x_17:
[----:B------:R-:W3:Y:S04]  /*7510*/  LDL.128 R24, [R1] ;  /* 0x0000000001187983 */ /* 0x000ee80000100c00 */
[----:B------:R-:W4:Y:S04]  /*7520*/  LDL.128 R12, [R1+0x10] ;  /* 0x00001000010c7983 */ /* 0x000f280000100c00 */
[----:B0-----:R-:W5:Y:S04]  /*7530*/  LDL.128 R16, [R1+0x20] ;  /* 0x0000200001107983 */ /* 0x001f680000100c00 */
[----:B------:R-:W5:Y:S04]  /*7540*/  LDL.128 R4, [R1+0x50] ;  /* 0x0000500001047983 */ /* 0x000f680000100c00 */
[----:B------:R-:W5:Y:S04]  /*7550*/  LDL.128 R8, [R1+0x60] ;  /* 0x0000600001087983 */ /* 0x000f680000100c00 */
[----:B-12---:R-:W2:Y:S04]  /*7560*/  LDL.64 R2, [R1+0x30] ;  /* 0x0000300001027983 */ /* 0x006ea80000100a00 */
[----:B------:R-:W2:Y:S04]  /*7570*/  LDL R23, [R1+0x40] ;  /* 0x0000400001177983 */ /* 0x000ea80000100800 */
[----:B------:R-:W2:Y:S01]  /*7580*/  LDL.64 R20, [R1+0x48] ;  /* 0x0000480001147983 */ /* 0x000ea20000100a00 */
[----:B---3--:R-:W-:-:S02]  /*7590*/  PRMT R22, R24, 0x7771, RZ ;  /* 0x0000777118167816 */ /* 0x008fc400000000ff */
[----:B------:R-:W-:Y:S02]  /*75a0*/  PRMT R0, R25, 0x7771, RZ ;  /* 0x0000777119007816 */ /* 0x000fe400000000ff */
[----:B------:R-:W-:Y:S01]  /*75b0*/  PRMT R30, R24, 0x7772, RZ ;  /* 0x00007772181e7816 */ /* 0x000fe200000000ff */
[----:B------:R-:W-:Y:S01]  /*75c0*/  IMAD.U32 R22, R22, 0x10000, RZ ;  /* 0x0001000016167824 */ /* 0x000fe200078e00ff */
[----:B------:R-:W-:Y:S01]  /*75d0*/  PRMT R32, R27, 0x7771, RZ ;  /* 0x000077711b207816 */ /* 0x000fe200000000ff */
[----:B------:R-:W-:Y:S01]  /*75e0*/  IMAD.U32 R28, R0, 0x10000, RZ ;  /* 0x00010000001c7824 */ /* 0x000fe200078e00ff */
[----:B------:R-:W-:Y:S01]  /*75f0*/  PRMT R0, R24, 0x7770, RZ ;  /* 0x0000777018007816 */ /* 0x000fe200000000ff */
[----:B------:R-:W-:Y:S01]  /*7600*/  IMAD.SHL.U32 R30, R30, 0x100, RZ ;  /* 0x000001001e1e7824 */ /* 0x000fe200078e00ff */
[----:B------:R-:W-:Y:S01]  /*7610*/  LOP3.LUT R29, R22, 0xff0000, RZ, 0xc0, !PT ;  /* 0x00ff0000161d7812 */ /* 0x000fe200078ec0ff */
[----:B------:R-:W-:Y:S01]  /*7620*/  IMAD.U32 R32, R32, 0x10000, RZ ;  /* 0x0001000020207824 */ /* 0x000fe200078e00ff */
[----:B------:R-:W-:-:S02]  /*7630*/  PRMT R22, R25, 0x7770, RZ ;  /* 0x0000777019167816 */ /* 0x000fc400000000ff */
[----:B------:R-:W-:Y:S01]  /*7640*/  LOP3.LUT R31, R28, 0xff0000, RZ, 0xc0, !PT ;  /* 0x00ff00001c1f7812 */ /* 0x000fe200078ec0ff */
[----:B------:R-:W-:Y:S01]  /*7650*/  IMAD R0, R0, 0x1000000, R29 ;  /* 0x0100000000007824 */ /* 0x000fe200078e021d */
[----:B------:R-:W-:Y:S02]  /*7660*/  PRMT R28, R26, 0x7771, RZ ;  /* 0x000077711a1c7816 */ /* 0x000fe400000000ff */
[----:B------:R-:W-:Y:S01]  /*7670*/  PRMT R29, R24, 0x7773, RZ ;  /* 0x00007773181d7816 */ /* 0x000fe200000000ff */
[----:B------:R-:W-:Y:S01]  /*7680*/  IMAD R22, R22, 0x1000000, R31 ;  /* 0x0100000016167824 */ /* 0x000fe200078e021f */
[C---:B------:R-:W-:Y:S01]  /*7690*/  PRMT R24, R25.reuse, 0x7772, RZ ;  /* 0x0000777219187816 */ /* 0x040fe200000000ff */
[----:B------:R-:W-:Y:S01]  /*76a0*/  IMAD.U32 R31, R28, 0x10000, RZ ;  /* 0x000100001c1f7824 */ /* 0x000fe200078e00ff */
[----:B------:R-:W-:Y:S02]  /*76b0*/  PRMT R28, R25, 0x7773, RZ ;  /* 0x00007773191c7816 */ /* 0x000fe400000000ff */
[----:B------:R-:W-:-:S02]  /*76c0*/  PRMT R25, R26, 0x7770, RZ ;  /* 0x000077701a197816 */ /* 0x000fc400000000ff */
[----:B------:R-:W-:Y:S01]  /*76d0*/  LOP3.LUT R34, R31, 0xff0000, RZ, 0xc0, !PT ;  /* 0x00ff00001f227812 */ /* 0x000fe200078ec0ff */
[----:B------:R-:W-:Y:S01]  /*76e0*/  IMAD.SHL.U32 R31, R24, 0x100, RZ ;  /* 0x00000100181f7824 */ /* 0x000fe200078e00ff */
[----:B------:R-:W-:Y:S02]  /*76f0*/  LOP3.LUT R24, R29, R0, R30, 0xfe, !PT ;  /* 0x000000001d187212 */ /* 0x000fe400078efe1e */
[----:B------:R-:W-:Y:S01]  /*7700*/  LOP3.LUT R29, R32, 0xff0000, RZ, 0xc0, !PT ;  /* 0x00ff0000201d7812 */ /* 0x000fe200078ec0ff */
[----:B------:R-:W-:Y:S01]  /*7710*/  IMAD R25, R25, 0x1000000, R34 ;  /* 0x0100000019197824 */ /* 0x000fe200078e0222 */
[----:B------:R-:W-:Y:S02]  /*7720*/  LOP3.LUT R0, R28, R22, R31, 0xfe, !PT ;  /* 0x000000161c007212 */ /* 0x000fe400078efe1f */
[C---:B------:R-:W-:Y:S02]  /*7730*/  PRMT R22, R26.reuse, 0x7772, RZ ;  /* 0x000077721a167816 */ /* 0x040fe400000000ff */
[----:B------:R-:W-:-:S02]  /*7740*/  PRMT R28, R26, 0x7773, RZ ;  /* 0x000077731a1c7816 */ /* 0x000fc400000000ff */
[----:B------:R-:W-:Y:S01]  /*7750*/  PRMT R26, R27, 0x7770, RZ ;  /* 0x000077701b1a7816 */ /* 0x000fe200000000ff */
[----:B------:R-:W-:Y:S01]  /*7760*/  IMAD.SHL.U32 R22, R22, 0x100, RZ ;  /* 0x0000010016167824 */ /* 0x000fe200078e00ff */
[----:B----4-:R-:W-:Y:S02]  /*7770*/  PRMT R31, R12, 0x7771, RZ ;  /* 0x000077710c1f7816 */ /* 0x010fe400000000ff */
[----:B------:R-:W-:Y:S01]  /*7780*/  PRMT R30, R13, 0x7771, RZ ;  /* 0x000077710d1e7816 */ /* 0x000fe200000000ff */
[----:B------:R-:W-:Y:S01]  /*7790*/  IMAD R26, R26, 0x1000000, R29 ;  /* 0x010000001a1a7824 */ /* 0x000fe200078e021d */
[----:B------:R-:W-:Y:S01]  /*77a0*/  LOP3.LUT R22, R28, R25, R22, 0xfe, !PT ;  /* 0x000000191c167212 */ /* 0x000fe200078efe16 */
[----:B------:R-:W-:Y:S01]  /*77b0*/  IMAD.U32 R31, R31, 0x10000, RZ ;  /* 0x000100001f1f7824 */ /* 0x000fe200078e00ff */
[----:B------:R-:W-:Y:S01]  /*77c0*/  PRMT R25, R12, 0x7770, RZ ;  /* 0x000077700c197816 */ /* 0x000fe200000000ff */
[----:B------:R-:W-:Y:S01]  /*77d0*/  IMAD.U32 R29, R30, 0x10000, RZ ;  /* 0x000100001e1d7824 */ /* 0x000fe200078e00ff */
[----:B------:R-:W-:-:S02]  /*77e0*/  PRMT R28, R13, 0x7770, RZ ;  /* 0x000077700d1c7816 */ /* 0x000fc400000000ff */
[----:B------:R-:W-:Y:S02]  /*77f0*/  LOP3.LUT R30, R31, 0xff0000, RZ, 0xc0, !PT ;  /* 0x00ff00001f1e7812 */ /* 0x000fe400078ec0ff */
[----:B------:R-:W-:Y:S02]  /*7800*/  LOP3.LUT R31, R29, 0xff0000, RZ, 0xc0, !PT ;  /* 0x00ff00001d1f7812 */ /* 0x000fe400078ec0ff */
[----:B------:R-:W-:Y:S01]  /*7810*/  PRMT R32, R13, 0x7773, RZ ;  /* 0x000077730d207816 */ /* 0x000fe200000000ff */
[----:B------:R-:W-:Y:S01]  /*7820*/  IMAD R25, R25, 0x1000000, R30 ;  /* 0x0100000019197824 */ /* 0x000fe200078e021e */
[----:B------:R-:W-:Y:S01]  /*7830*/  PRMT R30, R12, 0x7772, RZ ;  /* 0x000077720c1e7816 */ /* 0x000fe200000000ff */
[----:B------:R-:W-:Y:S01]  /*7840*/  IMAD R28, R28, 0x1000000, R31 ;  /* 0x010000001c1c7824 */ /* 0x000fe200078e021f */
[----:B------:R-:W-:Y:S02]  /*7850*/  PRMT R31, R12, 0x7773, RZ ;  /* 0x000077730c1f7816 */ /* 0x000fe400000000ff */
[----:B------:R-:W-:Y:S01]  /*7860*/  PRMT R12, R13, 0x7772, RZ ;  /* 0x000077720d0c7816 */ /* 0x000fe200000000ff */
[----:B------:R-:W-:Y:S01]  /*7870*/  IMAD.SHL.U32 R30, R30, 0x100, RZ ;  /* 0x000001001e1e7824 */ /* 0x000fe200078e00ff */
[----:B------:R-:W-:-:S02]  /*7880*/  PRMT R29, R27, 0x7772, RZ ;  /* 0x000077721b1d7816 */ /* 0x000fc400000000ff */
[----:B------:R-:W-:Y:S01]  /*7890*/  PRMT R27, R27, 0x7773, RZ ;  /* 0x000077731b1b7816 */ /* 0x000fe200000000ff */
[----:B------:R-:W-:Y:S01]  /*78a0*/  IMAD.SHL.U32 R13, R12, 0x100, RZ ;  /* 0x000001000c0d7824 */ /* 0x000fe200078e00ff */
[----:B------:R-:W-:Y:S01]  /*78b0*/  LOP3.LUT R12, R31, R25, R30, 0xfe, !PT ;  /* 0x000000191f0c7212 */ /* 0x000fe200078efe1e */
[----:B------:R-:W-:Y:S01]  /*78c0*/  IMAD.SHL.U32 R29, R29, 0x100, RZ ;  /* 0x000001001d1d7824 */ /* 0x000fe200078e00ff */
[----:B------:R-:W-:Y:S02]  /*78d0*/  PRMT R30, R14, 0x7770, RZ ;  /* 0x000077700e1e7816 */ /* 0x000fe400000000ff */
[----:B------:R-:W-:Y:S02]  /*78e0*/  LOP3.LUT R13, R32, R28, R13, 0xfe, !PT ;  /* 0x0000001c200d7212 */ /* 0x000fe400078efe0d */
[----:B------:R-:W-:Y:S02]  /*78f0*/  PRMT R28, R14, 0x7771, RZ ;  /* 0x000077710e1c7816 */ /* 0x000fe400000000ff */
[----:B------:R-:W-:-:S02]  /*7900*/  LOP3.LUT R26, R27, R26, R29, 0xfe, !PT ;  /* 0x0000001a1b1a7212 */ /* 0x000fc400078efe1d */
[----:B------:R-:W-:Y:S01]  /*7910*/  PRMT R25, R14, 0x7772, RZ ;  /* 0x000077720e197816 */ /* 0x000fe200000000ff */
[----:B------:R-:W-:Y:S01]  /*7920*/  IMAD.U32 R28, R28, 0x10000, RZ ;  /* 0x000100001c1c7824 */ /* 0x000fe200078e00ff */
[----:B------:R-:W-:Y:S02]  /*7930*/  PRMT R27, R15, 0x7771, RZ ;  /* 0x000077710f1b7816 */ /* 0x000fe400000000ff */
[----:B------:R-:W-:Y:S01]  /*7940*/  PRMT R14, R14, 0x7773, RZ ;  /* 0x000077730e0e7816 */ /* 0x000fe200000000ff */
[----:B------:R-:W-:Y:S01]  /*7950*/  IMAD.SHL.U32 R25, R25, 0x100, RZ ;  /* 0x0000010019197824 */ /* 0x000fe200078e00ff */
[----:B------:R-:W-:Y:S01]  /*7960*/  LOP3.LUT R31, R28, 0xff0000, RZ, 0xc0, !PT ;  /* 0x00ff00001c1f7812 */ /* 0x000fe200078ec0ff */
[----:B------:R-:W-:Y:S01]  /*7970*/  IMAD.U32 R32, R27, 0x10000, RZ ;  /* 0x000100001b207824 */ /* 0x000fe200078e00ff */
[C---:B------:R-:W-:Y:S02]  /*7980*/  PRMT R29, R15.reuse, 0x7770, RZ ;  /* 0x000077700f1d7816 */ /* 0x040fe400000000ff */
[C---:B------:R-:W-:Y:S01]  /*7990*/  PRMT R27, R15.reuse, 0x7772, RZ ;  /* 0x000077720f1b7816 */ /* 0x040fe200000000ff */
[----:B------:R-:W-:Y:S01]  /*79a0*/  IMAD R31, R30, 0x1000000, R31 ;  /* 0x010000001e1f7824 */ /* 0x000fe200078e021f */
[----:B------:R-:W-:-:S02]  /*79b0*/  PRMT R28, R15, 0x7773, RZ ;  /* 0x000077730f1c7816 */ /* 0x000fc400000000ff */
[----:B-----5:R-:W-:Y:S01]  /*79c0*/  PRMT R30, R16, 0x7771, RZ ;  /* 0x00007771101e7816 */ /* 0x020fe200000000ff */
[----:B------:R-:W-:Y:S01]  /*79d0*/  IMAD.SHL.U32 R27, R27, 0x100, RZ ;  /* 0x000001001b1b7824 */ /* 0x000fe200078e00ff */
[----:B------:R-:W-:Y:S02]  /*79e0*/  PRMT R15, R17, 0x7771, RZ ;  /* 0x00007771110f7816 */ /* 0x000fe400000000ff */
[----:B------:R-:W-:Y:S01]  /*79f0*/  LOP3.LUT R25, R14, R31, R25, 0xfe, !PT ;  /* 0x0000001f0e197212 */ /* 0x000fe200078efe19 */
[----:B------:R-:W-:Y:S01]  /*7a00*/  IMAD.U32 R14, R30, 0x10000, RZ ;  /* 0x000100001e0e7824 */ /* 0x000fe200078e00ff */
[----:B------:R-:W-:Y:S01]  /*7a10*/  LOP3.LUT R32, R32, 0xff0000, RZ, 0xc0, !PT ;  /* 0x00ff000020207812 */ /* 0x000fe200078ec0ff */
[----:B------:R-:W-:Y:S01]  /*7a20*/  IMAD.U32 R31, R15, 0x10000, RZ ;  /* 0x000100000f1f7824 */ /* 0x000fe200078e00ff */
[----:B------:R-:W-:Y:S02]  /*7a30*/  PRMT R30, R16, 0x7770, RZ ;  /* 0x00007770101e7816 */ /* 0x000fe400000000ff */
[----:B------:R-:W-:Y:S01]  /*7a40*/  LOP3.LUT R15, R14, 0xff0000, RZ, 0xc0, !PT ;  /* 0x00ff00000e0f7812 */ /* 0x000fe200078ec0ff */
[----:B------:R-:W-:Y:S01]  /*7a50*/  IMAD R29, R29, 0x1000000, R32 ;  /* 0x010000001d1d7824 */ /* 0x000fe200078e0220 */
[----:B------:R-:W-:-:S02]  /*7a60*/  PRMT R14, R17, 0x7770, RZ ;  /* 0x00007770110e7816 */ /* 0x000fc400000000ff */
[----:B------:R-:W-:Y:S01]  /*7a70*/  LOP3.LUT R31, R31, 0xff0000, RZ, 0xc0, !PT ;  /* 0x00ff00001f1f7812 */ /* 0x000fe200078ec0ff */
[----:B------:R-:W-:Y:S01]  /*7a80*/  IMAD R30, R30, 0x1000000, R15 ;  /* 0x010000001e1e7824 */ /* 0x000fe200078e020f */
[----:B------:R-:W-:Y:S02]  /*7a90*/  LOP3.LUT R28, R28, R29, R27, 0xfe, !PT ;  /* 0x0000001d1c1c7212 */ /* 0x000fe400078efe1b */
[----:B------:R-:W-:Y:S01]  /*7aa0*/  PRMT R29, R18, 0x7771, RZ ;  /* 0x00007771121d7816 */ /* 0x000fe200000000ff */
[----:B------:R-:W-:Y:S01]  /*7ab0*/  IMAD R27, R14, 0x1000000, R31 ;  /* 0x010000000e1b7824 */ /* 0x000fe200078e021f */
[----:B------:R-:W-:Y:S02]  /*7ac0*/  PRMT R14, R17, 0x7772, RZ ;  /* 0x00007772110e7816 */ /* 0x000fe400000000ff */
[----:B------:R-:W-:Y:S01]  /*7ad0*/  PRMT R15, R16, 0x7772, RZ ;  /* 0x00007772100f7816 */ /* 0x000fe200000000ff */
[----:B------:R-:W-:Y:S01]  /*7ae0*/  IMAD.U32 R31, R29, 0x10000, RZ ;  /* 0x000100001d1f7824 */ /* 0x000fe200078e00ff */
[----:B------:R-:W-:Y:S01]  /*7af0*/  PRMT R17, R17, 0x7773, RZ ;  /* 0x0000777311117816 */ /* 0x000fe200000000ff */
[----:B------:R-:W-:Y:S01]  /*7b00*/  IMAD.SHL.U32 R14, R14, 0x100, RZ ;  /* 0x000001000e0e7824 */ /* 0x000fe200078e00ff */
[----:B------:R-:W-:Y:S01]  /*7b10*/  PRMT R16, R16, 0x7773, RZ ;  /* 0x0000777310107816 */ /* 0x000fe200000000ff */
[----:B------:R-:W-:Y:S01]  /*7b20*/  IMAD.SHL.U32 R15, R15, 0x100, RZ ;  /* 0x000001000f0f7824 */ /* 0x000fe200078e00ff */
[----:B------:R-:W-:-:S02]  /*7b30*/  LOP3.LUT R32, R31, 0xff0000, RZ, 0xc0, !PT ;  /* 0x00ff00001f207812 */ /* 0x000fc400078ec0ff */
[----:B------:R-:W-:Y:S02]  /*7b40*/  LOP3.LUT R27, R17, R27, R14, 0xfe, !PT ;  /* 0x0000001b111b7212 */ /* 0x000fe400078efe0e */
[----:B------:R-:W-:Y:S02]  /*7b50*/  LOP3.LUT R31, R7, R5, R6, 0xb8, !PT ;  /* 0x00000005071f7212 */ /* 0x000fe400078eb806 */
[----:B------:R-:W-:Y:S02]  /*7b60*/  PRMT R14, R19, 0x7771, RZ ;  /* 0x00007771130e7816 */ /* 0x000fe400000000ff */
[----:B------:R-:W-:Y:S01]  /*7b70*/  PRMT R29, R18, 0x7770, RZ ;  /* 0x00007770121d7816 */ /* 0x000fe200000000ff */
[----:B------:R-:W-:Y:S01]  /*7b80*/  IMAD.IADD R31, R8, 0x1, R31 ;  /* 0x00000001081f7824 */ /* 0x000fe200078e021f */
[----:B------:R-:W-:Y:S01]  /*7b90*/  LOP3.LUT R30, R16, R30, R15, 0xfe, !PT ;  /* 0x0000001e101e7212 */ /* 0x000fe200078efe0f */
[----:B------:R-:W-:Y:S01]  /*7ba0*/  IMAD.U32 R17, R14, 0x10000, RZ ;  /* 0x000100000e117824 */ /* 0x000fe200078e00ff */
[----:B------:R-:W-:Y:S01]  /*7bb0*/  PRMT R16, R18, 0x7772, RZ ;  /* 0x0000777212107816 */ /* 0x000fe200000000ff */
[----:B------:R-:W-:Y:S01]  /*7bc0*/  IMAD R29, R29, 0x1000000, R32 ;  /* 0x010000001d1d7824 */ /* 0x000fe200078e0220 */
[----:B------:R-:W-:-:S02]  /*7bd0*/  SHF.L.W.U32.HI R15, R5, 0x1e, R5 ;  /* 0x0000001e050f7819 */ /* 0x000fc40000010e05 */
[----:B------:R-:W-:Y:S01]  /*7be0*/  PRMT R18, R18, 0x7773, RZ ;  /* 0x0000777312127816 */ /* 0x000fe200000000ff */
[----:B------:R-:W-:Y:S01]  /*7bf0*/  IMAD.SHL.U32 R16, R16, 0x100, RZ ;  /* 0x0000010010107824 */ /* 0x000fe200078e00ff */
[----:B------:R-:W-:Y:S02]  /*7c00*/  LOP3.LUT R32, R6, R4, R15, 0xb8, !PT ;  /* 0x0000000406207212 */ /* 0x000fe400078eb80f */
[----:B------:R-:W-:Y:S02]  /*7c10*/  LEA.HI R31, R4, R31, R4, 0x5 ;  /* 0x0000001f041f7211 */ /* 0x000fe400078f2804 */
[----:B------:R-:W-:Y:S01]  /*7c20*/  PRMT R14, R19, 0x7770, RZ ;  /* 0x00007770130e7816 */ /* 0x000fe200000000ff */
[----:B------:R-:W-:Y:S01]  /*7c30*/  IMAD.IADD R33, R32, 0x1, R7 ;  /* 0x0000000120217824 */ /* 0x000fe200078e0207 */
[----:B------:R-:W-:Y:S02]  /*7c40*/  LOP3.LUT R17, R17, 0xff0000, RZ, 0xc0, !PT ;  /* 0x00ff000011117812 */ /* 0x000fe400078ec0ff */
[----:B------:R-:W-:-:S02]  /*7c50*/  LOP3.LUT R29, R18, R29, R16, 0xfe, !PT ;  /* 0x0000001d121d7212 */ /* 0x000fc400078efe10 */
[----:B------:R-:W-:Y:S01]  /*7c60*/  IADD3 R32, PT, PT, R24, R31, R9 ;  /* 0x0000001f18207210 */ /* 0x000fe20007ffe009 */
[----:B------:R-:W-:Y:S01]  /*7c70*/  IMAD R14, R14, 0x1000000, R17 ;  /* 0x010000000e0e7824 */ /* 0x000fe200078e0211 */
[----:B------:R-:W-:Y:S02]  /*7c80*/  SHF.L.W.U32.HI R16, R4, 0x1e, R4 ;  /* 0x0000001e04107819 */ /* 0x000fe40000010e04 */
[C---:B------:R-:W-:Y:S02]  /*7c90*/  PRMT R17, R19.reuse, 0x7772, RZ ;  /* 0x0000777213117816 */ /* 0x040fe400000000ff */
[----:B------:R-:W-:Y:S02]  /*7ca0*/  PRMT R18, R19, 0x7773, RZ ;  /* 0x0000777313127816 */ /* 0x000fe400000000ff */
[----:B------:R-:W-:Y:S01]  /*7cb0*/  LEA.HI R19, R32, R33, R32, 0x5 ;  /* 0x0000002120137211 */ /* 0x000fe200078f2820 */
[----:B------:R-:W-:Y:S01]  /*7cc0*/  IMAD.SHL.U32 R31, R17, 0x100, RZ ;  /* 0x00000100111f7824 */ /* 0x000fe200078e00ff */
[----:B------:R-:W-:-:S02]  /*7cd0*/  LOP3.LUT R33, R15, R32, R16, 0xb8, !PT ;  /* 0x000000200f217212 */ /* 0x000fc400078eb810 */
[----:B------:R-:W-:Y:S02]  /*7ce0*/  SHF.L.W.U32.HI R17, R32, 0x1e, R32 ;  /* 0x0000001e20117819 */ /* 0x000fe40000010e20 */
[----:B------:R-:W-:Y:S01]  /*7cf0*/  IADD3 R19, PT, PT, R0, R19, R9 ;  /* 0x0000001300137210 */ /* 0x000fe20007ffe009 */
[----:B------:R-:W-:Y:S01]  /*7d00*/  IMAD.IADD R32, R33, 0x1, R6 ;  /* 0x0000000121207824 */ /* 0x000fe200078e0206 */
[----:B------:R-:W-:Y:S02]  /*7d10*/  LOP3.LUT R14, R18, R14, R31, 0xfe, !PT ;  /* 0x0000000e120e7212 */ /* 0x000fe400078efe1f */
[----:B------:R-:W-:Y:S02]  /*7d20*/  LOP3.LUT R18, R16, R19, R17, 0xb8, !PT ;  /* 0x0000001310127212 */ /* 0x000fe400078eb811 */
[C-C-:B------:R-:W-:Y:S02]  /*7d30*/  LEA.HI R32, R19.reuse, R32, R19.reuse, 0x5 ;  /* 0x0000002013207211 */ /* 0x140fe400078f2813 */
[----:B------:R-:W-:Y:S01]  /*7d40*/  SHF.L.W.U32.HI R19, R19, 0x1e, R19 ;  /* 0x0000001e13137819 */ /* 0x000fe20000010e13 */
[----:B------:R-:W-:Y:S01]  /*7d50*/  IMAD.IADD R15, R15, 0x1, R18 ;  /* 0x000000010f0f7824 */ /* 0x000fe200078e0212 */
[----:B------:R-:W-:-:S04]  /*7d60*/  IADD3 R32, PT, PT, R22, R32, R9 ;  /* 0x0000002016207210 */ /* 0x000fc80007ffe009 */
[----:B------:R-:W-:Y:S02]  /*7d70*/  LOP3.LUT R31, R17, R32, R19, 0xb8, !PT ;  /* 0x00000020111f7212 */ /* 0x000fe400078eb813 */
[C-C-:B------:R-:W-:Y:S02]  /*7d80*/  LEA.HI R15, R32.reuse, R15, R32.reuse, 0x5 ;  /* 0x0000000f200f7211 */ /* 0x140fe400078f2820 */
[----:B------:R-:W-:Y:S01]  /*7d90*/  SHF.L.W.U32.HI R18, R32, 0x1e, R32 ;  /* 0x0000001e20127819 */ /* 0x000fe20000010e20 */
[----:B------:R-:W-:Y:S01]  /*7da0*/  IMAD.IADD R31, R16, 0x1, R31 ;  /* 0x00000001101f7824 */ /* 0x000fe200078e021f */
[----:B------:R-:W-:Y:S02]  /*7db0*/  IADD3 R32, PT, PT, R26, R15, R9 ;  /* 0x0000000f1a207210 */ /* 0x000fe40007ffe009 */
[----:B--2---:R-:W-:Y:S02]  /*7dc0*/  PRMT R15, R2, 0x7771, RZ ;  /* 0x00007771020f7816 */ /* 0x004fe400000000ff */
[----:B------:R-:W-:-:S02]  /*7dd0*/  LEA.HI R16, R32, R31, R32, 0x5 ;  /* 0x0000001f20107211 */ /* 0x000fc400078f2820 */
[----:B------:R-:W-:Y:S01]  /*7de0*/  LOP3.LUT R34, R19, R32, R18, 0xb8, !PT ;  /* 0x0000002013227212 */ /* 0x000fe200078eb812 */
[----:B------:R-:W-:Y:S01]  /*7df0*/  IMAD.U32 R31, R15, 0x10000, RZ ;  /* 0x000100000f1f7824 */ /* 0x000fe200078e00ff */
[----:B------:R-:W-:Y:S02]  /*7e00*/  SHF.L.W.U32.HI R15, R32, 0x1e, R32 ;  /* 0x0000001e200f7819 */ /* 0x000fe40000010e20 */
[----:B------:R-:W-:Y:S01]  /*7e10*/  IADD3 R16, PT, PT, R12, R16, R9 ;  /* 0x000000100c107210 */ /* 0x000fe20007ffe009 */
[----:B------:R-:W-:Y:S01]  /*7e20*/  IMAD.IADD R17, R17, 0x1, R34 ;  /* 0x0000000111117824 */ /* 0x000fe200078e0222 */
[----:B------:R-:W-:Y:S02]  /*7e30*/  LOP3.LUT R32, R31, 0xff0000, RZ, 0xc0, !PT ;  /* 0x00ff00001f207812 */ /* 0x000fe400078ec0ff */
[----:B------:R-:W-:Y:S02]  /*7e40*/  PRMT R31, R2, 0x7770, RZ ;  /* 0x00007770021f7816 */ /* 0x000fe400000000ff */
[----:B------:R-:W-:-:S03]  /*7e50*/  LOP3.LUT R34, R18, R16, R15, 0xb8, !PT ;  /* 0x0000001012227212 */ /* 0x000fc600078eb80f */
[----:B------:R-:W-:Y:S01]  /*7e60*/  IMAD R31, R31, 0x1000000, R32 ;  /* 0x010000001f1f7824 */ /* 0x000fe200078e0220 */
[----:B------:R-:W-:Y:S01]  /*7e70*/  PRMT R32, R2, 0x7772, RZ ;  /* 0x0000777202207816 */ /* 0x000fe200000000ff */
[----:B------:R-:W-:Y:S01]  /*7e80*/  IMAD.IADD R19, R19, 0x1, R34 ;  /* 0x0000000113137824 */ /* 0x000fe200078e0222 */
[--C-:B------:R-:W-:Y:S02]  /*7e90*/  LEA.HI R34, R16, R17, R16.reuse, 0x5 ;  /* 0x0000001110227211 */ /* 0x100fe400078f2810 */
[----:B------:R-:W-:Y:S01]  /*7ea0*/  PRMT R17, R2, 0x7773, RZ ;  /* 0x0000777302117816 */ /* 0x000fe200000000ff */
[----:B------:R-:W-:Y:S01]  /*7eb0*/  IMAD.SHL.U32 R2, R32, 0x100, RZ ;  /* 0x0000010020027824 */ /* 0x000fe200078e00ff */
[----:B------:R-:W-:Y:S02]  /*7ec0*/  SHF.L.W.U32.HI R32, R16, 0x1e, R16 ;  /* 0x0000001e10207819 */ /* 0x000fe40000010e10 */
[----:B------:R-:W-:Y:S02]  /*7ed0*/  IADD3 R34, PT, PT, R13, R34, R9 ;  /* 0x000000220d227210 */ /* 0x000fe40007ffe009 */
[----:B------:R-:W-:-:S02]  /*7ee0*/  LOP3.LUT R16, R17, R31, R2, 0xfe, !PT ;  /* 0x0000001f11107212 */ /* 0x000fc400078efe02 */
[----:B------:R-:W-:Y:S02]  /*7ef0*/  LOP3.LUT R17, R15, R34, R32, 0xb8, !PT ;  /* 0x000000220f117212 */ /* 0x000fe400078eb820 */
[C-C-:B------:R-:W-:Y:S02]  /*7f00*/  LEA.HI R2, R34.reuse, R19, R34.reuse, 0x5 ;  /* 0x0000001322027211 */ /* 0x140fe400078f2822 */
[----:B------:R-:W-:Y:S01]  /*7f10*/  SHF.L.W.U32.HI R19, R34, 0x1e, R34 ;  /* 0x0000001e22137819 */ /* 0x000fe20000010e22 */
[----:B------:R-:W-:Y:S01]  /*7f20*/  IMAD.IADD R17, R18, 0x1, R17 ;  /* 0x0000000112117824 */ /* 0x000fe200078e0211 */
[----:B------:R-:W-:-:S04]  /*7f30*/  IADD3 R2, PT, PT, R25, R2, R9 ;  /* 0x0000000219027210 */ /* 0x000fc80007ffe009 */
[--C-:B------:R-:W-:Y:S02]  /*7f40*/  LEA.HI R17, R2, R17, R2.reuse, 0x5 ;  /* 0x0000001102117211 */ /* 0x100fe400078f2802 */
[----:B------:R-:W-:Y:S02]  /*7f50*/  LOP3.LUT R18, R32, R2, R19, 0xb8, !PT ;  /* 0x0000000220127212 */ /* 0x000fe400078eb813 */
[----:B------:R-:W-:Y:S02]  /*7f60*/  SHF.L.W.U32.HI R2, R2, 0x1e, R2 ;  /* 0x0000001e02027819 */ /* 0x000fe40000010e02 */
[----:B------:R-:W-:Y:S01]  /*7f70*/  IADD3 R17, PT, PT, R28, R17, R9 ;  /* 0x000000111c117210 */ /* 0x000fe20007ffe009 */
[----:B------:R-:W-:Y:S01]  /*7f80*/  IMAD.IADD R18, R15, 0x1, R18 ;  /* 0x000000010f127824 */ /* 0x000fe200078e0212 */
[----:B------:R-:W-:Y:S02]  /*7f90*/  PRMT R15, R3, 0x7771, RZ ;  /* 0x00007771030f7816 */ /* 0x000fe400000000ff */
[----:B------:R-:W-:-:S02]  /*7fa0*/  LOP3.LUT R33, R19, R17, R2, 0xb8, !PT ;  /* 0x0000001113217212 */ /* 0x000fc400078eb802 */
[----:B------:R-:W-:Y:S01]  /*7fb0*/  LEA.HI R31, R17, R18, R17, 0x5 ;  /* 0x00000012111f7211 */ /* 0x000fe200078f2811 */
[----:B------:R-:W-:Y:S01]  /*7fc0*/  IMAD.U32 R15, R15, 0x10000, RZ ;  /* 0x000100000f0f7824 */ /* 0x000fe200078e00ff */
[----:B------:R-:W-:Y:S01]  /*7fd0*/  LEA R18, P0, R23, R20, 0x3 ;  /* 0x0000001417127211 */ /* 0x000fe200078018ff */
[----:B------:R-:W-:Y:S01]  /*7fe0*/  IMAD.IADD R32, R32, 0x1, R33 ;  /* 0x0000000120207824 */ /* 0x000fe200078e0221 */
[----:B------:R-:W-:Y:S02]  /*7ff0*/  IADD3 R31, PT, PT, R30, R31, R9 ;  /* 0x0000001f1e1f7210 */ /* 0x000fe40007ffe009 */
[----:B------:R-:W-:Y:S01]  /*8000*/  SHF.L.W.U32.HI R17, R17, 0x1e, R17 ;  /* 0x0000001e11117819 */ /* 0x000fe20000010e11 */
[----:B------:R-:W-:Y:S01]  /*8010*/  IMAD.X R20, RZ, RZ, R21, P0 ;  /* 0x000000ffff147224 */ /* 0x000fe200000e0615 */
[----:B------:R-:W-:Y:S02]  /*8020*/  LEA.HI R36, R31, R32, R31, 0x5 ;  /* 0x000000201f247211 */ /* 0x000fe400078f281f */
[----:B------:R-:W-:-:S02]  /*8030*/  LOP3.LUT R23, R2, R31, R17, 0xb8, !PT ;  /* 0x0000001f02177212 */ /* 0x000fc400078eb811 */
[----:B------:R-:W-:Y:S02]  /*8040*/  LOP3.LUT R34, R15, 0xff0000, RZ, 0xc0, !PT ;  /* 0x00ff00000f227812 */ /* 0x000fe400078ec0ff */
[----:B------:R-:W-:Y:S02]  /*8050*/  PRMT R21, R3, 0x7770, RZ ;  /* 0x0000777003157816 */ /* 0x000fe400000000ff */
[----:B------:R-:W-:Y:S02]  /*8060*/  SHF.L.W.U32.HI R32, R31, 0x1e, R31 ;  /* 0x0000001e1f207819 */ /* 0x000fe40000010e1f */
[----:B------:R-:W-:Y:S01]  /*8070*/  IADD3 R15, PT, PT, R27, R36, R9 ;  /* 0x000000241b0f7210 */ /* 0x000fe20007ffe009 */
[----:B------:R-:W-:Y:S02]  /*8080*/  IMAD.IADD R36, R19, 0x1, R23 ;  /* 0x0000000113247824 */ /* 0x000fe400078e0217 */
[----:B------:R-:W-:Y:S01]  /*8090*/  IMAD R19, R21, 0x1000000, R34 ;  /* 0x0100000015137824 */ /* 0x000fe200078e0222 */
[----:B------:R-:W-:-:S02]  /*80a0*/  LOP3.LUT R23, R17, R15, R32, 0xb8, !PT ;  /* 0x0000000f11177212 */ /* 0x000fc400078eb820 */
[----:B------:R-:W-:Y:S02]  /*80b0*/  PRMT R21, R3, 0x7772, RZ ;  /* 0x0000777203157816 */ /* 0x000fe400000000ff */
[----:B------:R-:W-:Y:S01]  /*80c0*/  LEA.HI R36, R15, R36, R15, 0x5 ;  /* 0x000000240f247211 */ /* 0x000fe200078f280f */
[----:B------:R-:W-:Y:S01]  /*80d0*/  IMAD.IADD R31, R2, 0x1, R23 ;  /* 0x00000001021f7824 */ /* 0x000fe200078e0217 */
[----:B------:R-:W-:Y:S01]  /*80e0*/  PRMT R23, R3, 0x7773, RZ ;  /* 0x0000777303177816 */ /* 0x000fe200000000ff */
[----:B------:R-:W-:Y:S01]  /*80f0*/  IMAD.SHL.U32 R2, R21, 0x100, RZ ;  /* 0x0000010015027824 */ /* 0x000fe200078e00ff */
[----:B------:R-:W-:Y:S02]  /*8100*/  IADD3 R36, PT, PT, R29, R36, R9 ;  /* 0x000000241d247210 */ /* 0x000fe40007ffe009 */
[----:B------:R-:W-:Y:S02]  /*8110*/  SHF.L.W.U32.HI R3, R15, 0x1e, R15 ;  /* 0x0000001e0f037819 */ /* 0x000fe40000010e0f */
[----:B------:R-:W-:-:S02]  /*8120*/  LOP3.LUT R15, R23, R19, R2, 0xfe, !PT ;  /* 0x00000013170f7212 */ /* 0x000fc400078efe02 */
[----:B------:R-:W-:Y:S02]  /*8130*/  LEA.HI R21, R36, R31, R36, 0x5 ;  /* 0x0000001f24157211 */ /* 0x000fe400078f2824 */
[----:B------:R-:W-:Y:S02]  /*8140*/  SHF.R.U32.HI R19, RZ, 0x10, R20 ;  /* 0x00000010ff137819 */ /* 0x000fe40000011614 */
[----:B------:R-:W-:Y:S02]  /*8150*/  LOP3.LUT R34, R32, R36, R3, 0xb8, !PT ;  /* 0x0000002420227212 */ /* 0x000fe400078eb803 */
[----:B------:R-:W-:Y:S01]  /*8160*/  SHF.L.W.U32.HI R2, R36, 0x1e, R36 ;  /* 0x0000001e24027819 */ /* 0x000fe20000010e24 */
[----:B------:R-:W-:Y:S01]  /*8170*/  IMAD.U32 R19, R19, 0x10000, RZ ;  /* 0x0001000013137824 */ /* 0x000fe200078e00ff */
[----:B------:R-:W-:Y:S01]  /*8180*/  IADD3 R21, PT, PT, R14, R21, R9 ;  /* 0x000000150e157210 */ /* 0x000fe20007ffe009 */
[----:B------:R-:W-:Y:S01]  /*8190*/  IMAD.IADD R34, R17, 0x1, R34 ;  /* 0x0000000111227824 */ /* 0x000fe200078e0222 */
[----:B------:R-:W-:-:S02]  /*81a0*/  SHF.R.U32.HI R31, RZ, 0x8, R20 ;  /* 0x00000008ff1f7819 */ /* 0x000fc40000011614 */
[----:B------:R-:W-:Y:S02]  /*81b0*/  LOP3.LUT R17, R3, R21, R2, 0xb8, !PT ;  /* 0x0000001503117212 */ /* 0x000fe400078eb802 */
[----:B------:R-:W-:Y:S02]  /*81c0*/  LOP3.LUT R19, R19, 0xff0000, RZ, 0xc0, !PT ;  /* 0x00ff000013137812 */ /* 0x000fe400078ec0ff */
[----:B------:R-:W-:Y:S01]  /*81d0*/  LEA.HI R34, R21, R34, R21, 0x5 ;  /* 0x0000002215227211 */ /* 0x000fe200078f2815 */
[----:B------:R-:W-:Y:S01]  /*81e0*/  IMAD.IADD R23, R32, 0x1, R17 ;  /* 0x0000000120177824 */ /* 0x000fe200078e0211 */
[----:B------:R-:W-:Y:S01]  /*81f0*/  LOP3.LUT R19, R19, 0xff000000, R20, 0xf8, !PT ;  /* 0xff00000013137812 */ /* 0x000fe200078ef814 */
[----:B------:R-:W-:Y:S01]  /*8200*/  IMAD.SHL.U32 R32, R31, 0x100, RZ ;  /* 0x000001001f207824 */ /* 0x000fe200078e00ff */
[----:B------:R-:W-:Y:S02]  /*8210*/  IADD3 R34, PT, PT, R16, R34, R9 ;  /* 0x0000002210227210 */ /* 0x000fe40007ffe009 */
[----:B------:R-:W-:-:S02]  /*8220*/  SHF.L.W.U32.HI R21, R21, 0x1e, R21 ;  /* 0x0000001e15157819 */ /* 0x000fc40000010e15 */
[----:B------:R-:W-:Y:S02]  /*8230*/  LOP3.LUT R17, R19, 0xff00, R32, 0xf8, !PT ;  /* 0x0000ff0013117812 */ /* 0x000fe400078ef820 */
[--C-:B------:R-:W-:Y:S02]  /*8240*/  LEA.HI R32, R34, R23, R34.reuse, 0x5 ;  /* 0x0000001722207211 */ /* 0x100fe400078f2822 */
[----:B------:R-:W-:Y:S02]  /*8250*/  LOP3.LUT R36, R2, R34, R21, 0xb8, !PT ;  /* 0x0000002202247212 */ /* 0x000fe400078eb815 */
[----:B------:R-:W-:Y:S02]  /*8260*/  SHF.L.W.U32.HI R19, R34, 0x1e, R34 ;  /* 0x0000001e22137819 */ /* 0x000fe40000010e22 */
[----:B------:R-:W-:Y:S01]  /*8270*/  IADD3 R32, PT, PT, R15, R32, R9 ;  /* 0x000000200f207210 */ /* 0x000fe20007ffe009 */
[----:B------:R-:W-:Y:S01]  /*8280*/  IMAD.IADD R3, R3, 0x1, R36 ;  /* 0x0000000103037824 */ /* 0x000fe200078e0224 */
[----:B------:R-:W-:-:S02]  /*8290*/  LOP3.LUT R17, R17, 0xff, R20, 0xf8, !PT ;  /* 0x000000ff11117812 */ /* 0x000fc400078ef814 */
[----:B------:R-:W-:Y:S02]  /*82a0*/  LOP3.LUT R23, R21, R32, R19, 0xb8, !PT ;  /* 0x0000002015177212 */ /* 0x000fe400078eb813 */
[--C-:B------:R-:W-:Y:S02]  /*82b0*/  LEA.HI R20, R32, R3, R32.reuse, 0x5 ;  /* 0x0000000320147211 */ /* 0x100fe400078f2820 */
[----:B------:R-:W-:Y:S01]  /*82c0*/  LOP3.LUT R3, R22, R30, R15, 0x96, !PT ;  /* 0x0000001e16037212 */ /* 0x000fe200078e960f */
[----:B------:R-:W-:Y:S01]  /*82d0*/  IMAD.IADD R34, R2, 0x1, R23 ;  /* 0x0000000102227824 */ /* 0x000fe200078e0217 */
[----:B------:R-:W-:Y:S02]  /*82e0*/  IADD3 R23, PT, PT, R17, R20, R9 ;  /* 0x0000001411177210 */ /* 0x000fe40007ffe009 */
[----:B------:R-:W-:Y:S02]  /*82f0*/  SHF.L.W.U32.HI R2, R32, 0x1e, R32 ;  /* 0x0000001e20027819 */ /* 0x000fe40000010e20 */
[----:B------:R-:W-:-:S02]  /*8300*/  LEA.HI R34, R23, R34, R23, 0x5 ;  /* 0x0000002217227211 */ /* 0x000fc400078f2817 */
[----:B------:R-:W-:Y:S02]  /*8310*/  LOP3.LUT R32, R19, R23, R2, 0xb8, !PT ;  /* 0x0000001713207212 */ /* 0x000fe400078eb802 */
[----:B------:R-:W-:Y:S02]  /*8320*/  LOP3.LUT R20, R3, R24, RZ, 0x3c, !PT ;  /* 0x0000001803147212 */ /* 0x000fe400078e3cff */
[----:B------:R-:W-:Y:S01]  /*8330*/  SHF.L.W.U32.HI R3, R23, 0x1e, R23 ;  /* 0x0000001e17037819 */ /* 0x000fe20000010e17 */
[----:B------:R-:W-:Y:S01]  /*8340*/  IMAD.IADD R32, R21, 0x1, R32 ;  /* 0x0000000115207824 */ /* 0x000fe200078e0220 */
[----:B------:R-:W-:Y:S02]  /*8350*/  IADD3 R23, PT, PT, R18, R34, R9 ;  /* 0x0000002212177210 */ /* 0x000fe40007ffe009 */
[----:B------:R-:W-:Y:S02]  /*8360*/  SHF.L.W.U32.HI R20, R20, 0x1, R20 ;  /* 0x0000000114147819 */ /* 0x000fe40000010e14 */
[----:B------:R-:W-:-:S02]  /*8370*/  LOP3.LUT R24, R2, R23, R3, 0xb8, !PT ;  /* 0x0000001702187212 */ /* 0x000fc400078eb803 */
[----:B------:R-:W-:Y:S02]  /*8380*/  LOP3.LUT R21, R26, R27, R17, 0x96, !PT ;  /* 0x0000001b1a157212 */ /* 0x000fe400078e9611 */
[----:B------:R-:W-:Y:S01]  /*8390*/  LEA.HI R32, R23, R32, R23, 0x5 ;  /* 0x0000002017207211 */ /* 0x000fe200078f2817 */
[----:B------:R-:W-:Y:S01]  /*83a0*/  IMAD.IADD R31, R19, 0x1, R24 ;  /* 0x00000001131f7824 */ /* 0x000fe200078e0218 */
[----:B------:R-:W-:Y:S02]  /*83b0*/  LOP3.LUT R21, R21, R0, RZ, 0x3c, !PT ;  /* 0x0000000015157212 */ /* 0x000fe400078e3cff */
[----:B------:R-:W-:Y:S02]  /*83c0*/  IADD3 R32, PT, PT, R20, R32, R9 ;  /* 0x0000002014207210 */ /* 0x000fe40007ffe009 */
[----:B------:R-:W-:Y:S02]  /*83d0*/  SHF.L.W.U32.HI R0, R23, 0x1e, R23 ;  /* 0x0000001e17007819 */ /* 0x000fe40000010e17 */
[----:B------:R-:W-:-:S02]  /*83e0*/  LEA.HI R24, R32, R31, R32, 0x5 ;  /* 0x0000001f20187211 */ /* 0x000fc400078f2820 */
[----:B------:R-:W-:Y:S02]  /*83f0*/  LOP3.LUT R23, R12, R29, R18, 0x96, !PT ;  /* 0x0000001d0c177212 */ /* 0x000fe400078e9612 */
[----:B------:R-:W-:Y:S02]  /*8400*/  LOP3.LUT R31, R3, R32, R0, 0xb8, !PT ;  /* 0x00000020031f7212 */ /* 0x000fe400078eb800 */
[----:B------:R-:W-:Y:S02]  /*8410*/  SHF.L.W.U32.HI R19, R21, 0x1, R21 ;  /* 0x0000000115137819 */ /* 0x000fe40000010e15 */
[----:B------:R-:W-:Y:S01]  /*8420*/  LOP3.LUT R21, R23, R22, RZ, 0x3c, !PT ;  /* 0x0000001617157212 */ /* 0x000fe200078e3cff */
        /* <DEDUP_REMOVED lines=12> */
[----:B------:R-:W-:Y:S02]  /*84f0*/  LOP3.LUT R3, R25, R16, R19, 0x96, !PT ;  /* 0x0000001019037212 */ /* 0x000fe400078e9613 */
[C---:B------:R-:W-:Y:S02]  /*8500*/  LEA.HI R33, R26.reuse, R33, R26, 0x5 ;  /* 0x000000211a217211 */ /* 0x040fe400078f281a */
[----:B------:R-:W-:Y:S02]  /*8510*/  LOP3.LUT R31, R26, R2, R23, 0x96, !PT ;  /* 0x000000021a1f7212 */ /* 0x000fe400078e9617 */
[----:B------:R-:W-:-:S02]  /*8520*/  LOP3.LUT R12, R3, R12, RZ, 0x3c, !PT ;  /* 0x0000000c030c7212 */ /* 0x000fc400078e3cff */
[----:B------:R-:W-:Y:S02]  /*8530*/  IADD3 R9, PT, PT, R22, R33, R9 ;  /* 0x0000002116097210 */ /* 0x000fe40007ffe009 */
[----:B------:R-:W-:Y:S01]  /*8540*/  SHF.L.W.U32.HI R3, R26, 0x1e, R26 ;  /* 0x0000001e1a037819 */ /* 0x000fe20000010e1a */
[----:B------:R-:W-:Y:S01]  /*8550*/  IMAD.IADD R26, R0, 0x1, R31 ;  /* 0x00000001001a7824 */ /* 0x000fe200078e021f */
[----:B------:R-:W-:Y:S02]  /*8560*/  SHF.L.W.U32.HI R24, R12, 0x1, R12 ;  /* 0x000000010c187819 */ /* 0x000fe40000010e0c */
[C---:B------:R-:W-:Y:S02]  /*8570*/  LOP3.LUT R12, R9.reuse, R3, R2, 0x96, !PT ;  /* 0x00000003090c7212 */ /* 0x040fe400078e9602 */
[----:B------:R-:W-:Y:S02]  /*8580*/  LOP3.LUT R0, R28, R15, R21, 0x96, !PT ;  /* 0x0000000f1c007212 */ /* 0x000fe400078e9615 */
        /* <DEDUP_REMOVED lines=15> */
[----:B------:R-:W-:Y:S01]  /*8680*/  SHF.L.W.U32.HI R25, R12, 0x1, R12 ;  /* 0x000000010c197819 */ /* 0x000fe20000010e0c */
[----:B------:R-:W-:Y:S01]  /*8690*/  IMAD.IADD R2, R3, 0x1, R2 ;  /* 0x0000000103027824 */ /* 0x000fe200078e0202 */
[----:B------:R-:W-:-:S02]  /*86a0*/  LEA.HI R31, R26, R31, R26, 0x5 ;  /* 0x0000001f1a1f7211 */ /* 0x000fc400078f281a */
[----:B------:R-:W-:Y:S02]  /*86b0*/  LOP3.LUT R13, R13, R28, RZ, 0x3c, !PT ;  /* 0x0000001c0d0d7212 */ /* 0x000fe400078e3cff */
        /* <DEDUP_REMOVED lines=15> */
[----:B------:R-:W-:Y:S02]  /*87b0*/  LOP3.LUT R2, R16, R21, R26, 0x96, !PT ;  /* 0x0000001510027212 */ /* 0x000fe400078e961a */
[----:B------:R-:W-:Y:S02]  /*87c0*/  LOP3.LUT R0, R0, R27, RZ, 0x3c, !PT ;  /* 0x0000001b00007212 */ /* 0x000fe400078e3cff */
[----:B------:R-:W-:Y:S01]  /*87d0*/  IADD3 R33, PT, PT, R28, R33, R10 ;  /* 0x000000211c217210 */ /* 0x000fe20007ffe00a */
[----:B------:R-:W2:Y:S01]  /*87e0*/  LDL R27, [R1+0x70] ;  /* 0x00007000011b7983 */ /* 0x000ea20000100800 */
[----:B------:R-:W-:-:S02]  /*87f0*/  SHF.L.W.U32.HI R30, R30, 0x1e, R30 ;  /* 0x0000001e1e1e7819 */ /* 0x000fc40000010e1e */
[----:B------:R-:W-:Y:S02]  /*8800*/  LOP3.LUT R3, R2, R29, RZ, 0x3c, !PT ;  /* 0x0000001d02037212 */ /* 0x000fe400078e3cff */
[----:B------:R-:W-:Y:S02]  /*8810*/  SHF.L.W.U32.HI R29, R0, 0x1, R0 ;  /* 0x00000001001d7819 */ /* 0x000fe40000010e00 */
[C---:B------:R-:W-:Y:S02]  /*8820*/  LEA.HI R9, R33.reuse, R32, R33, 0x5 ;  /* 0x0000002021097211 */ /* 0x040fe400078f2821 */
[C---:B------:R-:W-:Y:S02]  /*8830*/  LOP3.LUT R13, R33.reuse, R30, R31, 0x96, !PT ;  /* 0x0000001e210d7212 */ /* 0x040fe400078e961f */
[----:B------:R-:W-:Y:S02]  /*8840*/  SHF.L.W.U32.HI R0, R33, 0x1e, R33 ;  /* 0x0000001e21007819 */ /* 0x000fe40000010e21 */
[----:B------:R-:W-:Y:S01]  /*8850*/  IADD3 R9, PT, PT, R29, R9, R10 ;  /* 0x000000091d097210 */ /* 0x000fe20007ffe00a */
[----:B------:R-:W-:Y:S01]  /*8860*/  IMAD.IADD R12, R12, 0x1, R13 ;  /* 0x000000010c0c7824 */ /* 0x000fe200078e020d */
[----:B------:R-:W-:-:S02]  /*8870*/  LOP3.LUT R2, R15, R22, R28, 0x96, !PT ;  /* 0x000000160f027212 */ /* 0x000fc400078e961c */
[----:B------:R-:W-:Y:S02]  /*8880*/  LOP3.LUT R13, R9, R0, R30, 0x96, !PT ;  /* 0x00000000090d7212 */ /* 0x000fe400078e961e */
[----:B------:R-:W-:Y:S02]  /*8890*/  SHF.L.W.U32.HI R3, R3, 0x1, R3 ;  /* 0x0000000103037819 */ /* 0x000fe40000010e03 */
[----:B------:R-:W-:Y:S02]  /*88a0*/  LEA.HI R12, R9, R12, R9, 0x5 ;  /* 0x0000000c090c7211 */ /* 0x000fe400078f2809 */
[----:B------:R-:W-:Y:S01]  /*88b0*/  LOP3.LUT R2, R2, R14, RZ, 0x3c, !PT ;  /* 0x0000000e02027212 */ /* 0x000fe200078e3cff */
[----:B------:R-:W-:Y:S01]  /*88c0*/  IMAD.IADD R14, R31, 0x1, R13 ;  /* 0x000000011f0e7824 */ /* 0x000fe200078e020d */
[----:B------:R-:W-:Y:S02]  /*88d0*/  IADD3 R13, PT, PT, R3, R12, R10 ;  /* 0x0000000c030d7210 */ /* 0x000fe40007ffe00a */
[----:B------:R-:W-:-:S02]  /*88e0*/  SHF.L.W.U32.HI R12, R9, 0x1e, R9 ;  /* 0x0000001e090c7819 */ /* 0x000fc40000010e09 */
[----:B------:R-:W-:Y:S02]  /*88f0*/  SHF.L.W.U32.HI R2, R2, 0x1, R2 ;  /* 0x0000000102027819 */ /* 0x000fe40000010e02 */
[C---:B------:R-:W-:Y:S02]  /*8900*/  LOP3.LUT R35, R13.reuse, R12, R0, 0x96, !PT ;  /* 0x0000000c0d237212 */ /* 0x040fe400078e9600 */
[----:B------:R-:W-:Y:S02]  /*8910*/  LEA.HI R33, R13, R14, R13, 0x5 ;  /* 0x0000000e0d217211 */ /* 0x000fe400078f280d */
[----:B------:R-:W-:Y:S01]  /*8920*/  LOP3.LUT R9, R17, R24, R29, 0x96, !PT ;  /* 0x0000001811097212 */ /* 0x000fe200078e961d */
[----:B------:R-:W-:Y:S01]  /*8930*/  IMAD.IADD R35, R30, 0x1, R35 ;  /* 0x000000011e237824 */ /* 0x000fe200078e0223 */
[----:B------:R-:W-:Y:S02]  /*8940*/  SHF.L.W.U32.HI R31, R13, 0x1e, R13 ;  /* 0x0000001e0d1f7819 */ /* 0x000fe40000010e0d */
[----:B------:R-:W-:-:S02]  /*8950*/  IADD3 R14, PT, PT, R2, R33, R10 ;  /* 0x00000021020e7210 */ /* 0x000fc40007ffe00a */
[----:B------:R-:W-:Y:S02]  /*8960*/  LOP3.LUT R9, R9, R16, RZ, 0x3c, !PT ;  /* 0x0000001009097212 */ /* 0x000fe400078e3cff */
[----:B------:R-:W-:Y:S02]  /*8970*/  LOP3.LUT R13, R14, R31, R12, 0x96, !PT ;  /* 0x0000001f0e0d7212 */ /* 0x000fe400078e960c */
[----:B------:R-:W-:Y:S02]  /*8980*/  SHF.L.W.U32.HI R9, R9, 0x1, R9 ;  /* 0x0000000109097819 */ /* 0x000fe40000010e09 */
        /* <DEDUP_REMOVED lines=8> */
[C---:B------:R-:W-:Y:S02]  /*8a10*/  LOP3.LUT R15, R35.reuse, R14, R31, 0x96, !PT ;  /* 0x0000000e230f7212 */ /* 0x040fe400078e961f */
[----:B------:R-:W-:-:S02]  /*8a20*/  LEA.HI R16, R35, R30, R35, 0x5 ;  /* 0x0000001e23107211 */ /* 0x000fc400078f2823 */
[----:B------:R-:W-:Y:S02]  /*8a30*/  LOP3.LUT R0, R0, R17, RZ, 0x3c, !PT ;  /* 0x0000001100007212 */ /* 0x000fe400078e3cff */
[----:B------:R-:W-:Y:S01]  /*8a40*/  SHF.L.W.U32.HI R17, R35, 0x1e, R35 ;  /* 0x0000001e23117819 */ /* 0x000fe20000010e23 */
[----:B------:R-:W-:Y:S01]  /*8a50*/  IMAD.IADD R35, R12, 0x1, R15 ;  /* 0x000000010c237824 */ /* 0x000fe200078e020f */
[----:B------:R-:W-:Y:S02]  /*8a60*/  IADD3 R16, PT, PT, R13, R16, R10 ;  /* 0x000000100d107210 */ /* 0x000fe40007ffe00a */
[----:B------:R-:W-:Y:S02]  /*8a70*/  SHF.L.W.U32.HI R15, R0, 0x1, R0 ;  /* 0x00000001000f7819 */ /* 0x000fe40000010e00 */
[----:B------:R-:W-:Y:S02]  /*8a80*/  LOP3.LUT R0, R16, R17, R14, 0x96, !PT ;  /* 0x0000001110007212 */ /* 0x000fe400078e960e */
[----:B------:R-:W-:-:S02]  /*8a90*/  LOP3.LUT R33, R19, R26, R9, 0x96, !PT ;  /* 0x0000001a13217212 */ /* 0x000fc400078e9609 */
[C---:B------:R-:W-:Y:S01]  /*8aa0*/  LEA.HI R35, R16.reuse, R35, R16, 0x5 ;  /* 0x0000002310237211 */ /* 0x040fe200078f2810 */
[----:B------:R-:W-:Y:S01]  /*8ab0*/  IMAD.IADD R12, R31, 0x1, R0 ;  /* 0x000000011f0c7824 */ /* 0x000fe200078e0200 */
[----:B------:R-:W-:Y:S02]  /*8ac0*/  LOP3.LUT R33, R33, R18, RZ, 0x3c, !PT ;  /* 0x0000001221217212 */ /* 0x000fe400078e3cff */
[----:B------:R-:W-:Y:S02]  /*8ad0*/  IADD3 R35, PT, PT, R15, R35, R10 ;  /* 0x000000230f237210 */ /* 0x000fe40007ffe00a */
[----:B------:R-:W-:Y:S02]  /*8ae0*/  SHF.L.W.U32.HI R16, R16, 0x1e, R16 ;  /* 0x0000001e10107819 */ /* 0x000fe40000010e10 */
[----:B------:R-:W-:Y:S02]  /*8af0*/  LOP3.LUT R31, R21, R28, R13, 0x96, !PT ;  /* 0x0000001c151f7212 */ /* 0x000fe400078e960d */
[----:B------:R-:W-:-:S02]  /*8b00*/  SHF.L.W.U32.HI R0, R33, 0x1, R33 ;  /* 0x0000000121007819 */ /* 0x000fc40000010e21 */
[C---:B------:R-:W-:Y:S02]  /*8b10*/  LOP3.LUT R37, R35.reuse, R16, R17, 0x96, !PT ;  /* 0x0000001023257212 */ /* 0x040fe400078e9611 */
[----:B------:R-:W-:Y:S02]  /*8b20*/  LEA.HI R33, R35, R12, R35, 0x5 ;  /* 0x0000000c23217211 */ /* 0x000fe400078f2823 */
[----:B------:R-:W-:Y:S01]  /*8b30*/  LOP3.LUT R12, R31, R20, RZ, 0x3c, !PT ;  /* 0x000000141f0c7212 */ /* 0x000fe200078e3cff */
[----:B------:R-:W-:Y:S01]  /*8b40*/  IMAD.IADD R37, R14, 0x1, R37 ;  /* 0x000000010e257824 */ /* 0x000fe200078e0225 */
[----:B------:R-:W-:Y:S02]  /*8b50*/  SHF.L.W.U32.HI R31, R35, 0x1e, R35 ;  /* 0x0000001e231f7819 */ /* 0x000fe40000010e23 */
[----:B------:R-:W-:Y:S02]  /*8b60*/  IADD3 R18, PT, PT, R0, R33, R10 ;  /* 0x0000002100127210 */ /* 0x000fe40007ffe00a */
[----:B------:R-:W-:-:S02]  /*8b70*/  SHF.L.W.U32.HI R12, R12, 0x1, R12 ;  /* 0x000000010c0c7819 */ /* 0x000fc40000010e0c */
[C---:B------:R-:W-:Y:S02]  /*8b80*/  LOP3.LUT R20, R18.reuse, R31, R16, 0x96, !PT ;  /* 0x0000001f12147212 */ /* 0x040fe400078e9610 */
[----:B------:R-:W-:Y:S02]  /*8b90*/  LEA.HI R37, R18, R37, R18, 0x5 ;  /* 0x0000002512257211 */ /* 0x000fe400078f2812 */
[----:B------:R-:W-:Y:S01]  /*8ba0*/  LOP3.LUT R14, R22, R29, R15, 0x96, !PT ;  /* 0x0000001d160e7212 */ /* 0x000fe200078e960f */
[----:B------:R-:W-:Y:S01]  /*8bb0*/  IMAD.IADD R30, R17, 0x1, R20 ;  /* 0x00000001111e7824 */ /* 0x000fe200078e0214 */
[----:B------:R-:W-:Y:S02]  /*8bc0*/  IADD3 R37, PT, PT, R12, R37, R10 ;  /* 0x000000250c257210 */ /* 0x000fe40007ffe00a */
[----:B------:R-:W-:Y:S02]  /*8bd0*/  SHF.L.W.U32.HI R18, R18, 0x1e, R18 ;  /* 0x0000001e12127819 */ /* 0x000fe40000010e12 */
[----:B------:R-:W-:-:S02]  /*8be0*/  LOP3.LUT R14, R14, R19, RZ, 0x3c, !PT ;  /* 0x000000130e0e7212 */ /* 0x000fc400078e3cff */
[----:B------:R-:W-:Y:S02]  /*8bf0*/  LOP3.LUT R20, R24, R3, R0, 0x96, !PT ;  /* 0x0000000318147212 */ /* 0x000fe400078e9600 */
[C---:B------:R-:W-:Y:S02]  /*8c00*/  LOP3.LUT R33, R37.reuse, R18, R31, 0x96, !PT ;  /* 0x0000001225217212 */ /* 0x040fe400078e961f */
[----:B------:R-:W-:Y:S02]  /*8c10*/  SHF.L.W.U32.HI R14, R14, 0x1, R14 ;  /* 0x000000010e0e7819 */ /* 0x000fe40000010e0e */
[C---:B------:R-:W-:Y:S01]  /*8c20*/  LEA.HI R17, R37.reuse, R30, R37, 0x5 ;  /* 0x0000001e25117211 */ /* 0x040fe200078f2825 */
[----:B------:R-:W-:Y:S01]  /*8c30*/  IMAD.IADD R33, R16, 0x1, R33 ;  /* 0x0000000110217824 */ /* 0x000fe200078e0221 */
[----:B------:R-:W-:Y:S02]  /*8c40*/  LOP3.LUT R21, R20, R21, RZ, 0x3c, !PT ;  /* 0x0000001514157212 */ /* 0x000fe400078e3cff */
[----:B------:R-:W-:-:S02]  /*8c50*/  SHF.L.W.U32.HI R19, R37, 0x1e, R37 ;  /* 0x0000001e25137819 */ /* 0x000fc40000010e25 */
[----:B------:R-:W-:Y:S02]  /*8c60*/  IADD3 R20, PT, PT, R14, R17, R10 ;  /* 0x000000110e147210 */ /* 0x000fe40007ffe00a */
[----:B------:R-:W-:Y:S02]  /*8c70*/  SHF.L.W.U32.HI R16, R21, 0x1, R21 ;  /* 0x0000000115107819 */ /* 0x000fe40000010e15 */
[C---:B------:R-:W-:Y:S02]  /*8c80*/  LOP3.LUT R30, R20.reuse, R19, R18, 0x96, !PT ;  /* 0x00000013141e7212 */ /* 0x040fe400078e9612 */
[----:B------:R-:W-:Y:S02]  /*8c90*/  LEA.HI R33, R20, R33, R20, 0x5 ;  /* 0x0000002114217211 */ /* 0x000fe400078f2814 */
[----:B------:R-:W-:Y:S01]  /*8ca0*/  LOP3.LUT R17, R23, R2, R12, 0x96, !PT ;  /* 0x0000000217117212 */ /* 0x000fe200078e960c */
[----:B------:R-:W-:Y:S01]  /*8cb0*/  IMAD.IADD R30, R31, 0x1, R30 ;  /* 0x000000011f1e7824 */ /* 0x000fe200078e021e */
[----:B------:R-:W-:-:S02]  /*8cc0*/  IADD3 R33, PT, PT, R16, R33, R10 ;  /* 0x0000002110217210 */ /* 0x000fc40007ffe00a */
[----:B------:R-:W-:Y:S02]  /*8cd0*/  SHF.L.W.U32.HI R20, R20, 0x1e, R20 ;  /* 0x0000001e14147819 */ /* 0x000fe40000010e14 */
[----:B------:R-:W-:Y:S02]  /*8ce0*/  LOP3.LUT R17, R17, R22, RZ, 0x3c, !PT ;  /* 0x0000001611117212 */ /* 0x000fe400078e3cff */
[----:B------:R-:W-:Y:S02]  /*8cf0*/  LOP3.LUT R35, R33, R20, R19, 0x96, !PT ;  /* 0x0000001421237212 */ /* 0x000fe400078e9613 */
[----:B------:R-:W-:Y:S02]  /*8d00*/  SHF.L.W.U32.HI R17, R17, 0x1, R17 ;  /* 0x0000000111117819 */ /* 0x000fe40000010e11 */
[----:B------:R-:W-:Y:S02]  /*8d10*/  LEA.HI R22, R33, R30, R33, 0x5 ;  /* 0x0000001e21167211 */ /* 0x000fe400078f2821 */
[----:B------:R-:W-:Y:S01]  /*8d20*/  LOP3.LUT R21, R25, R9, R14, 0x96, !PT ;  /* 0x0000000919157212 */ /* 0x000fe200078e960e */
[----:B------:R-:W-:Y:S01]  /*8d30*/  IMAD.IADD R35, R18, 0x1, R35 ;  /* 0x0000000112237824 */ /* 0x000fe200078e0223 */
[----:B------:R-:W-:-:S02]  /*8d40*/  SHF.L.W.U32.HI R31, R33, 0x1e, R33 ;  /* 0x0000001e211f7819 */ /* 0x000fc40000010e21 */
[----:B------:R-:W-:Y:S02]  /*8d50*/  IADD3 R22, PT, PT, R17, R22, R10 ;  /* 0x0000001611167210 */ /* 0x000fe40007ffe00a */
        /* <DEDUP_REMOVED lines=13> */
[----:B------:R-:W-:Y:S01]  /*8e30*/  LOP3.LUT R30, R30, R25, RZ, 0x3c, !PT ;  /* 0x000000191e1e7212 */ /* 0x000fe200078e3cff */
[----:B------:R-:W-:Y:S01]  /*8e40*/  IMAD.IADD R33, R20, 0x1, R21 ;  /* 0x0000000114217824 */ /* 0x000fe200078e0215 */
[----:B------:R-:W-:Y:S02]  /*8e50*/  SHF.L.W.U32.HI R25, R35, 0x1e, R35 ;  /* 0x0000001e23197819 */ /* 0x000fe40000010e23 */
[----:B------:R-:W-:Y:S02]  /*8e60*/  IADD3 R24, PT, PT, R19, R24, R10 ;  /* 0x0000001813187210 */ /* 0x000fe40007ffe00a */
[----:B------:R-:W-:Y:S02]  /*8e70*/  SHF.L.W.U32.HI R21, R30, 0x1, R30 ;  /* 0x000000011e157819 */ /* 0x000fe40000010e1e */
[C---:B------:R-:W-:Y:S02]  /*8e80*/  LOP3.LUT R20, R24.reuse, R25, R22, 0x96, !PT ;  /* 0x0000001918147212 */ /* 0x040fe400078e9616 */
[----:B------:R-:W-:-:S02]  /*8e90*/  LEA.HI R33, R24, R33, R24, 0x5 ;  /* 0x0000002118217211 */ /* 0x000fc400078f2818 */
[----:B------:R-:W-:Y:S01]  /*8ea0*/  LOP3.LUT R23, R29, R0, R18, 0x96, !PT ;  /* 0x000000001d177212 */ /* 0x000fe200078e9612 */
[----:B------:R-:W-:Y:S01]  /*8eb0*/  IMAD.IADD R20, R31, 0x1, R20 ;  /* 0x000000011f147824 */ /* 0x000fe200078e0214 */
[----:B------:R-:W-:Y:S02]  /*8ec0*/  IADD3 R33, PT, PT, R21, R33, R10 ;  /* 0x0000002115217210 */ /* 0x000fe40007ffe00a */
[----:B------:R-:W-:Y:S02]  /*8ed0*/  SHF.L.W.U32.HI R24, R24, 0x1e, R24 ;  /* 0x0000001e18187819 */ /* 0x000fe40000010e18 */
[----:B------:R-:W-:Y:S02]  /*8ee0*/  LOP3.LUT R23, R23, R26, RZ, 0x3c, !PT ;  /* 0x0000001a17177212 */ /* 0x000fe400078e3cff */
        /* <DEDUP_REMOVED lines=16> */
[----:B------:R-:W-:Y:S02]  /*8ff0*/  SHF.L.W.U32.HI R20, R29, 0x1, R29 ;  /* 0x000000011d147819 */ /* 0x000fe40000010e1d */
[--C-:B------:R-:W-:Y:S02]  /*9000*/  LOP3.LUT R29, R22, R31, R35.reuse, 0xe8, !PT ;  /* 0x0000001f161d7212 */ /* 0x100fe400078ee823 */
[----:B------:R-:W-:Y:S02]  /*9010*/  LEA.HI R28, R35, R28, R35, 0x5 ;  /* 0x0000001c231c7211 */ /* 0x000fe400078f2823 */
[----:B------:R-:W-:Y:S01]  /*9020*/  LOP3.LUT R26, R9, R16, R23, 0x96, !PT ;  /* 0x00000010091a7212 */ /* 0x000fe200078e9617 */
[----:B------:R-:W-:Y:S01]  /*9030*/  IMAD.IADD R33, R24, 0x1, R29 ;  /* 0x0000000118217824 */ /* 0x000fe200078e021d */
[----:B------:R-:W-:Y:S02]  /*9040*/  SHF.L.W.U32.HI R25, R35, 0x1e, R35 ;  /* 0x0000001e23197819 */ /* 0x000fe40000010e23 */
[----:B------:R-:W-:-:S02]  /*9050*/  IADD3 R28, PT, PT, R20, R28, R11 ;  /* 0x0000001c141c7210 */ /* 0x000fc40007ffe00b */
[----:B------:R-:W-:Y:S02]  /*9060*/  LOP3.LUT R3, R26, R3, RZ, 0x3c, !PT ;  /* 0x000000031a037212 */ /* 0x000fe400078e3cff */
        /* <DEDUP_REMOVED lines=10> */
[--C-:B------:R-:W-:Y:S02]  /*9110*/  LEA.HI R30, R29, R30, R29.reuse, 0x5 ;  /* 0x0000001e1d1e7211 */ /* 0x100fe400078f281d */
[----:B------:R-:W-:-:S02]  /*9120*/  LOP3.LUT R31, R24, R25, R29, 0xe8, !PT ;  /* 0x00000019181f7212 */ /* 0x000fc400078ee81d */
[----:B------:R-:W-:Y:S02]  /*9130*/  LOP3.LUT R26, R26, R9, RZ, 0x3c, !PT ;  /* 0x000000091a1a7212 */ /* 0x000fe400078e3cff */
[----:B------:R-:W-:Y:S01]  /*9140*/  SHF.L.W.U32.HI R29, R29, 0x1e, R29 ;  /* 0x0000001e1d1d7819 */ /* 0x000fe20000010e1d */
[----:B------:R-:W-:Y:S01]  /*9150*/  IMAD.IADD R31, R22, 0x1, R31 ;  /* 0x00000001161f7824 */ /* 0x000fe200078e021f */
[----:B------:R-:W-:Y:S02]  /*9160*/  IADD3 R30, PT, PT, R2, R30, R11 ;  /* 0x0000001e021e7210 */ /* 0x000fe40007ffe00b */
        /* <DEDUP_REMOVED lines=10> */
[C-C-:B------:R-:W-:Y:S02]  /*9210*/  LEA.HI R32, R31.reuse, R32, R31.reuse, 0x5 ;  /* 0x000000201f207211 */ /* 0x140fe400078f281f */
[--C-:B------:R-:W-:Y:S02]  /*9220*/  LOP3.LUT R13, R26, R29, R31.reuse, 0xe8, !PT ;  /* 0x0000001d1a0d7212 */ /* 0x100fe400078ee81f */
[----:B------:R-:W-:Y:S02]  /*9230*/  LOP3.LUT R30, R30, R15, RZ, 0x3c, !PT ;  /* 0x0000000f1e1e7212 */ /* 0x000fe400078e3cff */
[----:B------:R-:W-:Y:S01]  /*9240*/  SHF.L.W.U32.HI R15, R31, 0x1e, R31 ;  /* 0x0000001e1f0f7819 */ /* 0x000fe20000010e1f */
[----:B------:R-:W-:Y:S01]  /*9250*/  IMAD.IADD R31, R24, 0x1, R13 ;  /* 0x00000001181f7824 */ /* 0x000fe200078e020d */
        /* <DEDUP_REMOVED lines=25> */
[----:B------:R-:W-:Y:S02]  /*93f0*/  SHF.L.W.U32.HI R14, R14, 0x1, R14 ;  /* 0x000000010e0e7819 */ /* 0x000fe40000010e0e */
[C-C-:B------:R-:W-:Y:S02]  /*9400*/  LEA.HI R30, R31.reuse, R30, R31.reuse, 0x5 ;  /* 0x0000001e1f1e7211 */ /* 0x140fe400078f281f */
        /* <DEDUP_REMOVED lines=40> */
[----:B------:R-:W-:Y:S02]  /*9690*/  LOP3.LUT R26, R20, R0, R15, 0x96, !PT ;  /* 0x00000000141a7212 */ /* 0x000fe400078e960f */
[----:B------:R-:W-:Y:S01]  /*96a0*/  LEA.HI R28, R30, R21, R30, 0x5 ;  /* 0x000000151e1c7211 */ /* 0x000fe200078f281e */
[----:B------:R-:W-:Y:S01]  /*96b0*/  IMAD.IADD R25, R25, 0x1, R32 ;  /* 0x0000000119197824 */ /* 0x000fe200078e0220 */
[----:B------:R-:W-:Y:S02]  /*96c0*/  LOP3.LUT R21, R26, R23, RZ, 0x3c, !PT ;  /* 0x000000171a157212 */ /* 0x000fe400078e3cff */
[----:B------:R-:W-:Y:S02]  /*96d0*/  IADD3 R28, PT, PT, R19, R28, R11 ;  /* 0x0000001c131c7210 */ /* 0x000fe40007ffe00b */
[----:B------:R-:W-:-:S02]  /*96e0*/  SHF.L.W.U32.HI R26, R30, 0x1e, R30 ;  /* 0x0000001e1e1a7819 */ /* 0x000fc40000010e1e */
[--C-:B------:R-:W-:Y:S02]  /*96f0*/  LEA.HI R30, R28, R25, R28.reuse, 0x5 ;  /* 0x000000191c1e7211 */ /* 0x100fe400078f281c */
[----:B------:R-:W-:Y:S02]  /*9700*/  LOP3.LUT R23, R3, R12, R17, 0x96, !PT ;  /* 0x0000000c03177212 */ /* 0x000fe400078e9611 */
[--C-:B------:R-:W-:Y:S02]  /*9710*/  LOP3.LUT R25, R26, R29, R28.reuse, 0xe8, !PT ;  /* 0x0000001d1a197212 */ /* 0x100fe400078ee81c */
[----:B------:R-:W-:Y:S02]  /*9720*/  SHF.L.W.U32.HI R21, R21, 0x1, R21 ;  /* 0x0000000115157819 */ /* 0x000fe40000010e15 */
[----:B------:R-:W-:Y:S01]  /*9730*/  LOP3.LUT R10, R23, R10, RZ, 0x3c, !PT ;  /* 0x0000000a170a7212 */ /* 0x000fe200078e3cff */
[----:B------:R-:W-:Y:S01]  /*9740*/  IMAD.IADD R31, R18, 0x1, R25 ;  /* 0x00000001121f7824 */ /* 0x000fe200078e0219 */
[----:B------:R-:W-:-:S02]  /*9750*/  SHF.L.W.U32.HI R23, R28, 0x1e, R28 ;  /* 0x0000001e1c177819 */ /* 0x000fc40000010e1c */
        /* <DEDUP_REMOVED lines=11> */
[--C-:B------:R-:W-:Y:S02]  /*9810*/  LOP3.LUT R29, R28, R23, R31.reuse, 0xe8, !PT ;  /* 0x000000171c1d7212 */ /* 0x100fe400078ee81f */
[----:B------:R-:W-:-:S02]  /*9820*/  LEA.HI R25, R31, R32, R31, 0x5 ;  /* 0x000000201f197211 */ /* 0x000fc400078f281f */
[----:B------:R-:W-:Y:S01]  /*9830*/  LOP3.LUT R20, R20, R3, RZ, 0x3c, !PT ;  /* 0x0000000314147212 */ /* 0x000fe200078e3cff */
[----:B------:R-:W-:Y:S01]  /*9840*/  IMAD.IADD R26, R26, 0x1, R29 ;  /* 0x000000011a1a7824 */ /* 0x000fe200078e021d */
[----:B------:R-:W-:Y:S02]  /*9850*/  SHF.L.W.U32.HI R3, R31, 0x1e, R31 ;  /* 0x0000001e1f037819 */ /* 0x000fe40000010e1f */
        /* <DEDUP_REMOVED lines=10> */
[----:B------:R-:W-:-:S02]  /*9900*/  LEA.HI R30, R29, R30, R29, 0x5 ;  /* 0x0000001e1d1e7211 */ /* 0x000fc400078f281d */
[----:B------:R-:W-:Y:S02]  /*9910*/  LOP3.LUT R25, R29, R26, R3, 0x96, !PT ;  /* 0x0000001a1d197212 */ /* 0x000fe400078e9603 */
[----:B------:R-:W-:Y:S02]  /*9920*/  LOP3.LUT R23, R13, R15, R18, 0x96, !PT ;  /* 0x0000000f0d177212 */ /* 0x000fe400078e9612 */
[----:B------:R-:W-:Y:S01]  /*9930*/  IADD3 R30, PT, PT, R2, R30, R11 ;  /* 0x0000001e021e7210 */ /* 0x000fe20007ffe00b */
[----:B------:R-:W-:Y:S01]  /*9940*/  IMAD.IADD R25, R28, 0x1, R25 ;  /* 0x000000011c197824 */ /* 0x000fe200078e0219 */
[----:B------:R-:W-:Y:S02]  /*9950*/  SHF.L.W.U32.HI R11, R29, 0x1e, R29 ;  /* 0x0000001e1d0b7819 */ /* 0x000fe40000010e1d */
[----:B------:R-:W-:Y:S02]  /*9960*/  LOP3.LUT R22, R23, R22, RZ, 0x3c, !PT ;  /* 0x0000001617167212 */ /* 0x000fe400078e3cff */
[----:B------:R-:W-:-:S02]  /*9970*/  LOP3.LUT R28, R0, R17, R20, 0x96, !PT ;  /* 0x00000011001c7212 */ /* 0x000fc400078e9614 */
[----:B------:R-:W-:Y:S02]  /*9980*/  LOP3.LUT R32, R30, R11, R26, 0x96, !PT ;  /* 0x0000000b1e207212 */ /* 0x000fe400078e961a */
[----:B------:R-:W-:Y:S02]  /*9990*/  SHF.L.W.U32.HI R22, R22, 0x1, R22 ;  /* 0x0000000116167819 */ /* 0x000fe40000010e16 */
[----:B------:R-:W-:Y:S01]  /*99a0*/  LEA.HI R25, R30, R25, R30, 0x5 ;  /* 0x000000191e197211 */ /* 0x000fe200078f281e */
[----:B------:R-:W-:Y:S01]  /*99b0*/  IMAD.IADD R32, R3, 0x1, R32 ;  /* 0x0000000103207824 */ /* 0x000fe200078e0220 */
[----:B------:R-:W-:Y:S02]  /*99c0*/  LOP3.LUT R9, R28, R9, RZ, 0x3c, !PT ;  /* 0x000000091c097212 */ /* 0x000fe400078e3cff */
[----:B--2---:R-:W-:Y:S02]  /*99d0*/  IADD3 R25, PT, PT, R22, R25, R27 ;  /* 0x0000001916197210 */ /* 0x004fe40007ffe01b */
[----:B------:R-:W-:-:S02]  /*99e0*/  SHF.L.W.U32.HI R28, R30, 0x1e, R30 ;  /* 0x0000001e1e1c7819 */ /* 0x000fc40000010e1e */
[----:B------:R-:W-:Y:S02]  /*99f0*/  LOP3.LUT R30, R12, R19, R2, 0x96, !PT ;  /* 0x000000130c1e7212 */ /* 0x000fe400078e9602 */
[----:B------:R-:W-:Y:S02]  /*9a00*/  SHF.L.W.U32.HI R3, R9, 0x1, R9 ;  /* 0x0000000109037819 */ /* 0x000fe40000010e09 */
[C---:B------:R-:W-:Y:S02]  /*9a10*/  LOP3.LUT R9, R25.reuse, R28, R11, 0x96, !PT ;  /* 0x0000001c19097212 */ /* 0x040fe400078e960b */
[C-C-:B------:R-:W-:Y:S02]  /*9a20*/  LEA.HI R32, R25.reuse, R32, R25.reuse, 0x5 ;  /* 0x0000002019207211 */ /* 0x140fe400078f2819 */
        /* <DEDUP_REMOVED lines=14> */
[C---:B------:R-:W-:Y:S02]  /*9b10*/  LOP3.LUT R25, R23.reuse, R26, R13, 0x96, !PT ;  /* 0x0000001a17197212 */ /* 0x040fe400078e960d */
        /* <DEDUP_REMOVED lines=32> */
[C---:B------:R-:W-:Y:S02]  /*9d20*/  LOP3.LUT R13, R23.reuse, R24, R25, 0x96, !PT ;  /* 0x00000018170d7212 */ /* 0x040fe400078e9619 */
[----:B------:R-:W-:Y:S02]  /*9d30*/  LOP3.LUT R26, R26, R15, RZ, 0x3c, !PT ;  /* 0x0000000f1a1a7212 */ /* 0x000fe400078e3cff */
[----:B------:R-:W-:Y:S01]  /*9d40*/  SHF.L.W.U32.HI R23, R23, 0x1e, R23 ;  /* 0x0000001e17177819 */ /* 0x000fe20000010e17 */
[----:B------:R-:W-:Y:S01]  /*9d50*/  IMAD.IADD R15, R28, 0x1, R13 ;  /* 0x000000011c0f7824 */ /* 0x000fe200078e020d */
[----:B------:R-:W-:Y:S02]  /*9d60*/  IADD3 R30, PT, PT, R16, R30, R27 ;  /* 0x0000001e101e7210 */ /* 0x000fe40007ffe01b */
[----:B------:R-:W-:-:S02]  /*9d70*/  SHF.L.W.U32.HI R13, R26, 0x1, R26 ;  /* 0x000000011a0d7819 */ /* 0x000fc40000010e1a */
[C---:B------:R-:W-:Y:S02]  /*9d80*/  LOP3.LUT R32, R30.reuse, R23, R24, 0x96, !PT ;  /* 0x000000171e207212 */ /* 0x040fe400078e9618 */
        /* <DEDUP_REMOVED lines=47> */
[----:B------:R-:W-:Y:S02]  /*a080*/  SHF.L.W.U32.HI R16, R25, 0x1, R25 ;  /* 0x0000000119107819 */ /* 0x000fe40000010e19 */
[----:B------:R-:W-:-:S02]  /*a090*/  LOP3.LUT R25, R20, R18, R23, 0x96, !PT ;  /* 0x0000001214197212 */ /* 0x000fc400078e9617 */
[----:B------:R-:W-:Y:S02]  /*a0a0*/  LEA.HI R29, R20, R29, R20, 0x5 ;  /* 0x0000001d141d7211 */ /* 0x000fe400078f2814 */
[----:B------:R-:W-:Y:S01]  /*a0b0*/  LOP3.LUT R21, R21, R2, RZ, 0x3c, !PT ;  /* 0x0000000215157212 */ /* 0x000fe200078e3cff */
[----:B------:R-:W-:Y:S01]  /*a0c0*/  IMAD.IADD R2, R10, 0x1, R25 ;  /* 0x000000010a027824 */ /* 0x000fe200078e0219 */
[----:B------:R-:W-:Y:S02]  /*a0d0*/  IADD3 R29, PT, PT, R16, R29, R27 ;  /* 0x0000001d101d7210 */ /* 0x000fe40007ffe01b */
[----:B------:R-:W-:Y:S02]  /*a0e0*/  SHF.L.W.U32.HI R10, R21, 0x1, R21 ;  /* 0x00000001150a7819 */ /* 0x000fe40000010e15 */
[----:B------:R-:W-:-:S04]  /*a0f0*/  LEA.HI R2, R29, R2, R29, 0x5 ;  /* 0x000000021d027211 */ /* 0x000fc800078f281d */
[----:B------:R-:W-:-:S04]  /*a100*/  IADD3 R24, PT, PT, R10, R2, R27 ;  /* 0x000000020a187210 */ /* 0x000fc80007ffe01b */
[----:B------:R-:W-:-:S05]  /*a110*/  SHF.L.W.U32.HI R21, R24, 0x1e, R24 ;  /* 0x0000001e18157819 */ /* 0x000fca0000010e18 */
[----:B------:R-:W-:Y:S01]  /*a120*/  IMAD.MOV R31, RZ, RZ, -R21 ;  /* 0x000000ffff1f7224 */ /* 0x000fe200078e0a15 */
[----:B------:R-:W-:-:S04]  /*a130*/  SHF.L.W.U32.HI R25, R20, 0x1e, R20 ;  /* 0x0000001e14197819 */ /* 0x000fc80000010e14 */
[----:B------:R-:W-:Y:S02]  /*a140*/  ISETP.NE.AND P0, PT, R8, R31, PT ;  /* 0x0000001f0800720c */ /* 0x000fe40003f05270 */
[C---:B------:R-:W-:Y:S02]  /*a150*/  LOP3.LUT R20, R29.reuse, R25, R18, 0x96, !PT ;  /* 0x000000191d147212 */ /* 0x040fe400078e9612 */
[----:B------:R-:W-:Y:S02]  /*a160*/  SHF.L.W.U32.HI R2, R29, 0x1e, R29 ;  /* 0x0000001e1d027819 */ /* 0x000fe40000010e1d */
[----:B------:R-:W-:Y:S01]  /*a170*/  LOP3.LUT R13, R9, R13, R14, 0x96, !PT ;  /* 0x0000000d090d7212 */ /* 0x000fe200078e960e */
[----:B------:R-:W-:Y:S01]  /*a180*/  IMAD.IADD R23, R23, 0x1, R20 ;  /* 0x0000000117177824 */ /* 0x000fe200078e0214 */
[----:B------:R-:W-:Y:S02]  /*a190*/  LOP3.LUT R29, R24, R2, R25, 0x96, !PT ;  /* 0x00000002181d7212 */ /* 0x000fe400078e9619 */
[----:B------:R-:W-:-:S02]  /*a1a0*/  LOP3.LUT R13, R13, R22, RZ, 0x3c, !PT ;  /* 0x000000160d0d7212 */ /* 0x000fc400078e3cff */
[----:B------:R-:W-:Y:S01]  /*a1b0*/  LOP3.LUT R16, R0, R15, R16, 0x96, !PT ;  /* 0x0000000f00107212 */ /* 0x000fe200078e9610 */
[----:B------:R-:W-:Y:S01]  /*a1c0*/  IMAD.IADD R18, R18, 0x1, R29 ;  /* 0x0000000112127824 */ /* 0x000fe200078e021d */
[----:B------:R-:W-:Y:S02]  /*a1d0*/  LEA.HI R23, R24, R23, R24, 0x5 ;  /* 0x0000001718177211 */ /* 0x000fe400078f2818 */
[----:B------:R-:W-:Y:S01]  /*a1e0*/  SHF.L.W.U32.HI R14, R13, 0x1, R13 ;  /* 0x000000010d0e7819 */ /* 0x000fe20000010e0d */
[----:B------:R-:W-:Y:S06]  /*a1f0*/  @P0 EXIT ;  /* 0x000000000000094d */ /* 0x000fec0003800000 */
[----:B------:R-:W-:Y:S01]  /*a200*/  IADD3 R23, PT, PT, R14, R23, R27 ;  /* 0x000000170e177210 */ /* 0x000fe20007ffe01b */
[----:B------:R-:W0:Y:S01]  /*a210*/  S2R R8, SR_TID.X ;  /* 0x0000000000087919 */ /* 0x000e220000002100 */
[----:B------:R-:W-:Y:S01]  /*a220*/  LOP3.LUT R16, R16, R3, RZ, 0x3c, !PT ;  /* 0x0000000310107212 */ /* 0x000fe200078e3cff */
[----:B------:R-:W0:Y:S01]  /*a230*/  S2UR UR6, SR_CTAID.X ;  /* 0x00000000000679c3 */ /* 0x000e220000002500 */
[C-C-:B------:R-:W-:Y:S01]  /*a240*/  LEA.HI R18, R23.reuse, R18, R23.reuse, 0x5 ;  /* 0x0000001217127211 */ /* 0x140fe200078f2817 */
[----:B------:R-:W1:Y:S01]  /*a250*/  LDCU.64 UR8, c[0x0][0x398] ;  /* 0x00007300ff0877ac */ /* 0x000e620008000a00 */
[----:B------:R-:W-:Y:S02]  /*a260*/  LOP3.LUT R20, R23, R21, R2, 0x96, !PT ;  /* 0x0000001517147212 */ /* 0x000fe400078e9602 */
[----:B------:R-:W-:Y:S01]  /*a270*/  LOP3.LUT R10, R11, R17, R10, 0x96, !PT ;  /* 0x000000110b0a7212 */ /* 0x000fe200078e960a */
[----:B------:R-:W-:Y:S01]  /*a280*/  IMAD.IADD R15, R27, 0x1, R18 ;  /* 0x000000011b0f7824 */ /* 0x000fe200078e0212 */
[----:B------:R-:W-:Y:S01]  /*a290*/  SHF.L.W.U32.HI R18, R23, 0x1e, R23 ;  /* 0x0000001e17127819 */ /* 0x000fe20000010e17 */
[----:B------:R-:W0:Y:S01]  /*a2a0*/  LDC R13, c[0x0][0x360] ;  /* 0x0000d800ff0d7b82 */ /* 0x000e220000000800 */
[----:B------:R-:W-:Y:S01]  /*a2b0*/  IMAD.IADD R20, R25, 0x1, R20 ;  /* 0x0000000119147824 */ /* 0x000fe200078e0214 */
[----:B------:R-:W-:-:S02]  /*a2c0*/  LOP3.LUT R9, R10, R9, RZ, 0x3c, !PT ;  /* 0x000000090a097212 */ /* 0x000fc400078e3cff */
[----:B------:R-:W-:Y:S01]  /*a2d0*/  LEA.HI R15, R16, R15, R16, 0x1 ;  /* 0x0000000f100f7211 */ /* 0x000fe200078f0810 */
[----:B------:R-:W-:Y:S01]  /*a2e0*/  IMAD.IADD R7, R18, 0x1, R7 ;  /* 0x0000000112077824 */ /* 0x000fe200078e0207 */
[----:B------:R-:W-:Y:S02]  /*a2f0*/  LOP3.LUT R19, R12, R19, R14, 0x96, !PT ;  /* 0x000000130c137212 */ /* 0x000fe400078e960e */
[C---:B------:R-:W-:Y:S01]  /*a300*/  LEA.HI R20, R15.reuse, R20, R15, 0x5 ;  /* 0x000000140f147211 */ /* 0x040fe200078f280f */
[----:B------:R-:W2:Y:S01]  /*a310*/  LDC.64 R10, c[0x0][0x390] ;  /* 0x0000e400ff0a7b82 */ /* 0x000ea20000000a00 */
[----:B------:R-:W-:Y:S02]  /*a320*/  LOP3.LUT R21, R15, R18, R21, 0x96, !PT ;  /* 0x000000120f157212 */ /* 0x000fe400078e9615 */
[----:B------:R-:W-:Y:S01]  /*a330*/  LOP3.LUT R19, R19, R0, RZ, 0x3c, !PT ;  /* 0x0000000013137212 */ /* 0x000fe200078e3cff */
[----:B------:R-:W-:Y:S01]  /*a340*/  IMAD.IADD R20, R27, 0x1, R20 ;  /* 0x000000011b147824 */ /* 0x000fe200078e0214 */
[----:B------:R-:W-:Y:S01]  /*a350*/  LEA.HI R15, R15, R6, R15, 0x1e ;  /* 0x000000060f0f7211 */ /* 0x000fe200078ff00f */
[----:B------:R-:W-:-:S02]  /*a360*/  IMAD.IADD R21, R2, 0x1, R21 ;  /* 0x0000000102157824 */ /* 0x000fc400078e0215 */
[----:B------:R-:W3:Y:S01]  /*a370*/  LDC.64 R2, c[0x0][0x380] ;  /* 0x0000e000ff027b82 */ /* 0x000ee20000000a00 */
[----:B------:R-:W-:Y:S01]  /*a380*/  LEA.HI R20, R9, R20, R9, 0x1 ;  /* 0x0000001409147211 */ /* 0x000fe200078f0809 */
[----:B------:R-:W-:Y:S01]  /*a390*/  IMAD.MOV.U32 R0, RZ, RZ, 0x1 ;  /* 0x00000001ff007424 */ /* 0x000fe200078e00ff */
[--C-:B------:R-:W-:Y:S02]  /*a3a0*/  SHF.R.U32.HI R23, RZ, 0x10, R15.reuse ;  /* 0x00000010ff177819 */ /* 0x100fe4000001160f */
[--C-:B------:R-:W-:Y:S01]  /*a3b0*/  LEA.HI R12, R20, R21, R20.reuse, 0x5 ;  /* 0x00000015140c7211 */ /* 0x100fe200078f2814 */
[----:B------:R-:W-:Y:S02]  /*a3c0*/  IMAD.IADD R5, R5, 0x1, R20 ;  /* 0x0000000105057824 */ /* 0x000fe400078e0214 */
[----:B------:R-:W4:Y:S01]  /*a3d0*/  LDC.64 R16, c[0x0][0x388] ;  /* 0x0000e200ff107b82 */ /* 0x000f220000000a00 */
[----:B0-----:R-:W-:Y:S01]  /*a3e0*/  IMAD R8, R13, UR6, R8 ;  /* 0x000000060d087c24 */ /* 0x001fe2000f8e0208 */
[----:B------:R-:W-:Y:S01]  /*a3f0*/  SHF.R.U32.HI R13, RZ, 0x8, R15 ;  /* 0x00000008ff0d7819 */ /* 0x000fe2000001160f */
[----:B------:R-:W-:Y:S01]  /*a400*/  IMAD.IADD R12, R27, 0x1, R12 ;  /* 0x000000011b0c7824 */ /* 0x000fe200078e020c */
[----:B------:R-:W-:-:S02]  /*a410*/  SHF.R.U32.HI R21, RZ, 0x8, R5 ;  /* 0x00000008ff157819 */ /* 0x000fc40000011605 */
[----:B-1----:R-:W-:Y:S02]  /*a420*/  IADD3 R8, P0, PT, R8, UR8, RZ ;  /* 0x0000000808087c10 */ /* 0x002fe4000ff1e0ff */
[----:B------:R-:W-:Y:S01]  /*a430*/  LEA.HI R19, R19, R12, R19, 0x1 ;  /* 0x0000000c13137211 */ /* 0x000fe200078f0813 */
[----:B--2---:R0:W-:Y:S01]  /*a440*/  STG.E.U8 desc[UR4][R10.64], R0 ;  /* 0x000000000a007986 */ /* 0x0041e2000c101104 */
[--C-:B------:R-:W-:Y:S01]  /*a450*/  SHF.R.U32.HI R25, RZ, 0x10, R5.reuse ;  /* 0x00000010ff197819 */ /* 0x100fe20000011605 */
[----:B------:R-:W-:Y:S01]  /*a460*/  IMAD.X R9, RZ, RZ, UR9, P0 ;  /* 0x00000009ff097e24 */ /* 0x000fe200080e06ff */
[----:B------:R-:W-:Y:S01]  /*a470*/  SHF.R.U32.HI R29, RZ, 0x18, R5 ;  /* 0x00000018ff1d7819 */ /* 0x000fe20000011605 */
[----:B------:R-:W-:Y:S01]  /*a480*/  IMAD.IADD R19, R4, 0x1, R19 ;  /* 0x0000000104137824 */ /* 0x000fe200078e0213 */
[----:B------:R-:W-:Y:S02]  /*a490*/  SHF.R.U32.HI R27, RZ, 0x18, R15 ;  /* 0x00000018ff1b7819 */ /* 0x000fe4000001160f */
[----:B---3--:R1:W-:Y:S01]  /*a4a0*/  STG.E.64 desc[UR4][R2.64], R8 ;  /* 0x0000000802007986 */ /* 0x0083e2000c101b04 */
[----:B0-----:R-:W-:-:S03]  /*a4b0*/  SHF.R.U32.HI R11, RZ, 0x10, R7 ;  /* 0x00000010ff0b7819 */ /* 0x001fc60000011607 */
[----:B----4-:R0:W-:Y:S04]  /*a4c0*/  STG.E.U8 desc[UR4][R16.64+0x6], R21 ;  /* 0x0000061510007986 */ /* 0x0101e8000c101104 */
[----:B------:R2:W-:Y:S01]  /*a4d0*/  STG.E.U8 desc[UR4][R16.64+0x5], R25 ;  /* 0x0000051910007986 */ /* 0x0005e2000c101104 */
[----:B-1----:R-:W-:-:S03]  /*a4e0*/  SHF.R.U32.HI R3, RZ, 0x8, R7 ;  /* 0x00000008ff037819 */ /* 0x002fc60000011607 */
[----:B------:R1:W-:Y:S01]  /*a4f0*/  STG.E.U8 desc[UR4][R16.64+0x7], R5 ;  /* 0x0000070510007986 */ /* 0x0003e2000c101104 */
[--C-:B------:R-:W-:Y:S02]  /*a500*/  SHF.R.U32.HI R9, RZ, 0x8, R19.reuse ;  /* 0x00000008ff097819 */ /* 0x100fe40000011613 */
[----:B0-----:R-:W-:Y:S01]  /*a510*/  SHF.R.U32.HI R21, RZ, 0x10, R19 ;  /* 0x00000010ff157819 */ /* 0x001fe20000011613 */
[----:B------:R-:W-:Y:S01]  /*a520*/  STG.E.U8 desc[UR4][R16.64+0x4], R29 ;  /* 0x0000041d10007986 */ /* 0x000fe2000c101104 */
[----:B--2---:R-:W-:-:S03]  /*a530*/  SHF.R.U32.HI R25, RZ, 0x18, R7 ;  /* 0x00000018ff197819 */ /* 0x004fc60000011607 */
[----:B------:R-:W-:Y:S01]  /*a540*/  STG.E.U8 desc[UR4][R16.64+0xa], R13 ;  /* 0x00000a0d10007986 */ /* 0x000fe2000c101104 */
[----:B-1----:R-:W-:-:S03]  /*a550*/  SHF.R.U32.HI R5, RZ, 0x18, R19 ;  /* 0x00000018ff057819 */ /* 0x002fc60000011613 */
[----:B------:R-:W-:Y:S04]  /*a560*/  STG.E.U8 desc[UR4][R16.64+0x9], R23 ;  /* 0x0000091710007986 */ /* 0x000fe8000c101104 */
        /* <DEDUP_REMOVED lines=9> */
[----:B------:R-:W-:Y:S04]  /*a600*/  STG.E.U8 desc[UR4][R16.64+0x10], RZ ;  /* 0x000010ff10007986 */ /* 0x000fe8000c101104 */
[----:B------:R-:W-:Y:S04]  /*a610*/  STG.E.U8 desc[UR4][R16.64+0x11], RZ ;  /* 0x000011ff10007986 */ /* 0x000fe8000c101104 */
[----:B------:R-:W-:Y:S04]  /*a620*/  STG.E.U8 desc[UR4][R16.64+0x12], RZ ;  /* 0x000012ff10007986 */ /* 0x000fe8000c101104 */
[----:B------:R-:W-:Y:S04]  /*a630*/  STG.E.U8 desc[UR4][R16.64+0x13], RZ ;  /* 0x000013ff10007986 */ /* 0x000fe8000c101104 */
[----:B------:R-:W-:Y:S01]  /*a640*/  STG.E.U8 desc[UR4][R16.64], R5 ;  /* 0x0000000510007986 */ /* 0x000fe2000c101104 */
[----:B------:R-:W-:Y:S05]  /*a650*/  EXIT ;  /* 0x000000000000794d */ /* 0x000fea0003800000 */
.L_x_39:
[----:B------:R-:W-:-:S00]  /*a660*/  BRA `(.L_x_39) ;  /* 0xfffffffc00fc7947 */ /* 0x000fc0000383ffff */
[----:B------:R-:W-:-:S00]  /*a670*/  NOP ;  /* 0x0000000000007918 */ /* 0x000fc00000000000 */
        /* <DEDUP_REMOVED lines=8> */
.L_x_40:


//--------------------- .nv.global.init           --------------------------
	.section	.nv.global.init,"aw",@progbits
.nv.global.init:
	.type		$str,@object
	.size		$str,(.L_0 - $str)
$str:
        /*0000*/ 	.byte	0x54, 0x75, 0x64, 0x6f, 0x72, 0x00
.L_0:


//--------------------- .nv.shared.reserved.0     --------------------------
	.section	.nv.shared.reserved.0,"aw",@nobits
	.weak		__nv_reservedSMEM_offset_0_alias
	.size		__nv_reservedSMEM_offset_0_alias, 0, 64
	.other		__nv_reservedSMEM_offset_0_alias,@"STO_CUDA_RESERVED_SHARED STV_DEFAULT"
__nv_reservedSMEM_offset_0_alias:
	.zero		0
	.zero		64


//--------------------- .nv.constant0._Z10find_noncePmPhPbm --------------------------
	.section	.nv.constant0._Z10find_noncePmPhPbm,"a",@progbits
	.sectionflags	@""
	.align	4
.nv.constant0._Z10find_noncePmPhPbm:
	.zero		928


//--------------------- SYMBOLS --------------------------

	.type		.nv.reservedSmem.offset0,@object
	.size		.nv.reservedSmem.offset0,0x4
